// auto-generated by cutlass_sweep.conv — config: {"arch": "sm_100", "cluster_m": 2, "cluster_n": 1, "conv_kind": "wgrad", "dtype": "tf32", "ndim": 3, "tile_k": 64, "tile_m": 256, "tile_n": 64}
#include "cutlass/cutlass.h"
#include "cute/tensor.hpp"
#include "cutlass/kernel_hardware_info.hpp"
#include "cutlass/conv/convolution.h"
#include "cutlass/conv/dispatch_policy.hpp"
#include "cutlass/conv/collective/collective_builder.hpp"
#include "cutlass/conv/kernel/conv_universal.hpp"
#include "cutlass/conv/device/conv_universal_adapter.hpp"
#include "cutlass/epilogue/collective/collective_builder.hpp"

using namespace cute;
using Elem = cutlass::tfloat32_t;
using Acc  = float;
using LayoutAB = cutlass::layout::TensorNDHWC;
using LayoutC  = cutlass::layout::TensorKCSRT;
constexpr auto ConvOp = cutlass::conv::Operator::kWgrad;
using TileShape    = Shape<_256, Shape<_64>, Shape<_64>>;
using ClusterShape = Shape<_2, _1, _1>;

using CollectiveEpilogue = typename cutlass::epilogue::collective::CollectiveBuilder<
    cutlass::arch::Sm100, cutlass::arch::OpClassTensorOp,
    TileShape, ClusterShape,
    cutlass::epilogue::collective::EpilogueTileAuto,
    Acc, Acc,
    Elem, LayoutC, 128 / cutlass::sizeof_bits<Elem>::value,
    Elem, LayoutC, 128 / cutlass::sizeof_bits<Elem>::value,
    cutlass::epilogue::collective::EpilogueScheduleAuto
  >::CollectiveOp;

using CollectiveMainloop = typename cutlass::conv::collective::CollectiveBuilder<
    cutlass::arch::Sm100, cutlass::arch::OpClassTensorOp, ConvOp,
    Elem, LayoutAB, 128 / cutlass::sizeof_bits<Elem>::value,
    Elem, LayoutAB, 128 / cutlass::sizeof_bits<Elem>::value,
    Acc,
    TileShape, ClusterShape,
    cutlass::conv::collective::StageCountAutoCarveout<
        static_cast<int>(sizeof(typename CollectiveEpilogue::SharedStorage))>,
    cutlass::conv::collective::KernelScheduleAuto
  >::CollectiveOp;

using ProblemShape = cutlass::conv::ConvProblemShape<
    ConvOp, CollectiveMainloop::DispatchPolicy::NumSpatialDimensions>;
using ConvKernel = cutlass::conv::kernel::ConvUniversal<
    ProblemShape, CollectiveMainloop, CollectiveEpilogue>;
using Conv = cutlass::conv::device::ConvUniversalAdapter<ConvKernel>;

auto* _anchor = &cutlass::device_kernel<ConvKernel>;


// ===== COMPILED SASS (sm_100a) =====

	.target	sm_100a

	.elftype	@"ET_EXEC"


//--------------------- .note.nv.tkinfo           --------------------------
	.section	.note.nv.tkinfo,"",@"SHT_NOTE"
	.sectionflags	@"SHF_NOTE_NV_TKINFO"
	.tkinfo
        /*0018*/ 	.word	0x00000002
        /*0030*/ 	.string	""
        /*0030*/ 	.string	"ptxas"
        /*0030*/ 	.string	"Cuda compilation tools, release 13.0, V13.0.88"
        /*0030*/ 	.string	"Build cuda_13.0.r13.0/compiler.36424714_0"
        /*0030*/ 	.string	"-arch sm_100a -m 64 "



//--------------------- .note.nv.cuinfo           --------------------------
	.section	.note.nv.cuinfo,"",@"SHT_NOTE"
	.sectionflags	@"SHF_NOTE_NV_CUINFO"
        /*0018*/ 	.short	0x0002
        /*001a*/ 	.short	0x0064
        /*001c*/ 	.short	0x0082
	.zero		2


//--------------------- .nv.info                  --------------------------
	.section	.nv.info,"",@"SHT_CUDA_INFO"
	.align	4


	//----- nvinfo : EIATTR_REGCOUNT
	.align		4
        /*0000*/ 	.byte	0x04, 0x2f
        /*0002*/ 	.short	(.L_19 - .L_18)
	.align		4
.L_18:
        /*0004*/ 	.word	index@(_ZN7cutlass13device_kernelINS_4conv6kernel13ConvUniversalINS1_16ConvProblemShapeILNS1_8OperatorE2ELi3EEENS1_10collective14CollectiveConvINS1_47MainloopSm100TmaUmmaWarpSpecializedImplicitGemmILS5_2ELi4ELi3ELi1ELi2EN4cute5tupleIJNSA_1CILi2EEENSC_ILi1EEESE_EEEEENSB_IJNSC_ILi256EEENSB_IJNSC_ILi64EEEEEESJ_EEENS_10tfloat32_tESL_NSA_8TiledMMAINSA_8MMA_AtomIJNSA_23SM100_MMA_TF32_2x1SM_SSISL_SL_fLi256ELi64ELNSA_4UMMA5MajorE1ELSQ_1ELNSP_7ScaleInE0ELSR_0EEEEEENSA_6LayoutINSB_IJSE_SE_SE_EEENSB_IJNSC_ILi0EEESW_SW_EEEEENSB_IJNSA_10UnderscoreESZ_SZ_EEEEENS7_6detail27Sm100ImplicitGemmTileTraitsINSA_18SM100_TMA_2SM_LOADENSA_14ComposedLayoutINSA_7SwizzleILi2ELi5ELi2EEENSA_18smem_ptr_flag_bitsILi32EEENSU_INSB_IJNSC_ILi32EEENSC_ILi4EEEEEENSB_IJSE_S1A_EEEEEEEvEENS13_INSA_25SM100_TMA_2SM_LOAD_IM2COLES1F_vEEEENS_8epilogue10collective18CollectiveEpilogueINS1K_23Sm100TmaWarpSpecializedILi4ELi2ELi16ELb1ELb0EEEJNSB_IJNSC_ILi128EEESJ_SJ_EEENSB_IJNSU_IS1P_SE_EENSU_INSC_ILi16EEESE_EEEEESL_NSB_IJlNSB_IJSE_lllEEESW_EEESL_S1W_NS1K_6fusion15FusionCallbacksIS1O_NS1X_17LinearCombinationISL_fSL_fLNS_15FloatRoundStyleE2EEES1Q_S1U_JEEENSA_5SM1004TMEM4LOAD26SM100_TMEM_LOAD_32dp32b16xENSA_13SM90_TMA_LOADENS15_INS16_ILi2ELi4ELi3EEES19_NSU_INSB_IJNSC_ILi8EEES1S_EEENSB_IJS1S_SE_EEEEEEENSA_39AutoVectorizingCopyWithAssumedAlignmentILi128EEENSA_14SM90_TMA_STOREES2D_S2F_S2F_EEEvvEEEEvNT_6ParamsE)
        /*0008*/ 	.word	0x00000050


	//----- nvinfo : EIATTR_FRAME_SIZE
	.align		4
.L_19:
        /*000c*/ 	.byte	0x04, 0x11
        /*000e*/ 	.short	(.L_21 - .L_20)
	.align		4
.L_20:
        /*0010*/ 	.word	index@($__internal_2_$__cuda_sm10x_tcgen05_guardrail_trap_unallocated_columns_being_dealloced)
        /*0014*/ 	.word	0x00000008


	//----- nvinfo : EIATTR_FRAME_SIZE
	.align		4
.L_21:
        /*0018*/ 	.byte	0x04, 0x11
        /*001a*/ 	.short	(.L_23 - .L_22)
	.align		4
.L_22:
        /*001c*/ 	.word	index@($__internal_1_$__cuda_sm10x_tcgen05_guardrail_trap_phase_invalid_during_alloc)
        /*0020*/ 	.word	0x00000008


	//----- nvinfo : EIATTR_FRAME_SIZE
	.align		4
.L_23:
        /*0024*/ 	.byte	0x04, 0x11
        /*0026*/ 	.short	(.L_25 - .L_24)
	.align		4
.L_24:
        /*0028*/ 	.word	index@($__internal_0_$__cuda_sm10x_tcgen05_guardrail_trap_col_being_dealloced_not_returned_by_alloc)
        /*002c*/ 	.word	0x00000008


	//----- nvinfo : EIATTR_FRAME_SIZE
	.align		4
.L_25:
        /*0030*/ 	.byte	0x04, 0x11
        /*0032*/ 	.short	(.L_27 - .L_26)
	.align		4
.L_26:
        /*0034*/ 	.word	index@(_ZN7cutlass13device_kernelINS_4conv6kernel13ConvUniversalINS1_16ConvProblemShapeILNS1_8OperatorE2ELi3EEENS1_10collective14CollectiveConvINS1_47MainloopSm100TmaUmmaWarpSpecializedImplicitGemmILS5_2ELi4ELi3ELi1ELi2EN4cute5tupleIJNSA_1CILi2EEENSC_ILi1EEESE_EEEEENSB_IJNSC_ILi256EEENSB_IJNSC_ILi64EEEEEESJ_EEENS_10tfloat32_tESL_NSA_8TiledMMAINSA_8MMA_AtomIJNSA_23SM100_MMA_TF32_2x1SM_SSISL_SL_fLi256ELi64ELNSA_4UMMA5MajorE1ELSQ_1ELNSP_7ScaleInE0ELSR_0EEEEEENSA_6LayoutINSB_IJSE_SE_SE_EEENSB_IJNSC_ILi0EEESW_SW_EEEEENSB_IJNSA_10UnderscoreESZ_SZ_EEEEENS7_6detail27Sm100ImplicitGemmTileTraitsINSA_18SM100_TMA_2SM_LOADENSA_14ComposedLayoutINSA_7SwizzleILi2ELi5ELi2EEENSA_18smem_ptr_flag_bitsILi32EEENSU_INSB_IJNSC_ILi32EEENSC_ILi4EEEEEENSB_IJSE_S1A_EEEEEEEvEENS13_INSA_25SM100_TMA_2SM_LOAD_IM2COLES1F_vEEEENS_8epilogue10collective18CollectiveEpilogueINS1K_23Sm100TmaWarpSpecializedILi4ELi2ELi16ELb1ELb0EEEJNSB_IJNSC_ILi128EEESJ_SJ_EEENSB_IJNSU_IS1P_SE_EENSU_INSC_ILi16EEESE_EEEEESL_NSB_IJlNSB_IJSE_lllEEESW_EEESL_S1W_NS1K_6fusion15FusionCallbacksIS1O_NS1X_17LinearCombinationISL_fSL_fLNS_15FloatRoundStyleE2EEES1Q_S1U_JEEENSA_5SM1004TMEM4LOAD26SM100_TMEM_LOAD_32dp32b16xENSA_13SM90_TMA_LOADENS15_INS16_ILi2ELi4ELi3EEES19_NSU_INSB_IJNSC_ILi8EEES1S_EEENSB_IJS1S_SE_EEEEEEENSA_39AutoVectorizingCopyWithAssumedAlignmentILi128EEENSA_14SM90_TMA_STOREES2D_S2F_S2F_EEEvvEEEEvNT_6ParamsE)
        /*0038*/ 	.word	0x00000008


	//----- nvinfo : EIATTR_MIN_STACK_SIZE
	.align		4
.L_27:
        /*003c*/ 	.byte	0x04, 0x12
        /*003e*/ 	.short	(.L_29 - .L_28)
	.align		4
.L_28:
        /*0040*/ 	.word	index@(_ZN7cutlass13device_kernelINS_4conv6kernel13ConvUniversalINS1_16ConvProblemShapeILNS1_8OperatorE2ELi3EEENS1_10collective14CollectiveConvINS1_47MainloopSm100TmaUmmaWarpSpecializedImplicitGemmILS5_2ELi4ELi3ELi1ELi2EN4cute5tupleIJNSA_1CILi2EEENSC_ILi1EEESE_EEEEENSB_IJNSC_ILi256EEENSB_IJNSC_ILi64EEEEEESJ_EEENS_10tfloat32_tESL_NSA_8TiledMMAINSA_8MMA_AtomIJNSA_23SM100_MMA_TF32_2x1SM_SSISL_SL_fLi256ELi64ELNSA_4UMMA5MajorE1ELSQ_1ELNSP_7ScaleInE0ELSR_0EEEEEENSA_6LayoutINSB_IJSE_SE_SE_EEENSB_IJNSC_ILi0EEESW_SW_EEEEENSB_IJNSA_10UnderscoreESZ_SZ_EEEEENS7_6detail27Sm100ImplicitGemmTileTraitsINSA_18SM100_TMA_2SM_LOADENSA_14ComposedLayoutINSA_7SwizzleILi2ELi5ELi2EEENSA_18smem_ptr_flag_bitsILi32EEENSU_INSB_IJNSC_ILi32EEENSC_ILi4EEEEEENSB_IJSE_S1A_EEEEEEEvEENS13_INSA_25SM100_TMA_2SM_LOAD_IM2COLES1F_vEEEENS_8epilogue10collective18CollectiveEpilogueINS1K_23Sm100TmaWarpSpecializedILi4ELi2ELi16ELb1ELb0EEEJNSB_IJNSC_ILi128EEESJ_SJ_EEENSB_IJNSU_IS1P_SE_EENSU_INSC_ILi16EEESE_EEEEESL_NSB_IJlNSB_IJSE_lllEEESW_EEESL_S1W_NS1K_6fusion15FusionCallbacksIS1O_NS1X_17LinearCombinationISL_fSL_fLNS_15FloatRoundStyleE2EEES1Q_S1U_JEEENSA_5SM1004TMEM4LOAD26SM100_TMEM_LOAD_32dp32b16xENSA_13SM90_TMA_LOADENS15_INS16_ILi2ELi4ELi3EEES19_NSU_INSB_IJNSC_ILi8EEES1S_EEENSB_IJS1S_SE_EEEEEEENSA_39AutoVectorizingCopyWithAssumedAlignmentILi128EEENSA_14SM90_TMA_STOREES2D_S2F_S2F_EEEvvEEEEvNT_6ParamsE)
        /*0044*/ 	.word	0x00000008
.L_29:


//--------------------- .nv.compat                --------------------------
	.section	.nv.compat,"",@"SHT_CUDA_COMPAT_INFO"
	.align	4
        /*0000*/ 	.byte	0x02, 0x09, 0x01, 0x00, 0x02, 0x02, 0x02, 0x00, 0x02, 0x05, 0x05, 0x00, 0x03, 0x07, 0x01, 0x01
        /*0010*/ 	.byte	0x02, 0x03, 0x01, 0x00, 0x02, 0x06, 0x01, 0x00, 0x04, 0x0b, 0x08, 0x00, 0x09, 0x00, 0x00, 0x00
        /*0020*/ 	.byte	0x00, 0x00, 0x00, 0x00


//--------------------- .nv.info._ZN7cutlass13device_kernelINS_4conv6kernel13ConvUniversalINS1_16ConvProblemShapeILNS1_8OperatorE2ELi3EEENS1_10collective14CollectiveConvINS1_47MainloopSm100TmaUmmaWarpSpecializedImplicitGemmILS5_2ELi4ELi3ELi1ELi2EN4cute5tupleIJNSA_1CILi2EEENSC_ILi1EEESE_EEEEENSB_IJNSC_ILi256EEENSB_IJNSC_ILi64EEEEEESJ_EEENS_10tfloat32_tESL_NSA_8TiledMMAINSA_8MMA_AtomIJNSA_23SM100_MMA_TF32_2x1SM_SSISL_SL_fLi256ELi64ELNSA_4UMMA5MajorE1ELSQ_1ELNSP_7ScaleInE0ELSR_0EEEEEENSA_6LayoutINSB_IJSE_SE_SE_EEENSB_IJNSC_ILi0EEESW_SW_EEEEENSB_IJNSA_10UnderscoreESZ_SZ_EEEEENS7_6detail27Sm100ImplicitGemmTileTraitsINSA_18SM100_TMA_2SM_LOADENSA_14ComposedLayoutINSA_7SwizzleILi2ELi5ELi2EEENSA_18smem_ptr_flag_bitsILi32EEENSU_INSB_IJNSC_ILi32EEENSC_ILi4EEEEEENSB_IJSE_S1A_EEEEEEEvEENS13_INSA_25SM100_TMA_2SM_LOAD_IM2COLES1F_vEEEENS_8epilogue10collective18CollectiveEpilogueINS1K_23Sm100TmaWarpSpecializedILi4ELi2ELi16ELb1ELb0EEEJNSB_IJNSC_ILi128EEESJ_SJ_EEENSB_IJNSU_IS1P_SE_EENSU_INSC_ILi16EEESE_EEEEESL_NSB_IJlNSB_IJSE_lllEEESW_EEESL_S1W_NS1K_6fusion15FusionCallbacksIS1O_NS1X_17LinearCombinationISL_fSL_fLNS_15FloatRoundStyleE2EEES1Q_S1U_JEEENSA_5SM1004TMEM4LOAD26SM100_TMEM_LOAD_32dp32b16xENSA_13SM90_TMA_LOADENS15_INS16_ILi2ELi4ELi3EEES19_NSU_INSB_IJNSC_ILi8EEES1S_EEENSB_IJS1S_SE_EEEEEEENSA_39AutoVectorizingCopyWithAssumedAlignmentILi128EEENSA_14SM90_TMA_STOREES2D_S2F_S2F_EEEvvEEEEvNT_6ParamsE --------------------------
	.section	.nv.info._ZN7cutlass13device_kernelINS_4conv6kernel13ConvUniversalINS1_16ConvProblemShapeILNS1_8OperatorE2ELi3EEENS1_10collective14CollectiveConvINS1_47MainloopSm100TmaUmmaWarpSpecializedImplicitGemmILS5_2ELi4ELi3ELi1ELi2EN4cute5tupleIJNSA_1CILi2EEENSC_ILi1EEESE_EEEEENSB_IJNSC_ILi256EEENSB_IJNSC_ILi64EEEEEESJ_EEENS_10tfloat32_tESL_NSA_8TiledMMAINSA_8MMA_AtomIJNSA_23SM100_MMA_TF32_2x1SM_SSISL_SL_fLi256ELi64ELNSA_4UMMA5MajorE1ELSQ_1ELNSP_7ScaleInE0ELSR_0EEEEEENSA_6LayoutINSB_IJSE_SE_SE_EEENSB_IJNSC_ILi0EEESW_SW_EEEEENSB_IJNSA_10UnderscoreESZ_SZ_EEEEENS7_6detail27Sm100ImplicitGemmTileTraitsINSA_18SM100_TMA_2SM_LOADENSA_14ComposedLayoutINSA_7SwizzleILi2ELi5ELi2EEENSA_18smem_ptr_flag_bitsILi32EEENSU_INSB_IJNSC_ILi32EEENSC_ILi4EEEEEENSB_IJSE_S1A_EEEEEEEvEENS13_INSA_25SM100_TMA_2SM_LOAD_IM2COLES1F_vEEEENS_8epilogue10collective18CollectiveEpilogueINS1K_23Sm100TmaWarpSpecializedILi4ELi2ELi16ELb1ELb0EEEJNSB_IJNSC_ILi128EEESJ_SJ_EEENSB_IJNSU_IS1P_SE_EENSU_INSC_ILi16EEESE_EEEEESL_NSB_IJlNSB_IJSE_lllEEESW_EEESL_S1W_NS1K_6fusion15FusionCallbacksIS1O_NS1X_17LinearCombinationISL_fSL_fLNS_15FloatRoundStyleE2EEES1Q_S1U_JEEENSA_5SM1004TMEM4LOAD26SM100_TMEM_LOAD_32dp32b16xENSA_13SM90_TMA_LOADENS15_INS16_ILi2ELi4ELi3EEES19_NSU_INSB_IJNSC_ILi8EEES1S_EEENSB_IJS1S_SE_EEEEEEENSA_39AutoVectorizingCopyWithAssumedAlignmentILi128EEENSA_14SM90_TMA_STOREES2D_S2F_S2F_EEEvvEEEEvNT_6ParamsE,"",@"SHT_CUDA_INFO"
	.sectionflags	@""
	.align	4


	//----- nvinfo : EIATTR_CUDA_API_VERSION
	.align		4
        /*0000*/ 	.byte	0x04, 0x37
        /*0002*/ 	.short	(.L_31 - .L_30)
.L_30:
        /*0004*/ 	.word	0x00000082


	//----- nvinfo : EIATTR_KPARAM_INFO
	.align		4
.L_31:
        /*0008*/ 	.byte	0x04, 0x17
        /*000a*/ 	.short	(.L_33 - .L_32)
.L_32:
        /*000c*/ 	.word	0x00000000
        /*0010*/ 	.short	0x0000
        /*0012*/ 	.short	0x0000
        /*0014*/ 	.byte	0x00, 0xf0, 0x01, 0x24


	//----- nvinfo : EIATTR_AT_ENTRY_FRAGMENTS
	.align		4
.L_33:
        /*0018*/ 	.byte	0x04, 0x4f
        /*001a*/ 	.short	(.L_35 - .L_34)


	//   ....[0]....
.L_34:
        /*001c*/ 	.word	0x00000007


	//----- nvinfo : EIATTR_RESERVED_SMEM_USED
	.align		4
.L_35:
        /*0020*/ 	.byte	0x01, 0x41
	.zero		2


	//----- nvinfo : EIATTR_SPARSE_MMA_MASK
	.align		4
        /*0024*/ 	.byte	0x03, 0x50
        /*0026*/ 	.short	0x0000


	//----- nvinfo : EIATTR_TCGEN05_2CTA_USED
	.align		4
        /*0028*/ 	.byte	0x01, 0x52
	.zero		2


	//----- nvinfo : EIATTR_MAXREG_COUNT
	.align		4
        /*002c*/ 	.byte	0x03, 0x1b
        /*002e*/ 	.short	0x00ff


	//----- nvinfo : EIATTR_NUM_BARRIERS
	.align		4
        /*0030*/ 	.byte	0x02, 0x4c
        /*0032*/ 	.byte	0x07
	.zero		1


	//----- nvinfo : EIATTR_EXTERNS
	.align		4
        /*0034*/ 	.byte	0x04, 0x0f
        /*0036*/ 	.short	(.L_37 - .L_36)


	//   ....[0]....
	.align		4
.L_36:
        /*0038*/ 	.word	index@(__assertfail)


	//----- nvinfo : EIATTR_MERCURY_ISA_VERSION
	.align		4
.L_37:
        /*003c*/ 	.byte	0x03, 0x5f
        /*003e*/ 	.short	0x0101


	//----- nvinfo : EIATTR_INT_WARP_WIDE_INSTR_OFFSETS
	.align		4
        /*0040*/ 	.byte	0x04, 0x31
        /*0042*/ 	.short	(.L_39 - .L_38)


	//   ....[0]....
.L_38:
        /*0044*/ 	.word	0x00000c50


	//   ....[1]....
        /*0048*/ 	.word	0x00000d00


	//   ....[2]....
        /*004c*/ 	.word	0x00004c50


	//   ....[3]....
        /*0050*/ 	.word	0x00004c70


	//   ....[4]....
        /*0054*/ 	.word	0x00004ca0


	//   ....[5]....
        /*0058*/ 	.word	0x00005f00


	//   ....[6]....
        /*005c*/ 	.word	0x00005f60


	//   ....[7]....
        /*0060*/ 	.word	0x00006060


	//   ....[8]....
        /*0064*/ 	.word	0x000060e0


	//   ....[9]....
        /*0068*/ 	.word	0x000061c0


	//   ....[10]....
        /*006c*/ 	.word	0x00006250


	//   ....[11]....
        /*0070*/ 	.word	0x00006340


	//   ....[12]....
        /*0074*/ 	.word	0x000063f0


	//----- nvinfo : EIATTR_COOP_GROUP_MASK_REGIDS
	.align		4
.L_39:
        /*0078*/ 	.byte	0x04, 0x29
        /*007a*/ 	.short	(.L_41 - .L_40)


	//   ....[0]....
.L_40:
        /*007c*/ 	.word	0xffffffff


	//   ....[1]....
        /*0080*/ 	.word	0xffffffff


	//   ....[2]....
        /*0084*/ 	.word	0xffffffff


	//   ....[3]....
        /*0088*/ 	.word	0xffffffff


	//   ....[4]....
        /*008c*/ 	.word	0xffffffff


	//   ....[5]....
        /*0090*/ 	.word	0xffffffff


	//   ....[6]....
        /*0094*/ 	.word	0xffffffff


	//   ....[7]....
        /*0098*/ 	.word	0xffffffff


	//   ....[8]....
        /*009c*/ 	.word	0xffffffff


	//   ....[9]....
        /*00a0*/ 	.word	0xffffffff


	//   ....[10]....
        /*00a4*/ 	.word	0xffffffff


	//   ....[11]....
        /*00a8*/ 	.word	0xffffffff


	//   ....[12]....
        /*00ac*/ 	.word	0xffffffff


	//----- nvinfo : EIATTR_COOP_GROUP_INSTR_OFFSETS
	.align		4
.L_41:
        /*00b0*/ 	.byte	0x04, 0x28
        /*00b2*/ 	.short	(.L_43 - .L_42)


	//   ....[0]....
.L_42:
        /*00b4*/ 	.word	0x000000d0


	//   ....[1]....
        /*00b8*/ 	.word	0x00000540


	//   ....[2]....
        /*00bc*/ 	.word	0x000006e0


	//   ....[3]....
        /*00c0*/ 	.word	0x00000880


	//   ....[4]....
        /*00c4*/ 	.word	0x00000980


	//   ....[5]....
        /*00c8*/ 	.word	0x00000ad0


	//   ....[6]....
        /*00cc*/ 	.word	0x00000d70


	//   ....[7]....
        /*00d0*/ 	.word	0x00002cf0


	//   ....[8]....
        /*00d4*/ 	.word	0x00003930


	//   ....[9]....
        /*00d8*/ 	.word	0x00003e00


	//   ....[10]....
        /*00dc*/ 	.word	0x00003e30


	//   ....[11]....
        /*00e0*/ 	.word	0x00004b60


	//   ....[12]....
        /*00e4*/ 	.word	0x00004d70


	//----- nvinfo : EIATTR_VRC_CTA_INIT_COUNT
	.align		4
.L_43:
        /*00e8*/ 	.byte	0x02, 0x4a
        /*00ea*/ 	.byte	0x80
	.zero		1


	//----- nvinfo : EIATTR_SYSCALL_OFFSETS
	.align		4
        /*00ec*/ 	.byte	0x04, 0x46
        /*00ee*/ 	.short	(.L_45 - .L_44)


	//   ....[0]....
.L_44:
        /*00f0*/ 	.word	0x00007660


	//   ....[1]....
        /*00f4*/ 	.word	0x00007750


	//   ....[2]....
        /*00f8*/ 	.word	0x00007f20


	//   ....[3]....
        /*00fc*/ 	.word	0x000088a0


	//   ....[4]....
        /*0100*/ 	.word	0x000091e0


	//   ....[5]....
        /*0104*/ 	.word	0x00009b10


	//----- nvinfo : EIATTR_MBARRIER_INSTR_OFFSETS
	.align		4
.L_45:
        /*0108*/ 	.byte	0x04, 0x39
        /*010a*/ 	.short	(.L_47 - .L_46)


	//   ....[0]....
.L_46:
        /*010c*/ 	.word	0x00000650
        /*0110*/ 	.word	0x000000ff
        /*0114*/ 	.word	0x00000000
        /*0118*/ 	.short	0x0100
        /*011a*/ 	.byte	0x04
	.zero		1


	//   ....[1]....
        /*011c*/ 	.word	0x00000660
        /*0120*/ 	.word	0x000000ff
        /*0124*/ 	.word	0x00000020
        /*0128*/ 	.short	0x0100
        /*012a*/ 	.byte	0x04
	.zero		1


	//   ....[2]....
        /*012c*/ 	.word	0x00000670
        /*0130*/ 	.word	0x000000ff
        /*0134*/ 	.word	0x00000008
        /*0138*/ 	.short	0x0100
        /*013a*/ 	.byte	0x04
	.zero		1


	//   ....[3]....
        /*013c*/ 	.word	0x00000680
        /*0140*/ 	.word	0x000000ff
        /*0144*/ 	.word	0x00000028
        /*0148*/ 	.short	0x0100
        /*014a*/ 	.byte	0x04
	.zero		1


	//   ....[4]....
        /*014c*/ 	.word	0x00000690
        /*0150*/ 	.word	0x000000ff
        /*0154*/ 	.word	0x00000010
        /*0158*/ 	.short	0x0100
        /*015a*/ 	.byte	0x04
	.zero		1


	//   ....[5]....
        /*015c*/ 	.word	0x000006a0
        /*0160*/ 	.word	0x000000ff
        /*0164*/ 	.word	0x00000030
        /*0168*/ 	.short	0x0100
        /*016a*/ 	.byte	0x04
	.zero		1


	//   ....[6]....
        /*016c*/ 	.word	0x000006b0
        /*0170*/ 	.word	0x000000ff
        /*0174*/ 	.word	0x00000018
        /*0178*/ 	.short	0x0100
        /*017a*/ 	.byte	0x04
	.zero		1


	//   ....[7]....
        /*017c*/ 	.word	0x000006c0
        /*0180*/ 	.word	0x000000ff
        /*0184*/ 	.word	0x00000038
        /*0188*/ 	.short	0x0100
        /*018a*/ 	.byte	0x04
	.zero		1


	//   ....[8]....
        /*018c*/ 	.word	0x000007f0
        /*0190*/ 	.word	0x000000ff
        /*0194*/ 	.word	0x00000040
        /*0198*/ 	.short	0x0100
        /*019a*/ 	.byte	0x04
	.zero		1


	//   ....[9]....
        /*019c*/ 	.word	0x00000800
        /*01a0*/ 	.word	0x000000ff
        /*01a4*/ 	.word	0x00000060
        /*01a8*/ 	.short	0x0100
        /*01aa*/ 	.byte	0x04
	.zero		1


	//   ....[10]....
        /*01ac*/ 	.word	0x00000810
        /*01b0*/ 	.word	0x000000ff
        /*01b4*/ 	.word	0x00000048
        /*01b8*/ 	.short	0x0100
        /*01ba*/ 	.byte	0x04
	.zero		1


	//   ....[11]....
        /*01bc*/ 	.word	0x00000820
        /*01c0*/ 	.word	0x000000ff
        /*01c4*/ 	.word	0x00000068
        /*01c8*/ 	.short	0x0100
        /*01ca*/ 	.byte	0x04
	.zero		1


	//   ....[12]....
        /*01cc*/ 	.word	0x00000830
        /*01d0*/ 	.word	0x000000ff
        /*01d4*/ 	.word	0x00000050
        /*01d8*/ 	.short	0x0100
        /*01da*/ 	.byte	0x04
	.zero		1


	//   ....[13]....
        /*01dc*/ 	.word	0x00000840
        /*01e0*/ 	.word	0x000000ff
        /*01e4*/ 	.word	0x00000070
        /*01e8*/ 	.short	0x0100
        /*01ea*/ 	.byte	0x04
	.zero		1


	//   ....[14]....
        /*01ec*/ 	.word	0x00000850
        /*01f0*/ 	.word	0x000000ff
        /*01f4*/ 	.word	0x00000058
        /*01f8*/ 	.short	0x0100
        /*01fa*/ 	.byte	0x04
	.zero		1


	//   ....[15]....
        /*01fc*/ 	.word	0x00000860
        /*0200*/ 	.word	0x000000ff
        /*0204*/ 	.word	0x00000078
        /*0208*/ 	.short	0x0100
        /*020a*/ 	.byte	0x04
	.zero		1


	//   ....[16]....
        /*020c*/ 	.word	0x00000950
        /*0210*/ 	.word	0x000000ff
        /*0214*/ 	.word	0x00000080
        /*0218*/ 	.short	0x0100
        /*021a*/ 	.byte	0x04
	.zero		1


	//   ....[17]....
        /*021c*/ 	.word	0x00000960
        /*0220*/ 	.word	0x000000ff
        /*0224*/ 	.word	0x00000088
        /*0228*/ 	.short	0x0100
        /*022a*/ 	.byte	0x04
	.zero		1


	//   ....[18]....
        /*022c*/ 	.word	0x00000aa0
        /*0230*/ 	.word	0x000000ff
        /*0234*/ 	.word	0x00000090
        /*0238*/ 	.short	0x0100
        /*023a*/ 	.byte	0x06
	.zero		1


	//   ....[19]....
        /*023c*/ 	.word	0x00000ab0
        /*0240*/ 	.word	0x000000ff
        /*0244*/ 	.word	0x00000098
        /*0248*/ 	.short	0x0100
        /*024a*/ 	.byte	0x06
	.zero		1


	//   ....[20]....
        /*024c*/ 	.word	0x00000bf0
        /*0250*/ 	.word	0x000000ff
        /*0254*/ 	.word	0x000000a0
        /*0258*/ 	.short	0x0100
        /*025a*/ 	.byte	0x04
	.zero		1


	//   ....[21]....
        /*025c*/ 	.word	0x00000c00
        /*0260*/ 	.word	0x000000ff
        /*0264*/ 	.word	0x000000b0
        /*0268*/ 	.short	0x0100
        /*026a*/ 	.byte	0x04
	.zero		1


	//   ....[22]....
        /*026c*/ 	.word	0x00000c10
        /*0270*/ 	.word	0x000000ff
        /*0274*/ 	.word	0x000000a8
        /*0278*/ 	.short	0x0100
        /*027a*/ 	.byte	0x04
	.zero		1


	//   ....[23]....
        /*027c*/ 	.word	0x00000c20
        /*0280*/ 	.word	0x000000ff
        /*0284*/ 	.word	0x000000b8
        /*0288*/ 	.short	0x0100
        /*028a*/ 	.byte	0x04
	.zero		1


	//   ....[24]....
        /*028c*/ 	.word	0x00000d20
        /*0290*/ 	.word	0x000000ff
        /*0294*/ 	.word	0x000000c0
        /*0298*/ 	.short	0x0100
        /*029a*/ 	.byte	0x06
	.zero		1


	//   ....[25]....
        /*029c*/ 	.word	0x00001cf0
        /*02a0*/ 	.word	0x000000ff
        /*02a4*/ 	.word	0x00000020
        /*02a8*/ 	.short	0x010a
        /*02aa*/ 	.byte	0x07
	.zero		1


	//   ....[26]....
        /*02ac*/ 	.word	0x000020f0
        /*02b0*/ 	.word	0x000000ff
        /*02b4*/ 	.word	0x00000020
        /*02b8*/ 	.short	0x010a
        /*02ba*/ 	.byte	0x0b
	.zero		1


	//   ....[27]....
        /*02bc*/ 	.word	0x000022a0
        /*02c0*/ 	.word	0x000000ff
        /*02c4*/ 	.word	0x00000020
        /*02c8*/ 	.short	0x010a
        /*02ca*/ 	.byte	0x08
	.zero		1


	//   ....[28]....
        /*02cc*/ 	.word	0x000025f0
        /*02d0*/ 	.word	0x000000ff
        /*02d4*/ 	.word	0x00000088
        /*02d8*/ 	.short	0x0101
        /*02da*/ 	.byte	0x20
	.zero		1


	//   ....[29]....
        /*02dc*/ 	.word	0x00002620
        /*02e0*/ 	.word	0x000000ff
        /*02e4*/ 	.word	0x00000020
        /*02e8*/ 	.short	0x010a
        /*02ea*/ 	.byte	0x04
	.zero		1


	//   ....[30]....
        /*02ec*/ 	.word	0x00002810
        /*02f0*/ 	.word	0x000000ff
        /*02f4*/ 	.word	0x00000020
        /*02f8*/ 	.short	0x010a
        /*02fa*/ 	.byte	0x0b
	.zero		1


	//   ....[31]....
        /*02fc*/ 	.word	0x000029c0
        /*0300*/ 	.word	0x000000ff
        /*0304*/ 	.word	0x00000020
        /*0308*/ 	.short	0x010a
        /*030a*/ 	.byte	0x08
	.zero		1


	//   ....[32]....
        /*030c*/ 	.word	0x00002d00
        /*0310*/ 	.word	0x000000ff
        /*0314*/ 	.word	0x00000090
        /*0318*/ 	.short	0x010a
        /*031a*/ 	.byte	0x20
	.zero		1


	//   ....[33]....
        /*031c*/ 	.word	0x00002dc0
        /*0320*/ 	.word	0x000000ff
        /*0324*/ 	.word	0x00000000
        /*0328*/ 	.short	0x0101
        /*032a*/ 	.byte	0x04
	.zero		1


	//   ....[34]....
        /*032c*/ 	.word	0x000033b0
        /*0330*/ 	.word	0x000000ff
        /*0334*/ 	.word	0x00000000
        /*0338*/ 	.short	0x010a
        /*033a*/ 	.byte	0x04
	.zero		1


	//   ....[35]....
        /*033c*/ 	.word	0x00003450
        /*0340*/ 	.word	0x000000ff
        /*0344*/ 	.word	0x00000000
        /*0348*/ 	.short	0x010a
        /*034a*/ 	.byte	0x05
	.zero		1


	//   ....[36]....
        /*034c*/ 	.word	0x000034f0
        /*0350*/ 	.word	0x000000ff
        /*0354*/ 	.word	0x00000000
        /*0358*/ 	.short	0x010a
        /*035a*/ 	.byte	0x05
	.zero		1


	//   ....[37]....
        /*035c*/ 	.word	0x000035a0
        /*0360*/ 	.word	0x00000000
        /*0364*/ 	.word	0x00000000
        /*0368*/ 	.short	0x010a
        /*036a*/ 	.byte	0xff
	.zero		1


	//   ....[38]....
        /*036c*/ 	.word	0x000036f0
        /*0370*/ 	.word	0x000000ff
        /*0374*/ 	.word	0x00000098
        /*0378*/ 	.short	0x010a
        /*037a*/ 	.byte	0x04
	.zero		1


	//   ....[39]....
        /*037c*/ 	.word	0x00003790
        /*0380*/ 	.word	0x000000ff
        /*0384*/ 	.word	0x00000090
        /*0388*/ 	.short	0x010a
        /*038a*/ 	.byte	0x04
	.zero		1


	//   ....[40]....
        /*038c*/ 	.word	0x00003830
        /*0390*/ 	.word	0x000000ff
        /*0394*/ 	.word	0x00000000
        /*0398*/ 	.short	0x0101
        /*039a*/ 	.byte	0x05
	.zero		1


	//   ....[41]....
        /*039c*/ 	.word	0x00003870
        /*03a0*/ 	.word	0x000000ff
        /*03a4*/ 	.word	0x00000098
        /*03a8*/ 	.short	0x0106
        /*03aa*/ 	.byte	0x04
	.zero		1


	//   ....[42]....
        /*03ac*/ 	.word	0x000038b0
        /*03b0*/ 	.word	0x00000000
        /*03b4*/ 	.word	0x00000098
        /*03b8*/ 	.short	0x010a
        /*03ba*/ 	.byte	0xff
	.zero		1


	//   ....[43]....
        /*03bc*/ 	.word	0x00003b00
        /*03c0*/ 	.word	0x000000ff
        /*03c4*/ 	.word	0x00000008
        /*03c8*/ 	.short	0x010a
        /*03ca*/ 	.byte	0x05
	.zero		1


	//   ....[44]....
        /*03cc*/ 	.word	0x00003b20
        /*03d0*/ 	.word	0x000000ff
        /*03d4*/ 	.word	0x00000008
        /*03d8*/ 	.short	0x010a
        /*03da*/ 	.byte	0x05
	.zero		1


	//   ....[45]....
        /*03dc*/ 	.word	0x00003cb0
        /*03e0*/ 	.word	0x000000ff
        /*03e4*/ 	.word	0x00000008
        /*03e8*/ 	.short	0x010a
        /*03ea*/ 	.byte	0x05
	.zero		1


	//   ....[46]....
        /*03ec*/ 	.word	0x00003cd0
        /*03f0*/ 	.word	0x000000ff
        /*03f4*/ 	.word	0x00000008
        /*03f8*/ 	.short	0x010a
        /*03fa*/ 	.byte	0x05
	.zero		1


	//   ....[47]....
        /*03fc*/ 	.word	0x00003d90
        /*0400*/ 	.word	0x000000ff
        /*0404*/ 	.word	0x00000000
        /*0408*/ 	.short	0x0101
        /*040a*/ 	.byte	0x04
	.zero		1


	//   ....[48]....
        /*040c*/ 	.word	0x00004170
        /*0410*/ 	.word	0x000000ff
        /*0414*/ 	.word	0x00000090
        /*0418*/ 	.short	0x010a
        /*041a*/ 	.byte	0x17
	.zero		1


	//   ....[49]....
        /*041c*/ 	.word	0x00004210
        /*0420*/ 	.word	0x000000ff
        /*0424*/ 	.word	0x00000000
        /*0428*/ 	.short	0x0101
        /*042a*/ 	.byte	0x2e
	.zero		1


	//   ....[50]....
        /*042c*/ 	.word	0x00004250
        /*0430*/ 	.word	0x000000ff
        /*0434*/ 	.word	0x000000b0
        /*0438*/ 	.short	0x010a
        /*043a*/ 	.byte	0x1c
	.zero		1


	//   ....[51]....
        /*043c*/ 	.word	0x00004320
        /*0440*/ 	.word	0x000000ff
        /*0444*/ 	.word	0x00000000
        /*0448*/ 	.short	0x010a
        /*044a*/ 	.byte	0x04
	.zero		1


	//   ....[52]....
        /*044c*/ 	.word	0x00004390
        /*0450*/ 	.word	0x000000ff
        /*0454*/ 	.word	0x00000000
        /*0458*/ 	.short	0x010a
        /*045a*/ 	.byte	0x13
	.zero		1


	//   ....[53]....
        /*045c*/ 	.word	0x000044e0
        /*0460*/ 	.word	0x000000ff
        /*0464*/ 	.word	0x00000000
        /*0468*/ 	.short	0x010a
        /*046a*/ 	.byte	0x05
	.zero		1


	//   ....[54]....
        /*046c*/ 	.word	0x00004960
        /*0470*/ 	.word	0x000000ff
        /*0474*/ 	.word	0x00000000
        /*0478*/ 	.short	0x010a
        /*047a*/ 	.byte	0x04
	.zero		1


	//   ....[55]....
        /*047c*/ 	.word	0x00004a00
        /*0480*/ 	.word	0x00000000
        /*0484*/ 	.word	0x00000000
        /*0488*/ 	.short	0x010a
        /*048a*/ 	.byte	0xff
	.zero		1


	//   ....[56]....
        /*048c*/ 	.word	0x00004a40
        /*0490*/ 	.word	0x00000000
        /*0494*/ 	.word	0x00000000
        /*0498*/ 	.short	0x010a
        /*049a*/ 	.byte	0xff
	.zero		1


	//   ....[57]....
        /*049c*/ 	.word	0x00004ab0
        /*04a0*/ 	.word	0x000000ff
        /*04a4*/ 	.word	0x00000000
        /*04a8*/ 	.short	0x0101
        /*04aa*/ 	.byte	0x04
	.zero		1


	//   ....[58]....
        /*04ac*/ 	.word	0x00004af0
        /*04b0*/ 	.word	0x000000ff
        /*04b4*/ 	.word	0x000000c0
        /*04b8*/ 	.short	0x010a
        /*04ba*/ 	.byte	0x17
	.zero		1


	//   ....[59]....
        /*04bc*/ 	.word	0x00004b50
        /*04c0*/ 	.word	0x000000ff
        /*04c4*/ 	.word	0x00000000
        /*04c8*/ 	.short	0x0101
        /*04ca*/ 	.byte	0x04
	.zero		1


	//   ....[60]....
        /*04cc*/ 	.word	0x000052e0
        /*04d0*/ 	.word	0x000000ff
        /*04d4*/ 	.word	0x00000090
        /*04d8*/ 	.short	0x010a
        /*04da*/ 	.byte	0x14
	.zero		1


	//   ....[61]....
        /*04dc*/ 	.word	0x00005380
        /*04e0*/ 	.word	0x000000ff
        /*04e4*/ 	.word	0x00000000
        /*04e8*/ 	.short	0x0101
        /*04ea*/ 	.byte	0x2e
	.zero		1


	//   ....[62]....
        /*04ec*/ 	.word	0x000058b0
        /*04f0*/ 	.word	0x000000ff
        /*04f4*/ 	.word	0x00000088
        /*04f8*/ 	.short	0x010a
        /*04fa*/ 	.byte	0x14
	.zero		1


	//   ....[63]....
        /*04fc*/ 	.word	0x00005ea0
        /*0500*/ 	.word	0x000000ff
        /*0504*/ 	.word	0x00000060
        /*0508*/ 	.short	0x010a
        /*050a*/ 	.byte	0x14
	.zero		1


	//   ....[64]....
        /*050c*/ 	.word	0x00006010
        /*0510*/ 	.word	0x000000ff
        /*0514*/ 	.word	0x00000040
        /*0518*/ 	.short	0x010b
        /*051a*/ 	.byte	0x14
	.zero		1


	//   ....[65]....
        /*051c*/ 	.word	0x00006020
        /*0520*/ 	.word	0x000000ff
        /*0524*/ 	.word	0x00000000
        /*0528*/ 	.short	0x0101
        /*052a*/ 	.byte	0x34
	.zero		1


	//   ....[66]....
        /*052c*/ 	.word	0x00006030
        /*0530*/ 	.word	0x000000ff
        /*0534*/ 	.word	0x00000068
        /*0538*/ 	.short	0x010a
        /*053a*/ 	.byte	0x14
	.zero		1


	//   ....[67]....
        /*053c*/ 	.word	0x00006170
        /*0540*/ 	.word	0x000000ff
        /*0544*/ 	.word	0x00000048
        /*0548*/ 	.short	0x010b
        /*054a*/ 	.byte	0x14
	.zero		1


	//   ....[68]....
        /*054c*/ 	.word	0x00006180
        /*0550*/ 	.word	0x000000ff
        /*0554*/ 	.word	0x00000000
        /*0558*/ 	.short	0x0101
        /*055a*/ 	.byte	0x33
	.zero		1


	//   ....[69]....
        /*055c*/ 	.word	0x00006190
        /*0560*/ 	.word	0x000000ff
        /*0564*/ 	.word	0x00000070
        /*0568*/ 	.short	0x010a
        /*056a*/ 	.byte	0x14
	.zero		1


	//   ....[70]....
        /*056c*/ 	.word	0x000062f0
        /*0570*/ 	.word	0x000000ff
        /*0574*/ 	.word	0x00000050
        /*0578*/ 	.short	0x010b
        /*057a*/ 	.byte	0x14
	.zero		1


	//   ....[71]....
        /*057c*/ 	.word	0x00006300
        /*0580*/ 	.word	0x000000ff
        /*0584*/ 	.word	0x00000000
        /*0588*/ 	.short	0x0101
        /*058a*/ 	.byte	0x31
	.zero		1


	//   ....[72]....
        /*058c*/ 	.word	0x00006310
        /*0590*/ 	.word	0x000000ff
        /*0594*/ 	.word	0x00000078
        /*0598*/ 	.short	0x010a
        /*059a*/ 	.byte	0x14
	.zero		1


	//   ....[73]....
        /*059c*/ 	.word	0x000064b0
        /*05a0*/ 	.word	0x000000ff
        /*05a4*/ 	.word	0x00000058
        /*05a8*/ 	.short	0x010b
        /*05aa*/ 	.byte	0x14
	.zero		1


	//   ....[74]....
        /*05ac*/ 	.word	0x000064c0
        /*05b0*/ 	.word	0x000000ff
        /*05b4*/ 	.word	0x00000000
        /*05b8*/ 	.short	0x0101
        /*05ba*/ 	.byte	0x30
	.zero		1


	//   ....[75]....
        /*05bc*/ 	.word	0x000064f0
        /*05c0*/ 	.word	0x000000ff
        /*05c4*/ 	.word	0x00000060
        /*05c8*/ 	.short	0x010a
        /*05ca*/ 	.byte	0x14
	.zero		1


	//   ....[76]....
        /*05cc*/ 	.word	0x00006510
        /*05d0*/ 	.word	0x000000ff
        /*05d4*/ 	.word	0x00000068
        /*05d8*/ 	.short	0x010a
        /*05da*/ 	.byte	0x14
	.zero		1


	//   ....[77]....
        /*05dc*/ 	.word	0x00006530
        /*05e0*/ 	.word	0x000000ff
        /*05e4*/ 	.word	0x00000070
        /*05e8*/ 	.short	0x010a
        /*05ea*/ 	.byte	0x14
	.zero		1


	//   ....[78]....
        /*05ec*/ 	.word	0x00006570
        /*05f0*/ 	.word	0x00000000
        /*05f4*/ 	.word	0x00000078
        /*05f8*/ 	.short	0x010a
        /*05fa*/ 	.byte	0xff
	.zero		1


	//   ....[79]....
        /*05fc*/ 	.word	0x000068d0
        /*0600*/ 	.word	0x000000ff
        /*0604*/ 	.word	0x00000090
        /*0608*/ 	.short	0x010a
        /*060a*/ 	.byte	0x33
	.zero		1


	//   ....[80]....
        /*060c*/ 	.word	0x00006a40
        /*0610*/ 	.word	0x000000ff
        /*0614*/ 	.word	0x00000000
        /*0618*/ 	.short	0x0101
        /*061a*/ 	.byte	0x04
	.zero		1


	//   ....[81]....
        /*061c*/ 	.word	0x00007be0
        /*0620*/ 	.word	0x000000ff
        /*0624*/ 	.word	0x00000040
        /*0628*/ 	.short	0x010a
        /*062a*/ 	.byte	0x33
	.zero		1


	//   ....[82]....
        /*062c*/ 	.word	0x00007c20
        /*0630*/ 	.word	0x00000049
        /*0634*/ 	.word	0x000000a0
        /*0638*/ 	.short	0x010a
        /*063a*/ 	.byte	0xff
	.zero		1


	//   ....[83]....
        /*063c*/ 	.word	0x00007d10
        /*0640*/ 	.word	0x000000ff
        /*0644*/ 	.word	0x00000040
        /*0648*/ 	.short	0x010a
        /*064a*/ 	.byte	0x33
	.zero		1


	//   ....[84]....
        /*064c*/ 	.word	0x00007e00
        /*0650*/ 	.word	0x00000049
        /*0654*/ 	.word	0x000000a0
        /*0658*/ 	.short	0x010a
        /*065a*/ 	.byte	0xff
	.zero		1


	//   ....[85]....
        /*065c*/ 	.word	0x000085d0
        /*0660*/ 	.word	0x00000000
        /*0664*/ 	.word	0x00000000
        /*0668*/ 	.short	0x0101
        /*066a*/ 	.byte	0xff
	.zero		1


	//   ....[86]....
        /*066c*/ 	.word	0x000085e0
        /*0670*/ 	.word	0x00000002
        /*0674*/ 	.word	0x00000040
        /*0678*/ 	.short	0x010a
        /*067a*/ 	.byte	0xff
	.zero		1


	//   ....[87]....
        /*067c*/ 	.word	0x000086c0
        /*0680*/ 	.word	0x00000002
        /*0684*/ 	.word	0x00000040
        /*0688*/ 	.short	0x010a
        /*068a*/ 	.byte	0xff
	.zero		1


	//   ....[88]....
        /*068c*/ 	.word	0x00008f10
        /*0690*/ 	.word	0x00000000
        /*0694*/ 	.word	0x00000000
        /*0698*/ 	.short	0x0101
        /*069a*/ 	.byte	0xff
	.zero		1


	//   ....[89]....
        /*069c*/ 	.word	0x00008f30
        /*06a0*/ 	.word	0x00000006
        /*06a4*/ 	.word	0x00000040
        /*06a8*/ 	.short	0x010a
        /*06aa*/ 	.byte	0xff
	.zero		1


	//   ....[90]....
        /*06ac*/ 	.word	0x00009000
        /*06b0*/ 	.word	0x00000006
        /*06b4*/ 	.word	0x00000040
        /*06b8*/ 	.short	0x010a
        /*06ba*/ 	.byte	0xff
	.zero		1


	//   ....[91]....
        /*06bc*/ 	.word	0x00009840
        /*06c0*/ 	.word	0x0000000e
        /*06c4*/ 	.word	0x00000000
        /*06c8*/ 	.short	0x0101
        /*06ca*/ 	.byte	0xff
	.zero		1


	//   ....[92]....
        /*06cc*/ 	.word	0x00009860
        /*06d0*/ 	.word	0x00000000
        /*06d4*/ 	.word	0x00000040
        /*06d8*/ 	.short	0x010a
        /*06da*/ 	.byte	0xff
	.zero		1


	//   ....[93]....
        /*06dc*/ 	.word	0x00009930
        /*06e0*/ 	.word	0x00000000
        /*06e4*/ 	.word	0x00000040
        /*06e8*/ 	.short	0x010a
        /*06ea*/ 	.byte	0xff
	.zero		1


	//   ....[94]....
        /*06ec*/ 	.word	0x00009c40
        /*06f0*/ 	.word	0x00000049
        /*06f4*/ 	.word	0x00000000
        /*06f8*/ 	.short	0x0101
        /*06fa*/ 	.byte	0xff
	.zero		1


	//   ....[95]....
        /*06fc*/ 	.word	0x0000a1c0
        /*0700*/ 	.word	0x00000000
        /*0704*/ 	.word	0x00000000
        /*0708*/ 	.short	0x0101
        /*070a*/ 	.byte	0xff
	.zero		1


	//   ....[96]....
        /*070c*/ 	.word	0x0000a450
        /*0710*/ 	.word	0x000000ff
        /*0714*/ 	.word	0x00000000
        /*0718*/ 	.short	0x0101
        /*071a*/ 	.byte	0x04
	.zero		1


	//   ....[97]....
        /*071c*/ 	.word	0x0000a480
        /*0720*/ 	.word	0x00000000
        /*0724*/ 	.word	0x00000020
        /*0728*/ 	.short	0x010a
        /*072a*/ 	.byte	0xff
	.zero		1


	//   ....[98]....
        /*072c*/ 	.word	0x0000a4e0
        /*0730*/ 	.word	0x00000000
        /*0734*/ 	.word	0x00000020
        /*0738*/ 	.short	0x010a
        /*073a*/ 	.byte	0xff
	.zero		1


	//   ....[99]....
        /*073c*/ 	.word	0x0000a540
        /*0740*/ 	.word	0x00000000
        /*0744*/ 	.word	0x00000090
        /*0748*/ 	.short	0x010a
        /*074a*/ 	.byte	0xff
	.zero		1


	//   ....[100]....
        /*074c*/ 	.word	0x0000a5a0
        /*0750*/ 	.word	0x00000000
        /*0754*/ 	.word	0x00000000
        /*0758*/ 	.short	0x010a
        /*075a*/ 	.byte	0xff
	.zero		1


	//   ....[101]....
        /*075c*/ 	.word	0x0000a600
        /*0760*/ 	.word	0x00000000
        /*0764*/ 	.word	0x00000000
        /*0768*/ 	.short	0x010a
        /*076a*/ 	.byte	0xff
	.zero		1


	//   ....[102]....
        /*076c*/ 	.word	0x0000a660
        /*0770*/ 	.word	0x00000000
        /*0774*/ 	.word	0x00000000
        /*0778*/ 	.short	0x010a
        /*077a*/ 	.byte	0xff
	.zero		1


	//   ....[103]....
        /*077c*/ 	.word	0x0000a6c0
        /*0780*/ 	.word	0x00000004
        /*0784*/ 	.word	0x00000098
        /*0788*/ 	.short	0x010a
        /*078a*/ 	.byte	0xff
	.zero		1


	//   ....[104]....
        /*078c*/ 	.word	0x0000a720
        /*0790*/ 	.word	0x00000004
        /*0794*/ 	.word	0x00000090
        /*0798*/ 	.short	0x010a
        /*079a*/ 	.byte	0xff
	.zero		1


	//   ....[105]....
        /*079c*/ 	.word	0x0000a780
        /*07a0*/ 	.word	0x00000005
        /*07a4*/ 	.word	0x00000008
        /*07a8*/ 	.short	0x010a
        /*07aa*/ 	.byte	0xff
	.zero		1


	//   ....[106]....
        /*07ac*/ 	.word	0x0000a870
        /*07b0*/ 	.word	0x00000003
        /*07b4*/ 	.word	0x00000008
        /*07b8*/ 	.short	0x010a
        /*07ba*/ 	.byte	0xff
	.zero		1


	//   ....[107]....
        /*07bc*/ 	.word	0x0000a8d0
        /*07c0*/ 	.word	0x00000004
        /*07c4*/ 	.word	0x00000090
        /*07c8*/ 	.short	0x010a
        /*07ca*/ 	.byte	0xff
	.zero		1


	//   ....[108]....
        /*07cc*/ 	.word	0x0000a930
        /*07d0*/ 	.word	0x00000004
        /*07d4*/ 	.word	0x000000b0
        /*07d8*/ 	.short	0x010a
        /*07da*/ 	.byte	0xff
	.zero		1


	//   ....[109]....
        /*07dc*/ 	.word	0x0000a990
        /*07e0*/ 	.word	0x00000004
        /*07e4*/ 	.word	0x00000000
        /*07e8*/ 	.short	0x010a
        /*07ea*/ 	.byte	0xff
	.zero		1


	//   ....[110]....
        /*07ec*/ 	.word	0x0000a9f0
        /*07f0*/ 	.word	0x00000000
        /*07f4*/ 	.word	0x00000000
        /*07f8*/ 	.short	0x010a
        /*07fa*/ 	.byte	0xff
	.zero		1


	//   ....[111]....
        /*07fc*/ 	.word	0x0000aa50
        /*0800*/ 	.word	0x00000000
        /*0804*/ 	.word	0x000000c0
        /*0808*/ 	.short	0x010a
        /*080a*/ 	.byte	0xff
	.zero		1


	//   ....[112]....
        /*080c*/ 	.word	0x0000aab0
        /*0810*/ 	.word	0x00000000
        /*0814*/ 	.word	0x00000090
        /*0818*/ 	.short	0x010a
        /*081a*/ 	.byte	0xff
	.zero		1


	//   ....[113]....
        /*081c*/ 	.word	0x0000ab10
        /*0820*/ 	.word	0x00000003
        /*0824*/ 	.word	0x00000088
        /*0828*/ 	.short	0x010a
        /*082a*/ 	.byte	0xff
	.zero		1


	//   ....[114]....
        /*082c*/ 	.word	0x0000ab70
        /*0830*/ 	.word	0x00000000
        /*0834*/ 	.word	0x00000060
        /*0838*/ 	.short	0x010a
        /*083a*/ 	.byte	0xff
	.zero		1


	//   ....[115]....
        /*083c*/ 	.word	0x0000abd0
        /*0840*/ 	.word	0x00000000
        /*0844*/ 	.word	0x00000068
        /*0848*/ 	.short	0x010a
        /*084a*/ 	.byte	0xff
	.zero		1


	//   ....[116]....
        /*084c*/ 	.word	0x0000ac30
        /*0850*/ 	.word	0x00000000
        /*0854*/ 	.word	0x00000070
        /*0858*/ 	.short	0x010a
        /*085a*/ 	.byte	0xff
	.zero		1


	//   ....[117]....
        /*085c*/ 	.word	0x0000ac90
        /*0860*/ 	.word	0x00000000
        /*0864*/ 	.word	0x00000078
        /*0868*/ 	.short	0x010a
        /*086a*/ 	.byte	0xff
	.zero		1


	//   ....[118]....
        /*086c*/ 	.word	0x0000acf0
        /*0870*/ 	.word	0x00000000
        /*0874*/ 	.word	0x00000060
        /*0878*/ 	.short	0x010a
        /*087a*/ 	.byte	0xff
	.zero		1


	//   ....[119]....
        /*087c*/ 	.word	0x0000ad50
        /*0880*/ 	.word	0x00000000
        /*0884*/ 	.word	0x00000068
        /*0888*/ 	.short	0x010a
        /*088a*/ 	.byte	0xff
	.zero		1


	//   ....[120]....
        /*088c*/ 	.word	0x0000adb0
        /*0890*/ 	.word	0x00000000
        /*0894*/ 	.word	0x00000070
        /*0898*/ 	.short	0x010a
        /*089a*/ 	.byte	0xff
	.zero		1


	//   ....[121]....
        /*089c*/ 	.word	0x0000ae10
        /*08a0*/ 	.word	0x00000000
        /*08a4*/ 	.word	0x00000090
        /*08a8*/ 	.short	0x010a
        /*08aa*/ 	.byte	0xff
	.zero		1


	//   ....[122]....
        /*08ac*/ 	.word	0x0000ae70
        /*08b0*/ 	.word	0x00000002
        /*08b4*/ 	.word	0x00000040
        /*08b8*/ 	.short	0x010a
        /*08ba*/ 	.byte	0xff
	.zero		1


	//   ....[123]....
        /*08bc*/ 	.word	0x0000aec0
        /*08c0*/ 	.word	0x00000049
        /*08c4*/ 	.word	0x000000a0
        /*08c8*/ 	.short	0x010a
        /*08ca*/ 	.byte	0xff
	.zero		1


	//   ....[124]....
        /*08cc*/ 	.word	0x0000af10
        /*08d0*/ 	.word	0x00000002
        /*08d4*/ 	.word	0x00000040
        /*08d8*/ 	.short	0x010a
        /*08da*/ 	.byte	0xff
	.zero		1


	//   ....[125]....
        /*08dc*/ 	.word	0x0000af60
        /*08e0*/ 	.word	0x00000006
        /*08e4*/ 	.word	0x00000040
        /*08e8*/ 	.short	0x010a
        /*08ea*/ 	.byte	0xff
	.zero		1


	//   ....[126]....
        /*08ec*/ 	.word	0x0000afb0
        /*08f0*/ 	.word	0x00000000
        /*08f4*/ 	.word	0x00000040
        /*08f8*/ 	.short	0x010a
        /*08fa*/ 	.byte	0xff
	.zero		1


	//----- nvinfo : EIATTR_NUM_MBARRIERS
	.align		4
.L_47:
        /*08fc*/ 	.byte	0x03, 0x38
        /*08fe*/ 	.short	0x0019


	//----- nvinfo : EIATTR_EXIT_INSTR_OFFSETS
	.align		4
        /*0900*/ 	.byte	0x04, 0x1c
        /*0902*/ 	.short	(.L_49 - .L_48)


	//   ....[0]....
.L_48:
        /*0904*/ 	.word	0x000035d0


	//   ....[1]....
        /*0908*/ 	.word	0x00003880


	//   ....[2]....
        /*090c*/ 	.word	0x000038e0


	//   ....[3]....
        /*0910*/ 	.word	0x00004d80


	//   ....[4]....
        /*0914*/ 	.word	0x000065a0


	//   ....[5]....
        /*0918*/ 	.word	0x000065e0


	//   ....[6]....
        /*091c*/ 	.word	0x0000a330


	//   ....[7]....
        /*0920*/ 	.word	0x0000a3b0


	//   ....[8]....
        /*0924*/ 	.word	0x0000a3e0


	//   ....[9]....
        /*0928*/ 	.word	0x0000a460


	//----- nvinfo : EIATTR_MAX_THREADS
	.align		4
.L_49:
        /*092c*/ 	.byte	0x04, 0x05
        /*092e*/ 	.short	(.L_51 - .L_50)
.L_50:
        /*0930*/ 	.word	0x00000100
        /*0934*/ 	.word	0x00000001
        /*0938*/ 	.word	0x00000001


	//----- nvinfo : EIATTR_CRS_STACK_SIZE
	.align		4
.L_51:
        /*093c*/ 	.byte	0x04, 0x1e
        /*093e*/ 	.short	(.L_53 - .L_52)
.L_52:
        /*0940*/ 	.word	0x00000000


	//----- nvinfo : EIATTR_CBANK_PARAM_SIZE
	.align		4
.L_53:
        /*0944*/ 	.byte	0x03, 0x19
        /*0946*/ 	.short	0x0900


	//----- nvinfo : EIATTR_PARAM_CBANK
	.align		4
        /*0948*/ 	.byte	0x04, 0x0a
        /*094a*/ 	.short	(.L_55 - .L_54)
	.align		4
.L_54:
        /*094c*/ 	.word	index@(.nv.constant0._ZN7cutlass13device_kernelINS_4conv6kernel13ConvUniversalINS1_16ConvProblemShapeILNS1_8OperatorE2ELi3EEENS1_10collective14CollectiveConvINS1_47MainloopSm100TmaUmmaWarpSpecializedImplicitGemmILS5_2ELi4ELi3ELi1ELi2EN4cute5tupleIJNSA_1CILi2EEENSC_ILi1EEESE_EEEEENSB_IJNSC_ILi256EEENSB_IJNSC_ILi64EEEEEESJ_EEENS_10tfloat32_tESL_NSA_8TiledMMAINSA_8MMA_AtomIJNSA_23SM100_MMA_TF32_2x1SM_SSISL_SL_fLi256ELi64ELNSA_4UMMA5MajorE1ELSQ_1ELNSP_7ScaleInE0ELSR_0EEEEEENSA_6LayoutINSB_IJSE_SE_SE_EEENSB_IJNSC_ILi0EEESW_SW_EEEEENSB_IJNSA_10UnderscoreESZ_SZ_EEEEENS7_6detail27Sm100ImplicitGemmTileTraitsINSA_18SM100_TMA_2SM_LOADENSA_14ComposedLayoutINSA_7SwizzleILi2ELi5ELi2EEENSA_18smem_ptr_flag_bitsILi32EEENSU_INSB_IJNSC_ILi32EEENSC_ILi4EEEEEENSB_IJSE_S1A_EEEEEEEvEENS13_INSA_25SM100_TMA_2SM_LOAD_IM2COLES1F_vEEEENS_8epilogue10collective18CollectiveEpilogueINS1K_23Sm100TmaWarpSpecializedILi4ELi2ELi16ELb1ELb0EEEJNSB_IJNSC_ILi128EEESJ_SJ_EEENSB_IJNSU_IS1P_SE_EENSU_INSC_ILi16EEESE_EEEEESL_NSB_IJlNSB_IJSE_lllEEESW_EEESL_S1W_NS1K_6fusion15FusionCallbacksIS1O_NS1X_17LinearCombinationISL_fSL_fLNS_15FloatRoundStyleE2EEES1Q_S1U_JEEENSA_5SM1004TMEM4LOAD26SM100_TMEM_LOAD_32dp32b16xENSA_13SM90_TMA_LOADENS15_INS16_ILi2ELi4ELi3EEES19_NSU_INSB_IJNSC_ILi8EEES1S_EEENSB_IJS1S_SE_EEEEEEENSA_39AutoVectorizingCopyWithAssumedAlignmentILi128EEENSA_14SM90_TMA_STOREES2D_S2F_S2F_EEEvvEEEEvNT_6ParamsE)
        /*0950*/ 	.short	0x0380
        /*0952*/ 	.short	0x0900


	//----- nvinfo : EIATTR_SW_WAR
	.align		4
.L_55:
        /*0954*/ 	.byte	0x04, 0x36
        /*0956*/ 	.short	(.L_57 - .L_56)
.L_56:
        /*0958*/ 	.word	0x00000008
.L_57:


//--------------------- .nv.callgraph             --------------------------
	.section	.nv.callgraph,"",@"SHT_CUDA_CALLGRAPH"
	.align	4
	.sectionentsize	8
	.align		4
        /*0000*/ 	.word	0x00000000
	.align		4
        /*0004*/ 	.word	0xffffffff
	.align		4
        /*0008*/ 	.word	index@(_ZN7cutlass13device_kernelINS_4conv6kernel13ConvUniversalINS1_16ConvProblemShapeILNS1_8OperatorE2ELi3EEENS1_10collective14CollectiveConvINS1_47MainloopSm100TmaUmmaWarpSpecializedImplicitGemmILS5_2ELi4ELi3ELi1ELi2EN4cute5tupleIJNSA_1CILi2EEENSC_ILi1EEESE_EEEEENSB_IJNSC_ILi256EEENSB_IJNSC_ILi64EEEEEESJ_EEENS_10tfloat32_tESL_NSA_8TiledMMAINSA_8MMA_AtomIJNSA_23SM100_MMA_TF32_2x1SM_SSISL_SL_fLi256ELi64ELNSA_4UMMA5MajorE1ELSQ_1ELNSP_7ScaleInE0ELSR_0EEEEEENSA_6LayoutINSB_IJSE_SE_SE_EEENSB_IJNSC_ILi0EEESW_SW_EEEEENSB_IJNSA_10UnderscoreESZ_SZ_EEEEENS7_6detail27Sm100ImplicitGemmTileTraitsINSA_18SM100_TMA_2SM_LOADENSA_14ComposedLayoutINSA_7SwizzleILi2ELi5ELi2EEENSA_18smem_ptr_flag_bitsILi32EEENSU_INSB_IJNSC_ILi32EEENSC_ILi4EEEEEENSB_IJSE_S1A_EEEEEEEvEENS13_INSA_25SM100_TMA_2SM_LOAD_IM2COLES1F_vEEEENS_8epilogue10collective18CollectiveEpilogueINS1K_23Sm100TmaWarpSpecializedILi4ELi2ELi16ELb1ELb0EEEJNSB_IJNSC_ILi128EEESJ_SJ_EEENSB_IJNSU_IS1P_SE_EENSU_INSC_ILi16EEESE_EEEEESL_NSB_IJlNSB_IJSE_lllEEESW_EEESL_S1W_NS1K_6fusion15FusionCallbacksIS1O_NS1X_17LinearCombinationISL_fSL_fLNS_15FloatRoundStyleE2EEES1Q_S1U_JEEENSA_5SM1004TMEM4LOAD26SM100_TMEM_LOAD_32dp32b16xENSA_13SM90_TMA_LOADENS15_INS16_ILi2ELi4ELi3EEES19_NSU_INSB_IJNSC_ILi8EEES1S_EEENSB_IJS1S_SE_EEEEEEENSA_39AutoVectorizingCopyWithAssumedAlignmentILi128EEENSA_14SM90_TMA_STOREES2D_S2F_S2F_EEEvvEEEEvNT_6ParamsE)
	.align		4
        /*000c*/ 	.word	index@(__assertfail)
	.align		4
        /*0010*/ 	.word	0x00000000
	.align		4
        /*0014*/ 	.word	0xfffffffe
	.align		4
        /*0018*/ 	.word	0x00000000
	.align		4
        /*001c*/ 	.word	0xfffffffd
	.align		4
        /*0020*/ 	.word	0x00000000
	.align		4
        /*0024*/ 	.word	0xfffffffc


//--------------------- .nv.constant4             --------------------------
	.section	.nv.constant4,"a",@progbits
	.align	8
	.align		8
.nv.constant4:
        /*0000*/ 	.dword	__assertfail
	.align		8
        /*0008*/ 	.dword	__unnamed_1
	.align		8
        /*0010*/ 	.dword	__unnamed_2
	.align		8
        /*0018*/ 	.dword	_ZN39_INTERNAL_9640e9dd_4_k_cu_05da5d0a_34104cuda3std3__45__cpo5beginE
	.align		8
        /*0020*/ 	.dword	_ZN39_INTERNAL_9640e9dd_4_k_cu_05da5d0a_34104cuda3std3__45__cpo3endE
	.align		8
        /*0028*/ 	.dword	_ZN39_INTERNAL_9640e9dd_4_k_cu_05da5d0a_34104cuda3std3__45__cpo6cbeginE
	.align		8
        /*0030*/ 	.dword	_ZN39_INTERNAL_9640e9dd_4_k_cu_05da5d0a_34104cuda3std3__45__cpo4cendE
	.align		8
        /*0038*/ 	.dword	_ZN39_INTERNAL_9640e9dd_4_k_cu_05da5d0a_34104cuda3std3__441_GLOBAL__N__9640e9dd_4_k_cu_05da5d0a_34106ignoreE
	.align		8
        /*0040*/ 	.dword	_ZN39_INTERNAL_9640e9dd_4_k_cu_05da5d0a_34104cuda3std3__419piecewise_constructE
	.align		8
        /*0048*/ 	.dword	_ZN39_INTERNAL_9640e9dd_4_k_cu_05da5d0a_34104cuda3std3__48in_placeE
	.align		8
        /*0050*/ 	.dword	_ZN39_INTERNAL_9640e9dd_4_k_cu_05da5d0a_34104cuda3std6ranges3__45__cpo4swapE
	.align		8
        /*0058*/ 	.dword	_ZN39_INTERNAL_9640e9dd_4_k_cu_05da5d0a_34104cuda3std6ranges3__45__cpo9iter_moveE
	.align		8
        /*0060*/ 	.dword	_ZN39_INTERNAL_9640e9dd_4_k_cu_05da5d0a_34104cute7productE
	.align		8
        /*0068*/ 	.dword	_ZN39_INTERNAL_9640e9dd_4_k_cu_05da5d0a_34104cute1_E
	.align		8
        /*0070*/ 	.dword	$str$27
	.align		8
        /*0078*/ 	.dword	$str$28
	.align		8
        /*0080*/ 	.dword	$str$29
	.align		8
        /*0088*/ 	.dword	$str$30


//--------------------- .text._ZN7cutlass13device_kernelINS_4conv6kernel13ConvUniversalINS1_16ConvProblemShapeILNS1_8OperatorE2ELi3EEENS1_10collective14CollectiveConvINS1_47MainloopSm100TmaUmmaWarpSpecializedImplicitGemmILS5_2ELi4ELi3ELi1ELi2EN4cute5tupleIJNSA_1CILi2EEENSC_ILi1EEESE_EEEEENSB_IJNSC_ILi256EEENSB_IJNSC_ILi64EEEEEESJ_EEENS_10tfloat32_tESL_NSA_8TiledMMAINSA_8MMA_AtomIJNSA_23SM100_MMA_TF32_2x1SM_SSISL_SL_fLi256ELi64ELNSA_4UMMA5MajorE1ELSQ_1ELNSP_7ScaleInE0ELSR_0EEEEEENSA_6LayoutINSB_IJSE_SE_SE_EEENSB_IJNSC_ILi0EEESW_SW_EEEEENSB_IJNSA_10UnderscoreESZ_SZ_EEEEENS7_6detail27Sm100ImplicitGemmTileTraitsINSA_18SM100_TMA_2SM_LOADENSA_14ComposedLayoutINSA_7SwizzleILi2ELi5ELi2EEENSA_18smem_ptr_flag_bitsILi32EEENSU_INSB_IJNSC_ILi32EEENSC_ILi4EEEEEENSB_IJSE_S1A_EEEEEEEvEENS13_INSA_25SM100_TMA_2SM_LOAD_IM2COLES1F_vEEEENS_8epilogue10collective18CollectiveEpilogueINS1K_23Sm100TmaWarpSpecializedILi4ELi2ELi16ELb1ELb0EEEJNSB_IJNSC_ILi128EEESJ_SJ_EEENSB_IJNSU_IS1P_SE_EENSU_INSC_ILi16EEESE_EEEEESL_NSB_IJlNSB_IJSE_lllEEESW_EEESL_S1W_NS1K_6fusion15FusionCallbacksIS1O_NS1X_17LinearCombinationISL_fSL_fLNS_15FloatRoundStyleE2EEES1Q_S1U_JEEENSA_5SM1004TMEM4LOAD26SM100_TMEM_LOAD_32dp32b16xENSA_13SM90_TMA_LOADENS15_INS16_ILi2ELi4ELi3EEES19_NSU_INSB_IJNSC_ILi8EEES1S_EEENSB_IJS1S_SE_EEEEEEENSA_39AutoVectorizingCopyWithAssumedAlignmentILi128EEENSA_14SM90_TMA_STOREES2D_S2F_S2F_EEEvvEEEEvNT_6ParamsE --------------------------
	.section	.text._ZN7cutlass13device_kernelINS_4conv6kernel13ConvUniversalINS1_16ConvProblemShapeILNS1_8OperatorE2ELi3EEENS1_10collective14CollectiveConvINS1_47MainloopSm100TmaUmmaWarpSpecializedImplicitGemmILS5_2ELi4ELi3ELi1ELi2EN4cute5tupleIJNSA_1CILi2EEENSC_ILi1EEESE_EEEEENSB_IJNSC_ILi256EEENSB_IJNSC_ILi64EEEEEESJ_EEENS_10tfloat32_tESL_NSA_8TiledMMAINSA_8MMA_AtomIJNSA_23SM100_MMA_TF32_2x1SM_SSISL_SL_fLi256ELi64ELNSA_4UMMA5MajorE1ELSQ_1ELNSP_7ScaleInE0ELSR_0EEEEEENSA_6LayoutINSB_IJSE_SE_SE_EEENSB_IJNSC_ILi0EEESW_SW_EEEEENSB_IJNSA_10UnderscoreESZ_SZ_EEEEENS7_6detail27Sm100ImplicitGemmTileTraitsINSA_18SM100_TMA_2SM_LOADENSA_14ComposedLayoutINSA_7SwizzleILi2ELi5ELi2EEENSA_18smem_ptr_flag_bitsILi32EEENSU_INSB_IJNSC_ILi32EEENSC_ILi4EEEEEENSB_IJSE_S1A_EEEEEEEvEENS13_INSA_25SM100_TMA_2SM_LOAD_IM2COLES1F_vEEEENS_8epilogue10collective18CollectiveEpilogueINS1K_23Sm100TmaWarpSpecializedILi4ELi2ELi16ELb1ELb0EEEJNSB_IJNSC_ILi128EEESJ_SJ_EEENSB_IJNSU_IS1P_SE_EENSU_INSC_ILi16EEESE_EEEEESL_NSB_IJlNSB_IJSE_lllEEESW_EEESL_S1W_NS1K_6fusion15FusionCallbacksIS1O_NS1X_17LinearCombinationISL_fSL_fLNS_15FloatRoundStyleE2EEES1Q_S1U_JEEENSA_5SM1004TMEM4LOAD26SM100_TMEM_LOAD_32dp32b16xENSA_13SM90_TMA_LOADENS15_INS16_ILi2ELi4ELi3EEES19_NSU_INSB_IJNSC_ILi8EEES1S_EEENSB_IJS1S_SE_EEEEEEENSA_39AutoVectorizingCopyWithAssumedAlignmentILi128EEENSA_14SM90_TMA_STOREES2D_S2F_S2F_EEEvvEEEEvNT_6ParamsE,"ax",@progbits
	.align	128
.text._ZN7cutlass13device_kernelINS_4conv6kernel13ConvUniversalINS1_16ConvProblemShapeILNS1_8OperatorE2ELi3EEENS1_10collective14CollectiveConvINS1_47MainloopSm100TmaUmmaWarpSpecializedImplicitGemmILS5_2ELi4ELi3ELi1ELi2EN4cute5tupleIJNSA_1CILi2EEENSC_ILi1EEESE_EEEEENSB_IJNSC_ILi256EEENSB_IJNSC_ILi64EEEEEESJ_EEENS_10tfloat32_tESL_NSA_8TiledMMAINSA_8MMA_AtomIJNSA_23SM100_MMA_TF32_2x1SM_SSISL_SL_fLi256ELi64ELNSA_4UMMA5MajorE1ELSQ_1ELNSP_7ScaleInE0ELSR_0EEEEEENSA_6LayoutINSB_IJSE_SE_SE_EEENSB_IJNSC_ILi0EEESW_SW_EEEEENSB_IJNSA_10UnderscoreESZ_SZ_EEEEENS7_6detail27Sm100ImplicitGemmTileTraitsINSA_18SM100_TMA_2SM_LOADENSA_14ComposedLayoutINSA_7SwizzleILi2ELi5ELi2EEENSA_18smem_ptr_flag_bitsILi32EEENSU_INSB_IJNSC_ILi32EEENSC_ILi4EEEEEENSB_IJSE_S1A_EEEEEEEvEENS13_INSA_25SM100_TMA_2SM_LOAD_IM2COLES1F_vEEEENS_8epilogue10collective18CollectiveEpilogueINS1K_23Sm100TmaWarpSpecializedILi4ELi2ELi16ELb1ELb0EEEJNSB_IJNSC_ILi128EEESJ_SJ_EEENSB_IJNSU_IS1P_SE_EENSU_INSC_ILi16EEESE_EEEEESL_NSB_IJlNSB_IJSE_lllEEESW_EEESL_S1W_NS1K_6fusion15FusionCallbacksIS1O_NS1X_17LinearCombinationISL_fSL_fLNS_15FloatRoundStyleE2EEES1Q_S1U_JEEENSA_5SM1004TMEM4LOAD26SM100_TMEM_LOAD_32dp32b16xENSA_13SM90_TMA_LOADENS15_INS16_ILi2ELi4ELi3EEES19_NSU_INSB_IJNSC_ILi8EEES1S_EEENSB_IJS1S_SE_EEEEEEENSA_39AutoVectorizingCopyWithAssumedAlignmentILi128EEENSA_14SM90_TMA_STOREES2D_S2F_S2F_EEEvvEEEEvNT_6ParamsE:
        .type           _ZN7cutlass13device_kernelINS_4conv6kernel13ConvUniversalINS1_16ConvProblemShapeILNS1_8OperatorE2ELi3EEENS1_10collective14CollectiveConvINS1_47MainloopSm100TmaUmmaWarpSpecializedImplicitGemmILS5_2ELi4ELi3ELi1ELi2EN4cute5tupleIJNSA_1CILi2EEENSC_ILi1EEESE_EEEEENSB_IJNSC_ILi256EEENSB_IJNSC_ILi64EEEEEESJ_EEENS_10tfloat32_tESL_NSA_8TiledMMAINSA_8MMA_AtomIJNSA_23SM100_MMA_TF32_2x1SM_SSISL_SL_fLi256ELi64ELNSA_4UMMA5MajorE1ELSQ_1ELNSP_7ScaleInE0ELSR_0EEEEEENSA_6LayoutINSB_IJSE_SE_SE_EEENSB_IJNSC_ILi0EEESW_SW_EEEEENSB_IJNSA_10UnderscoreESZ_SZ_EEEEENS7_6detail27Sm100ImplicitGemmTileTraitsINSA_18SM100_TMA_2SM_LOADENSA_14ComposedLayoutINSA_7SwizzleILi2ELi5ELi2EEENSA_18smem_ptr_flag_bitsILi32EEENSU_INSB_IJNSC_ILi32EEENSC_ILi4EEEEEENSB_IJSE_S1A_EEEEEEEvEENS13_INSA_25SM100_TMA_2SM_LOAD_IM2COLES1F_vEEEENS_8epilogue10collective18CollectiveEpilogueINS1K_23Sm100TmaWarpSpecializedILi4ELi2ELi16ELb1ELb0EEEJNSB_IJNSC_ILi128EEESJ_SJ_EEENSB_IJNSU_IS1P_SE_EENSU_INSC_ILi16EEESE_EEEEESL_NSB_IJlNSB_IJSE_lllEEESW_EEESL_S1W_NS1K_6fusion15FusionCallbacksIS1O_NS1X_17LinearCombinationISL_fSL_fLNS_15FloatRoundStyleE2EEES1Q_S1U_JEEENSA_5SM1004TMEM4LOAD26SM100_TMEM_LOAD_32dp32b16xENSA_13SM90_TMA_LOADENS15_INS16_ILi2ELi4ELi3EEES19_NSU_INSB_IJNSC_ILi8EEES1S_EEENSB_IJS1S_SE_EEEEEEENSA_39AutoVectorizingCopyWithAssumedAlignmentILi128EEENSA_14SM90_TMA_STOREES2D_S2F_S2F_EEEvvEEEEvNT_6ParamsE,@function
        .size           _ZN7cutlass13device_kernelINS_4conv6kernel13ConvUniversalINS1_16ConvProblemShapeILNS1_8OperatorE2ELi3EEENS1_10collective14CollectiveConvINS1_47MainloopSm100TmaUmmaWarpSpecializedImplicitGemmILS5_2ELi4ELi3ELi1ELi2EN4cute5tupleIJNSA_1CILi2EEENSC_ILi1EEESE_EEEEENSB_IJNSC_ILi256EEENSB_IJNSC_ILi64EEEEEESJ_EEENS_10tfloat32_tESL_NSA_8TiledMMAINSA_8MMA_AtomIJNSA_23SM100_MMA_TF32_2x1SM_SSISL_SL_fLi256ELi64ELNSA_4UMMA5MajorE1ELSQ_1ELNSP_7ScaleInE0ELSR_0EEEEEENSA_6LayoutINSB_IJSE_SE_SE_EEENSB_IJNSC_ILi0EEESW_SW_EEEEENSB_IJNSA_10UnderscoreESZ_SZ_EEEEENS7_6detail27Sm100ImplicitGemmTileTraitsINSA_18SM100_TMA_2SM_LOADENSA_14ComposedLayoutINSA_7SwizzleILi2ELi5ELi2EEENSA_18smem_ptr_flag_bitsILi32EEENSU_INSB_IJNSC_ILi32EEENSC_ILi4EEEEEENSB_IJSE_S1A_EEEEEEEvEENS13_INSA_25SM100_TMA_2SM_LOAD_IM2COLES1F_vEEEENS_8epilogue10collective18CollectiveEpilogueINS1K_23Sm100TmaWarpSpecializedILi4ELi2ELi16ELb1ELb0EEEJNSB_IJNSC_ILi128EEESJ_SJ_EEENSB_IJNSU_IS1P_SE_EENSU_INSC_ILi16EEESE_EEEEESL_NSB_IJlNSB_IJSE_lllEEESW_EEESL_S1W_NS1K_6fusion15FusionCallbacksIS1O_NS1X_17LinearCombinationISL_fSL_fLNS_15FloatRoundStyleE2EEES1Q_S1U_JEEENSA_5SM1004TMEM4LOAD26SM100_TMEM_LOAD_32dp32b16xENSA_13SM90_TMA_LOADENS15_INS16_ILi2ELi4ELi3EEES19_NSU_INSB_IJNSC_ILi8EEES1S_EEENSB_IJS1S_SE_EEEEEEENSA_39AutoVectorizingCopyWithAssumedAlignmentILi128EEENSA_14SM90_TMA_STOREES2D_S2F_S2F_EEEvvEEEEvNT_6ParamsE,(.L_x_187 - _ZN7cutlass13device_kernelINS_4conv6kernel13ConvUniversalINS1_16ConvProblemShapeILNS1_8OperatorE2ELi3EEENS1_10collective14CollectiveConvINS1_47MainloopSm100TmaUmmaWarpSpecializedImplicitGemmILS5_2ELi4ELi3ELi1ELi2EN4cute5tupleIJNSA_1CILi2EEENSC_ILi1EEESE_EEEEENSB_IJNSC_ILi256EEENSB_IJNSC_ILi64EEEEEESJ_EEENS_10tfloat32_tESL_NSA_8TiledMMAINSA_8MMA_AtomIJNSA_23SM100_MMA_TF32_2x1SM_SSISL_SL_fLi256ELi64ELNSA_4UMMA5MajorE1ELSQ_1ELNSP_7ScaleInE0ELSR_0EEEEEENSA_6LayoutINSB_IJSE_SE_SE_EEENSB_IJNSC_ILi0EEESW_SW_EEEEENSB_IJNSA_10UnderscoreESZ_SZ_EEEEENS7_6detail27Sm100ImplicitGemmTileTraitsINSA_18SM100_TMA_2SM_LOADENSA_14ComposedLayoutINSA_7SwizzleILi2ELi5ELi2EEENSA_18smem_ptr_flag_bitsILi32EEENSU_INSB_IJNSC_ILi32EEENSC_ILi4EEEEEENSB_IJSE_S1A_EEEEEEEvEENS13_INSA_25SM100_TMA_2SM_LOAD_IM2COLES1F_vEEEENS_8epilogue10collective18CollectiveEpilogueINS1K_23Sm100TmaWarpSpecializedILi4ELi2ELi16ELb1ELb0EEEJNSB_IJNSC_ILi128EEESJ_SJ_EEENSB_IJNSU_IS1P_SE_EENSU_INSC_ILi16EEESE_EEEEESL_NSB_IJlNSB_IJSE_lllEEESW_EEESL_S1W_NS1K_6fusion15FusionCallbacksIS1O_NS1X_17LinearCombinationISL_fSL_fLNS_15FloatRoundStyleE2EEES1Q_S1U_JEEENSA_5SM1004TMEM4LOAD26SM100_TMEM_LOAD_32dp32b16xENSA_13SM90_TMA_LOADENS15_INS16_ILi2ELi4ELi3EEES19_NSU_INSB_IJNSC_ILi8EEES1S_EEENSB_IJS1S_SE_EEEEEEENSA_39AutoVectorizingCopyWithAssumedAlignmentILi128EEENSA_14SM90_TMA_STOREES2D_S2F_S2F_EEEvvEEEEvNT_6ParamsE)
        .other          _ZN7cutlass13device_kernelINS_4conv6kernel13ConvUniversalINS1_16ConvProblemShapeILNS1_8OperatorE2ELi3EEENS1_10collective14CollectiveConvINS1_47MainloopSm100TmaUmmaWarpSpecializedImplicitGemmILS5_2ELi4ELi3ELi1ELi2EN4cute5tupleIJNSA_1CILi2EEENSC_ILi1EEESE_EEEEENSB_IJNSC_ILi256EEENSB_IJNSC_ILi64EEEEEESJ_EEENS_10tfloat32_tESL_NSA_8TiledMMAINSA_8MMA_AtomIJNSA_23SM100_MMA_TF32_2x1SM_SSISL_SL_fLi256ELi64ELNSA_4UMMA5MajorE1ELSQ_1ELNSP_7ScaleInE0ELSR_0EEEEEENSA_6LayoutINSB_IJSE_SE_SE_EEENSB_IJNSC_ILi0EEESW_SW_EEEEENSB_IJNSA_10UnderscoreESZ_SZ_EEEEENS7_6detail27Sm100ImplicitGemmTileTraitsINSA_18SM100_TMA_2SM_LOADENSA_14ComposedLayoutINSA_7SwizzleILi2ELi5ELi2EEENSA_18smem_ptr_flag_bitsILi32EEENSU_INSB_IJNSC_ILi32EEENSC_ILi4EEEEEENSB_IJSE_S1A_EEEEEEEvEENS13_INSA_25SM100_TMA_2SM_LOAD_IM2COLES1F_vEEEENS_8epilogue10collective18CollectiveEpilogueINS1K_23Sm100TmaWarpSpecializedILi4ELi2ELi16ELb1ELb0EEEJNSB_IJNSC_ILi128EEESJ_SJ_EEENSB_IJNSU_IS1P_SE_EENSU_INSC_ILi16EEESE_EEEEESL_NSB_IJlNSB_IJSE_lllEEESW_EEESL_S1W_NS1K_6fusion15FusionCallbacksIS1O_NS1X_17LinearCombinationISL_fSL_fLNS_15FloatRoundStyleE2EEES1Q_S1U_JEEENSA_5SM1004TMEM4LOAD26SM100_TMEM_LOAD_32dp32b16xENSA_13SM90_TMA_LOADENS15_INS16_ILi2ELi4ELi3EEES19_NSU_INSB_IJNSC_ILi8EEES1S_EEENSB_IJS1S_SE_EEEEEEENSA_39AutoVectorizingCopyWithAssumedAlignmentILi128EEENSA_14SM90_TMA_STOREES2D_S2F_S2F_EEEvvEEEEvNT_6ParamsE,@"STO_CUDA_ENTRY STV_DEFAULT"
_ZN7cutlass13device_kernelINS_4conv6kernel13ConvUniversalINS1_16ConvProblemShapeILNS1_8OperatorE2ELi3EEENS1_10collective14CollectiveConvINS1_47MainloopSm100TmaUmmaWarpSpecializedImplicitGemmILS5_2ELi4ELi3ELi1ELi2EN4cute5tupleIJNSA_1CILi2EEENSC_ILi1EEESE_EEEEENSB_IJNSC_ILi256EEENSB_IJNSC_ILi64EEEEEESJ_EEENS_10tfloat32_tESL_NSA_8TiledMMAINSA_8MMA_AtomIJNSA_23SM100_MMA_TF32_2x1SM_SSISL_SL_fLi256ELi64ELNSA_4UMMA5MajorE1ELSQ_1ELNSP_7ScaleInE0ELSR_0EEEEEENSA_6LayoutINSB_IJSE_SE_SE_EEENSB_IJNSC_ILi0EEESW_SW_EEEEENSB_IJNSA_10UnderscoreESZ_SZ_EEEEENS7_6detail27Sm100ImplicitGemmTileTraitsINSA_18SM100_TMA_2SM_LOADENSA_14ComposedLayoutINSA_7SwizzleILi2ELi5ELi2EEENSA_18smem_ptr_flag_bitsILi32EEENSU_INSB_IJNSC_ILi32EEENSC_ILi4EEEEEENSB_IJSE_S1A_EEEEEEEvEENS13_INSA_25SM100_TMA_2SM_LOAD_IM2COLES1F_vEEEENS_8epilogue10collective18CollectiveEpilogueINS1K_23Sm100TmaWarpSpecializedILi4ELi2ELi16ELb1ELb0EEEJNSB_IJNSC_ILi128EEESJ_SJ_EEENSB_IJNSU_IS1P_SE_EENSU_INSC_ILi16EEESE_EEEEESL_NSB_IJlNSB_IJSE_lllEEESW_EEESL_S1W_NS1K_6fusion15FusionCallbacksIS1O_NS1X_17LinearCombinationISL_fSL_fLNS_15FloatRoundStyleE2EEES1Q_S1U_JEEENSA_5SM1004TMEM4LOAD26SM100_TMEM_LOAD_32dp32b16xENSA_13SM90_TMA_LOADENS15_INS16_ILi2ELi4ELi3EEES19_NSU_INSB_IJNSC_ILi8EEES1S_EEENSB_IJS1S_SE_EEEEEEENSA_39AutoVectorizingCopyWithAssumedAlignmentILi128EEENSA_14SM90_TMA_STOREES2D_S2F_S2F_EEEvvEEEEvNT_6ParamsE:
[----:B------:R-:W1:Y:S01]  /*0000*/  LDC R1, c[0x0][0x37c] ;  /* 0x0000df00ff017b82 */ /* 0x000e620000000800 */
[----:B------:R-:W2:Y:S01]  /*0010*/  S2R R57, SR_TID.X ;  /* 0x0000000000397919 */ /* 0x000ea20000002100 */
[----:B------:R-:W3:Y:S06]  /*0020*/  LDCU.64 UR8, c[0x0][0x990] ;  /* 0x00013200ff0877ac */ /* 0x000eec0008000a00 */
[----:B------:R-:W4:Y:S01]  /*0030*/  S2UR UR4, SR_CgaCtaId ;  /* 0x00000000000479c3 */ /* 0x000f220000008800 */
[----:B-1----:R-:W-:Y:S01]  /*0040*/  VIADD R1, R1, 0xfffffff8 ;  /* 0xfffffff801017836 */ /* 0x002fe20000000000 */
[----:B------:R-:W-:-:S02]  /*0050*/  PRMT R59, RZ, 0x7610, R59 ;  /* 0x00007610ff3b7816 */ /* 0x000fc4000000003b */
[----:B------:R-:W-:Y:S02]  /*0060*/  ELECT P1, URZ, PT ;  /* 0x0000000000ff782f */ /* 0x000fe40003820000 */
[----:B------:R-:W-:Y:S01]  /*0070*/  R2UR UR49, R1 ;  /* 0x00000000013172ca */ /* 0x000fe200000e0000 */
[----:B---3--:R-:W-:-:S04]  /*0080*/  UISETP.NE.U32.AND UP0, UPT, UR8, URZ, UPT ;  /* 0x000000ff0800728c */ /* 0x008fc8000bf05070 */
[----:B------:R-:W-:Y:S02]  /*0090*/  UISETP.NE.AND.EX UP0, UPT, UR9, URZ, UPT, UP0 ;  /* 0x000000ff0900728c */ /* 0x000fe4000bf05300 */
[----:B----4-:R-:W-:Y:S02]  /*00a0*/  ULOP3.LUT UR52, UR4, 0x1, URZ, 0xc0, !UPT ;  /* 0x0000000104347892 */ /* 0x010fe4000f8ec0ff */
[----:B------:R-:W-:Y:S01]  /*00b0*/  ULOP3.LUT UR51, UR4, 0x1, URZ, 0x3c, !UPT ;  /* 0x0000000104337892 */ /* 0x000fe2000f8e3cff */
[----:B--2---:R-:W-:-:S05]  /*00c0*/  SHF.R.U32.HI R60, RZ, 0x5, R57 ;  /* 0x00000005ff3c7819 */ /* 0x004fca0000011639 */
[----:B------:R-:W1:Y:S02]  /*00d0*/  SHFL.IDX PT, R0, R60, RZ, 0x1f ;  /* 0x00001fff3c007589 */ /* 0x000e6400000e0000 */
[----:B-1----:R-:W-:Y:S01]  /*00e0*/  R2UR UR18, R0 ;  /* 0x00000000001272ca */ /* 0x002fe200000e0000 */
[----:B------:R-:W-:-:S14]  /*00f0*/  BRA.U UP0, `(.L_x_0) ;  /* 0x0000000100307547 */ /* 0x000fdc000b800000 */
[----:B------:R-:W1:Y:S02]  /*0100*/  LDCU.64 UR4, c[0x0][0x988] ;  /* 0x00013100ff0477ac */ /* 0x000e640008000a00 */
[----:B-1----:R-:W-:-:S04]  /*0110*/  UISETP.NE.U32.AND UP0, UPT, UR4, URZ, UPT ;  /* 0x000000ff0400728c */ /* 0x002fc8000bf05070 */
[----:B------:R-:W-:-:S09]  /*0120*/  UISETP.NE.AND.EX UP0, UPT, UR5, URZ, UPT, UP0 ;  /* 0x000000ff0500728c */ /* 0x000fd2000bf05300 */
[----:B------:R-:W-:Y:S05]  /*0130*/  BRA.U !UP0, `(.L_x_1) ;  /* 0x0000000108147547 */ /* 0x000fea000b800000 */
[----:B------:R-:W1:Y:S01]  /*0140*/  LDC.64 R2, c[0x0][0x988] ;  /* 0x00026200ff027b82 */ /* 0x000e620000000a00 */
[----:B------:R-:W1:Y:S02]  /*0150*/  LDCU.64 UR4, c[0x0][0x358] ;  /* 0x00006b00ff0477ac */ /* 0x000e640008000a00 */
[----:B-1----:R1:W5:Y:S01]  /*0160*/  LDG.E R27, desc[UR4][R2.64] ;  /* 0x00000004021b7981 */ /* 0x002362000c1e1900 */
[----:B------:R-:W-:Y:S01]  /*0170*/  HFMA2 R59, -RZ, RZ, 0, 5.9604644775390625e-08 ;  /* 0x00000001ff3b7431 */ /* 0x000fe200000001ff */
[----:B------:R-:W-:Y:S05]  /*0180*/  BRA `(.L_x_0) ;  /* 0x00000000000c7947 */ /* 0x000fea0003800000 */
.L_x_1:
[----:B------:R-:W1:Y:S01]  /*0190*/  LDCU UR4, c[0x0][0x980] ;  /* 0x00013000ff0477ac */ /* 0x000e620008000800 */
[----:B------:R-:W-:Y:S01]  /*01a0*/  HFMA2 R59, -RZ, RZ, 0, 5.9604644775390625e-08 ;  /* 0x00000001ff3b7431 */ /* 0x000fe200000001ff */
[----:B-1----:R-:W-:-:S07]  /*01b0*/  MOV R27, UR4 ;  /* 0x00000004001b7c02 */ /* 0x002fce0008000f00 */
.L_x_0:
[----:B------:R-:W2:Y:S02]  /*01c0*/  LDCU.64 UR4, c[0x0][0x9b0] ;  /* 0x00013600ff0477ac */ /* 0x000ea40008000a00 */
[----:B--2---:R-:W-:-:S04]  /*01d0*/  UISETP.NE.U32.AND UP0, UPT, UR4, URZ, UPT ;  /* 0x000000ff0400728c */ /* 0x004fc8000bf05070 */
[----:B------:R-:W-:-:S09]  /*01e0*/  UISETP.NE.AND.EX UP0, UPT, UR5, URZ, UPT, UP0 ;  /* 0x000000ff0500728c */ /* 0x000fd2000bf05300 */
[----:B------:R-:W-:Y:S05]  /*01f0*/  BRA.U UP0, `(.L_x_2) ;  /* 0x0000000100287547 */ /* 0x000fea000b800000 */
[----:B------:R-:W2:Y:S02]  /*0200*/  LDCU.64 UR4, c[0x0][0x9a8] ;  /* 0x00013500ff0477ac */ /* 0x000ea40008000a00 */
[----:B--2---:R-:W-:-:S04]  /*0210*/  UISETP.NE.U32.AND UP0, UPT, UR4, URZ, UPT ;  /* 0x000000ff0400728c */ /* 0x004fc8000bf05070 */
[----:B------:R-:W-:-:S09]  /*0220*/  UISETP.NE.AND.EX UP0, UPT, UR5, URZ, UPT, UP0 ;  /* 0x000000ff0500728c */ /* 0x000fd2000bf05300 */
[----:B------:R-:W-:Y:S05]  /*0230*/  BRA.U !UP0, `(.L_x_3) ;  /* 0x0000000108107547 */ /* 0x000fea000b800000 */
[----:B------:R-:W2:Y:S01]  /*0240*/  LDC.64 R24, c[0x0][0x9a8] ;  /* 0x00026a00ff187b82 */ /* 0x000ea20000000a00 */
[----:B------:R-:W2:Y:S02]  /*0250*/  LDCU.64 UR4, c[0x0][0x358] ;  /* 0x00006b00ff0477ac */ /* 0x000ea40008000a00 */
[----:B--2---:R2:W5:Y:S01]  /*0260*/  LDG.E R24, desc[UR4][R24.64] ;  /* 0x0000000418187981 */ /* 0x004562000c1e1900 */
[----:B------:R-:W-:Y:S05]  /*0270*/  BRA `(.L_x_2) ;  /* 0x0000000000087947 */ /* 0x000fea0003800000 */
.L_x_3:
[----:B------:R-:W2:Y:S02]  /*0280*/  LDCU UR4, c[0x0][0x9a0] ;  /* 0x00013400ff0477ac */ /* 0x000ea40008000800 */
[----:B--2---:R-:W-:Y:S02]  /*0290*/  MOV R24, UR4 ;  /* 0x0000000400187c02 */ /* 0x004fe40008000f00 */
.L_x_2:
[----:B------:R-:W-:Y:S01]  /*02a0*/  IMAD.U32 R0, RZ, RZ, UR18 ;  /* 0x00000012ff007e24 */ /* 0x000fe2000f8e00ff */
[----:B------:R-:W-:Y:S04]  /*02b0*/  BSSY.RECONVERGENT B0, `(.L_x_4) ;  /* 0x000000c000007945 */ /* 0x000fe80003800200 */
[C---:B------:R-:W-:Y:S02]  /*02c0*/  ISETP.NE.OR P2, PT, R0.reuse, 0x1, !P1 ;  /* 0x000000010000780c */ /* 0x040fe40004f45670 */
[----:B------:R-:W-:-:S11]  /*02d0*/  ISETP.NE.OR P0, PT, R0, 0x3, !P1 ;  /* 0x000000030000780c */ /* 0x000fd60004f05670 */
[----:B------:R-:W-:Y:S05]  /*02e0*/  @P2 BRA `(.L_x_5) ;  /* 0x0000000000202947 */ /* 0x000fea0003800000 */
[----:B------:R-:W3:Y:S02]  /*02f0*/  LDCU.64 UR4, c[0x0][0x348] ;  /* 0x00006900ff0477ac */ /* 0x000ee40008000a00 */
[----:B---3--:R-:W-:Y:S02]  /*0300*/  UIADD3 UR6, UP1, UPT, UR4, 0x80, URZ ;  /* 0x0000008004067890 */ /* 0x008fe4000ff3e0ff */
[----:B------:R-:W-:Y:S02]  /*0310*/  UIADD3 UR4, UP0, UPT, UR4, 0x180, URZ ;  /* 0x0000018004047890 */ /* 0x000fe4000ff1e0ff */
[----:B------:R-:W-:Y:S02]  /*0320*/  UIADD3.X UR7, UPT, UPT, URZ, UR5, URZ, UP1, !UPT ;  /* 0x00000005ff077290 */ /* 0x000fe40008ffe4ff */
[----:B------:R-:W-:-:S07]  /*0330*/  UIADD3.X UR5, UPT, UPT, URZ, UR5, URZ, UP0, !UPT ;  /* 0x00000005ff057290 */ /* 0x000fce00087fe4ff */
[----:B------:R3:W-:Y:S02]  /*0340*/  UTMACCTL.PF [UR6] ;  /* 0x00000000060079b9 */ /* 0x0007e40008040000 */
[----:B------:R3:W-:Y:S02]  /*0350*/  UTMACCTL.PF [UR4] ;  /* 0x00000000040079b9 */ /* 0x0007e40008040000 */
[----:B---3--:R-:W-:Y:S01]  /*0360*/  NOP ;  /* 0x0000000000007918 */ /* 0x008fe20000000000 */
.L_x_5:
[----:B------:R-:W-:Y:S05]  /*0370*/  BSYNC.RECONVERGENT B0 ;  /* 0x0000000000007941 */ /* 0x000fea0003800200 */
.L_x_4:
[----:B------:R-:W-:Y:S04]  /*0380*/  BSSY.RECONVERGENT B0, `(.L_x_6) ;  /* 0x000000a000007945 */ /* 0x000fe80003800200 */
        /* <DEDUP_REMOVED lines=9> */
.L_x_7:
[----:B------:R-:W-:Y:S05]  /*0420*/  BSYNC.RECONVERGENT B0 ;  /* 0x0000000000007941 */ /* 0x000fea0003800200 */
.L_x_6:
[----:B------:R-:W3:Y:S01]  /*0430*/  LDCU.64 UR4, c[0x0][0x988] ;  /* 0x00013100ff0477ac */ /* 0x000ee20008000a00 */
[----:B------:R-:W-:Y:S02]  /*0440*/  UISETP.EQ.U32.AND UP2, UPT, UR8, URZ, UPT ;  /* 0x000000ff0800728c */ /* 0x000fe4000bf42070 */
[----:B------:R-:W-:Y:S02]  /*0450*/  UPLOP3.LUT UP3, UPT, UPT, UPT, UPT, 0x80, 0x8 ;  /* 0x000000000008789c */ /* 0x000fe40003f6f070 */
[----:B---3--:R-:W-:-:S04]  /*0460*/  UISETP.NE.U32.AND UP0, UPT, UR4, URZ, UPT ;  /* 0x000000ff0400728c */ /* 0x008fc8000bf05070 */
[----:B------:R-:W-:-:S04]  /*0470*/  UISETP.NE.AND.EX UP1, UPT, UR5, URZ, UPT, UP0 ;  /* 0x000000ff0500728c */ /* 0x000fc8000bf25300 */
[----:B------:R-:W-:-:S04]  /*0480*/  UISETP.EQ.OR.EX UP4, UPT, UR9, URZ, !UP1, UP2 ;  /* 0x000000ff0900728c */ /* 0x000fc8000cf82720 */
[----:B------:R-:W-:-:S06]  /*0490*/  UP2UR UR4, UPR, URZ, 0x10 ;  /* 0x00000010ff047883 */ /* 0x000fcc0008000000 */
[----:B------:R-:W-:Y:S01]  /*04a0*/  MOV R65, UR4 ;  /* 0x0000000400417c02 */ /* 0x000fe20008000f00 */
[----:B------:R-:W-:Y:S06]  /*04b0*/  BRA.U !UP4, `(.L_x_8) ;  /* 0x000000010c207547 */ /* 0x000fec000b800000 */
[----:B------:R-:W-:Y:S01]  /*04c0*/  UISETP.NE.U32.AND UP0, UPT, UR8, URZ, UPT ;  /* 0x000000ff0800728c */ /* 0x000fe2000bf05070 */
[----:B-----5:R-:W-:Y:S01]  /*04d0*/  FSETP.NEU.AND P0, PT, R27, RZ, PT ;  /* 0x000000ff1b00720b */ /* 0x020fe20003f0d000 */
[----:B------:R-:W-:Y:S02]  /*04e0*/  USEL UR4, URZ, 0xffffffff, UP1 ;  /* 0xffffffffff047887 */ /* 0x000fe40008800000 */
[----:B------:R-:W-:-:S10]  /*04f0*/  UISETP.NE.AND.EX UP2, UPT, UR9, URZ, UPT, UP0 ;  /* 0x000000ff0900728c */ /* 0x000fd4000bf45300 */
[----:B------:R-:W-:Y:S01]  /*0500*/  VOTEU.ANY UP0, P0 ;  /* 0x0000000000ff7886 */ /* 0x000fe20000000100 */
[----:B------:R-:W-:-:S04]  /*0510*/  @!UP2 USEL UR4, URZ, 0xffffffff, UP0 ;  /* 0xffffffffff04a887 */ /* 0x000fc80008000000 */
[----:B------:R-:W-:-:S04]  /*0520*/  ULOP3.LUT UR4, UR4, 0x1, URZ, 0xc0, !UPT ;  /* 0x0000000104047892 */ /* 0x000fc8000f8ec0ff */
[----:B------:R-:W-:-:S11]  /*0530*/  UISETP.NE.U32.AND UP3, UPT, UR4, 0x1, UPT ;  /* 0x000000010400788c */ /* 0x000fd6000bf65070 */
.L_x_8:
[----:B------:R-:W3:Y:S01]  /*0540*/  SHFL.IDX PT, R0, R60, RZ, 0x1f ;  /* 0x00001fff3c007589 */ /* 0x000ee200000e0000 */
[----:B------:R-:W-:Y:S02]  /*0550*/  UISETP.NE.AND UP5, UPT, UR18, 0x2, UPT ;  /* 0x000000021200788c */ /* 0x000fe4000bfa5270 */
[----:B------:R-:W-:Y:S02]  /*0560*/  UISETP.NE.AND UP0, UPT, UR18, 0x2, UPT ;  /* 0x000000021200788c */ /* 0x000fe4000bf05270 */
[----:B------:R-:W-:Y:S02]  /*0570*/  UISETP.NE.OR UP2, UPT, UR52, URZ, UP5 ;  /* 0x000000ff3400728c */ /* 0x000fe4000af45670 */
[----:B------:R-:W-:-:S04]  /*0580*/  USEL UR63, URZ, 0x1, UP0 ;  /* 0x00000001ff3f7887 */ /* 0x000fc80008000000 */
[----:B------:R-:W-:Y:S02]  /*0590*/  PLOP3.LUT P3, PT, P1, PT, UP2, 0xae, 0xea ;  /* 0x0000000000ea781c */ /* 0x000fe40000f6f52e */
[----:B---3--:R-:W-:-:S13]  /*05a0*/  ISETP.NE.AND P0, PT, R0, RZ, PT ;  /* 0x000000ff0000720c */ /* 0x008fda0003f05270 */
[----:B------:R-:W-:Y:S05]  /*05b0*/  @P0 BRA `(.L_x_9) ;  /* 0x0000000000480947 */ /* 0x000fea0003800000 */
[----:B------:R-:W3:Y:S01]  /*05c0*/  S2UR UR5, SR_CgaCtaId ;  /* 0x00000000000579c3 */ /* 0x000ee20000008800 */
[----:B------:R-:W-:Y:S01]  /*05d0*/  UMOV UR4, 0x400 ;  /* 0x0000040000047882 */ /* 0x000fe20000000000 */
[----:B------:R-:W-:Y:S01]  /*05e0*/  UMOV UR6, 0x1 ;  /* 0x0000000100067882 */ /* 0x000fe20000000000 */
[----:B------:R-:W-:Y:S01]  /*05f0*/  ELECT P0, URZ, PT ;  /* 0x0000000000ff782f */ /* 0x000fe20003800000 */
[----:B------:R-:W-:-:S04]  /*0600*/  UIADD3 UR6, UPT, UPT, -UR6, 0x100000, URZ ;  /* 0x0010000006067890 */ /* 0x000fc8000fffe1ff */
[----:B------:R-:W-:Y:S02]  /*0610*/  USHF.L.U32 UR7, UR6, 0xb, URZ ;  /* 0x0000000b06077899 */ /* 0x000fe400080006ff */
[----:B------:R-:W-:Y:S02]  /*0620*/  USHF.L.U32 UR6, UR6, 0x1, URZ ;  /* 0x0000000106067899 */ /* 0x000fe400080006ff */
[----:B---3--:R-:W-:Y:S01]  /*0630*/  ULEA UR4, UR5, UR4, 0x18 ;  /* 0x0000000405047291 */ /* 0x008fe2000f8ec0ff */
[----:B------:R-:W3:Y:S11]  /*0640*/  FENCE.VIEW.ASYNC.S ;  /* 0x00000000000073c6 */ /* 0x000ef60000000000 */
[----:B---3--:R3:W4:Y:S01]  /*0650*/  SYNCS.EXCH.64 URZ, [UR4], UR6 ;  /* 0x0000000604ff75b2 */ /* 0x0087220008000100 */
[----:B------:R3:W1:Y:S01]  /*0660*/  SYNCS.EXCH.64 URZ, [UR4+0x20], UR6 ;  /* 0x0000200604ff75b2 */ /* 0x0006620008000100 */
[----:B------:R3:W1:Y:S01]  /*0670*/  SYNCS.EXCH.64 URZ, [UR4+0x8], UR6 ;  /* 0x0000080604ff75b2 */ /* 0x0006620008000100 */
[----:B------:R3:W1:Y:S01]  /*0680*/  SYNCS.EXCH.64 URZ, [UR4+0x28], UR6 ;  /* 0x0000280604ff75b2 */ /* 0x0006620008000100 */
[----:B------:R3:W1:Y:S01]  /*0690*/  SYNCS.EXCH.64 URZ, [UR4+0x10], UR6 ;  /* 0x0000100604ff75b2 */ /* 0x0006620008000100 */
[----:B------:R3:W1:Y:S01]  /*06a0*/  SYNCS.EXCH.64 URZ, [UR4+0x30], UR6 ;  /* 0x0000300604ff75b2 */ /* 0x0006620008000100 */
[----:B------:R3:W1:Y:S01]  /*06b0*/  SYNCS.EXCH.64 URZ, [UR4+0x18], UR6 ;  /* 0x0000180604ff75b2 */ /* 0x0006620008000100 */
[----:B------:R3:W1:Y:S01]  /*06c0*/  SYNCS.EXCH.64 URZ, [UR4+0x38], UR6 ;  /* 0x0000380604ff75b2 */ /* 0x0006620008000100 */
[----:B------:R-:W-:Y:S01]  /*06d0*/  NOP ;  /* 0x0000000000007918 */ /* 0x000fe20000000000 */
.L_x_9:
[----:B------:R-:W2:Y:S01]  /*06e0*/  SHFL.IDX PT, R0, R60, RZ, 0x1f ;  /* 0x00001fff3c007589 */ /* 0x000ea200000e0000 */
[----:B------:R-:W-:Y:S01]  /*06f0*/  NOP ;  /* 0x0000000000007918 */ /* 0x000fe20000000000 */
[----:B--2---:R-:W-:-:S13]  /*0700*/  ISETP.NE.AND P0, PT, R0, 0x1, PT ;  /* 0x000000010000780c */ /* 0x004fda0003f05270 */
[----:B------:R-:W-:Y:S05]  /*0710*/  @P0 BRA `(.L_x_10) ;  /* 0x0000000000580947 */ /* 0x000fea0003800000 */
[----:B------:R-:W2:Y:S01]  /*0720*/  S2UR UR5, SR_CgaCtaId ;  /* 0x00000000000579c3 */ /* 0x000ea20000008800 */
[----:B---3--:R-:W-:Y:S01]  /*0730*/  UMOV UR4, 0x400 ;  /* 0x0000040000047882 */ /* 0x008fe20000000000 */
[----:B------:R-:W-:Y:S01]  /*0740*/  UMOV UR8, 0x20 ;  /* 0x0000002000087882 */ /* 0x000fe20000000000 */
[----:B------:R-:W-:Y:S01]  /*0750*/  UMOV UR6, 0x80 ;  /* 0x0000008000067882 */ /* 0x000fe20000000000 */
[----:B------:R-:W-:-:S04]  /*0760*/  UIADD3 UR8, UPT, UPT, -UR8, 0x100000, URZ ;  /* 0x0010000008087890 */ /* 0x000fc8000fffe1ff */
[----:B------:R-:W-:Y:S02]  /*0770*/  USHF.L.U32 UR9, UR8, 0xb, URZ ;  /* 0x0000000b08097899 */ /* 0x000fe400080006ff */
[----:B------:R-:W-:Y:S02]  /*0780*/  USHF.L.U32 UR8, UR8, 0x1, URZ ;  /* 0x0000000108087899 */ /* 0x000fe400080006ff */
[----:B------:R-:W-:-:S04]  /*0790*/  UIADD3 UR6, UPT, UPT, -UR6, 0x100000, URZ ;  /* 0x0010000006067890 */ /* 0x000fc8000fffe1ff */
[----:B------:R-:W-:Y:S02]  /*07a0*/  USHF.L.U32 UR7, UR6, 0xb, URZ ;  /* 0x0000000b06077899 */ /* 0x000fe400080006ff */
[----:B------:R-:W-:Y:S01]  /*07b0*/  USHF.L.U32 UR6, UR6, 0x1, URZ ;  /* 0x0000000106067899 */ /* 0x000fe200080006ff */
[----:B------:R-:W-:Y:S01]  /*07c0*/  ELECT P0, URZ, PT ;  /* 0x0000000000ff782f */ /* 0x000fe20003800000 */
[----:B--2---:R-:W-:Y:S01]  /*07d0*/  ULEA UR4, UR5, UR4, 0x18 ;  /* 0x0000000405047291 */ /* 0x004fe2000f8ec0ff */
[----:B------:R-:W2:Y:S11]  /*07e0*/  FENCE.VIEW.ASYNC.S ;  /* 0x00000000000073c6 */ /* 0x000eb60000000000 */
[----:B--2---:R2:W3:Y:S01]  /*07f0*/  SYNCS.EXCH.64 URZ, [UR4+0x40], UR8 ;  /* 0x0000400804ff75b2 */ /* 0x0044e20008000100 */
        /* <DEDUP_REMOVED lines=8> */
.L_x_10:
[----:B------:R-:W4:Y:S01]  /*0880*/  SHFL.IDX PT, R0, R60, RZ, 0x1f ;  /* 0x00001fff3c007589 */ /* 0x000f2200000e0000 */
[----:B------:R-:W-:Y:S01]  /*0890*/  NOP ;  /* 0x0000000000007918 */ /* 0x000fe20000000000 */
[----:B----4-:R-:W-:-:S13]  /*08a0*/  ISETP.NE.AND P0, PT, R0, 0x3, PT ;  /* 0x000000030000780c */ /* 0x010fda0003f05270 */
[----:B------:R-:W-:Y:S05]  /*08b0*/  @P0 BRA `(.L_x_11) ;  /* 0x0000000000300947 */ /* 0x000fea0003800000 */
[----:B------:R-:W4:Y:S01]  /*08c0*/  S2UR UR5, SR_CgaCtaId ;  /* 0x00000000000579c3 */ /* 0x000f220000008800 */
[----:B--23--:R-:W-:Y:S01]  /*08d0*/  UMOV UR4, 0x400 ;  /* 0x0000040000047882 */ /* 0x00cfe20000000000 */
[----:B------:R-:W-:Y:S01]  /*08e0*/  UMOV UR6, 0x20 ;  /* 0x0000002000067882 */ /* 0x000fe20000000000 */
[----:B------:R-:W-:Y:S01]  /*08f0*/  ELECT P0, URZ, PT ;  /* 0x0000000000ff782f */ /* 0x000fe20003800000 */
[----:B------:R-:W-:-:S04]  /*0900*/  UIADD3 UR6, UPT, UPT, -UR6, 0x100000, URZ ;  /* 0x0010000006067890 */ /* 0x000fc8000fffe1ff */
[----:B------:R-:W-:Y:S02]  /*0910*/  USHF.L.U32 UR7, UR6, 0xb, URZ ;  /* 0x0000000b06077899 */ /* 0x000fe400080006ff */
[----:B------:R-:W-:Y:S02]  /*0920*/  USHF.L.U32 UR6, UR6, 0x1, URZ ;  /* 0x0000000106067899 */ /* 0x000fe400080006ff */
[----:B----4-:R-:W-:Y:S01]  /*0930*/  ULEA UR4, UR5, UR4, 0x18 ;  /* 0x0000000405047291 */ /* 0x010fe2000f8ec0ff */
[----:B------:R-:W2:Y:S11]  /*0940*/  FENCE.VIEW.ASYNC.S ;  /* 0x00000000000073c6 */ /* 0x000eb60000000000 */
[----:B--2---:R4:W2:Y:S01]  /*0950*/  SYNCS.EXCH.64 URZ, [UR4+0x80], UR6 ;  /* 0x0000800604ff75b2 */ /* 0x0048a20008000100 */
[----:B------:R4:W3:Y:S02]  /*0960*/  SYNCS.EXCH.64 URZ, [UR4+0x88], UR6 ;  /* 0x0000880604ff75b2 */ /* 0x0008e40008000100 */
[----:B----4-:R-:W-:Y:S01]  /*0970*/  NOP ;  /* 0x0000000000007918 */ /* 0x010fe20000000000 */
.L_x_11:
[----:B------:R-:W4:Y:S01]  /*0980*/  SHFL.IDX PT, R0, R60, RZ, 0x1f ;  /* 0x00001fff3c007589 */ /* 0x000f2200000e0000 */
[----:B------:R-:W-:Y:S01]  /*0990*/  NOP ;  /* 0x0000000000007918 */ /* 0x000fe20000000000 */
[----:B----4-:R-:W-:-:S13]  /*09a0*/  ISETP.NE.AND P0, PT, R0, 0x4, PT ;  /* 0x000000040000780c */ /* 0x010fda0003f05270 */
[----:B------:R-:W-:Y:S05]  /*09b0*/  @P0 BRA `(.L_x_12) ;  /* 0x0000000000440947 */ /* 0x000fea0003800000 */
[----:B------:R-:W4:Y:S01]  /*09c0*/  S2UR UR5, SR_CgaCtaId ;  /* 0x00000000000579c3 */ /* 0x000f220000008800 */
[----:B--23--:R-:W-:Y:S01]  /*09d0*/  UMOV UR4, 0x1e0 ;  /* 0x000001e000047882 */ /* 0x00cfe20000000000 */
[----:B------:R-:W-:Y:S01]  /*09e0*/  UMOV UR6, 0x400 ;  /* 0x0000040000067882 */ /* 0x000fe20000000000 */
[----:B------:R-:W-:Y:S01]  /*09f0*/  USEL UR4, UR4, 0x1a0, UP3 ;  /* 0x000001a004047887 */ /* 0x000fe20009800000 */
[----:B------:R-:W-:Y:S01]  /*0a00*/  UMOV UR8, 0x1 ;  /* 0x0000000100087882 */ /* 0x000fe20000000000 */
[----:B------:R-:W-:Y:S01]  /*0a10*/  ELECT P0, URZ, PT ;  /* 0x0000000000ff782f */ /* 0x000fe20003800000 */
[----:B------:R-:W-:-:S04]  /*0a20*/  UIADD3 UR8, UPT, UPT, -UR8, 0x100000, URZ ;  /* 0x0010000008087890 */ /* 0x000fc8000fffe1ff */
[----:B------:R-:W-:Y:S02]  /*0a30*/  USHF.L.U32 UR9, UR8, 0xb, URZ ;  /* 0x0000000b08097899 */ /* 0x000fe400080006ff */
[----:B------:R-:W-:Y:S02]  /*0a40*/  USHF.L.U32 UR8, UR8, 0x1, URZ ;  /* 0x0000000108087899 */ /* 0x000fe400080006ff */
[----:B----4-:R-:W-:Y:S02]  /*0a50*/  ULEA UR6, UR5, UR6, 0x18 ;  /* 0x0000000605067291 */ /* 0x010fe4000f8ec0ff */
[----:B------:R-:W-:-:S04]  /*0a60*/  UIADD3 UR4, UPT, UPT, -UR4, 0x100000, URZ ;  /* 0x0010000004047890 */ /* 0x000fc8000fffe1ff */
[----:B------:R-:W-:Y:S02]  /*0a70*/  USHF.L.U32 UR5, UR4, 0xb, URZ ;  /* 0x0000000b04057899 */ /* 0x000fe400080006ff */
[----:B------:R-:W-:Y:S01]  /*0a80*/  USHF.L.U32 UR4, UR4, 0x1, URZ ;  /* 0x0000000104047899 */ /* 0x000fe200080006ff */
[----:B------:R-:W2:Y:S03]  /*0a90*/  FENCE.VIEW.ASYNC.S ;  /* 0x00000000000073c6 */ /* 0x000ea60000000000 */
[----:B--2---:R4:W2:Y:S08]  /*0aa0*/  SYNCS.EXCH.64 URZ, [UR6+0x90], UR8 ;  /* 0x0000900806ff75b2 */ /* 0x0048b00008000100 */
[----:B------:R4:W3:Y:S02]  /*0ab0*/  SYNCS.EXCH.64 URZ, [UR6+0x98], UR4 ;  /* 0x0000980406ff75b2 */ /* 0x0008e40008000100 */
[----:B----4-:R-:W-:Y:S01]  /*0ac0*/  NOP ;  /* 0x0000000000007918 */ /* 0x010fe20000000000 */
.L_x_12:
[----:B------:R-:W4:Y:S01]  /*0ad0*/  SHFL.IDX PT, R0, R60, RZ, 0x1f ;  /* 0x00001fff3c007589 */ /* 0x000f2200000e0000 */
[----:B------:R-:W-:Y:S01]  /*0ae0*/  ISETP.NE.OR P1, PT, RZ, UR18, !P1 ;  /* 0x00000012ff007c0c */ /* 0x000fe2000cf25670 */
[----:B------:R-:W-:Y:S01]  /*0af0*/  NOP ;  /* 0x0000000000007918 */ /* 0x000fe20000000000 */
[----:B----4-:R-:W-:-:S13]  /*0b00*/  ISETP.NE.AND P0, PT, R0, 0x5, PT ;  /* 0x000000050000780c */ /* 0x010fda0003f05270 */
[----:B------:R-:W-:Y:S05]  /*0b10*/  @P0 BRA `(.L_x_13) ;  /* 0x0000000000480947 */ /* 0x000fea0003800000 */
[----:B------:R-:W4:Y:S01]  /*0b20*/  S2UR UR5, SR_CgaCtaId ;  /* 0x00000000000579c3 */ /* 0x000f220000008800 */
[----:B--23--:R-:W-:Y:S01]  /*0b30*/  UMOV UR4, 0x400 ;  /* 0x0000040000047882 */ /* 0x00cfe20000000000 */
        /* <DEDUP_REMOVED lines=9> */
[----:B----4-:R-:W-:Y:S01]  /*0bd0*/  ULEA UR4, UR5, UR4, 0x18 ;  /* 0x0000000405047291 */ /* 0x010fe2000f8ec0ff */
[----:B------:R-:W2:Y:S11]  /*0be0*/  FENCE.VIEW.ASYNC.S ;  /* 0x00000000000073c6 */ /* 0x000eb60000000000 */
[----:B--2---:R4:W2:Y:S01]  /*0bf0*/  SYNCS.EXCH.64 URZ, [UR4+0xa0], UR6 ;  /* 0x0000a00604ff75b2 */ /* 0x0048a20008000100 */
[----:B------:R4:W3:Y:S01]  /*0c00*/  SYNCS.EXCH.64 URZ, [UR4+0xb0], UR8 ;  /* 0x0000b00804ff75b2 */ /* 0x0008e20008000100 */
[----:B------:R4:W1:Y:S01]  /*0c10*/  SYNCS.EXCH.64 URZ, [UR4+0xa8], UR6 ;  /* 0x0000a80604ff75b2 */ /* 0x0008620008000100 */
[----:B------:R4:W1:Y:S02]  /*0c20*/  SYNCS.EXCH.64 URZ, [UR4+0xb8], UR8 ;  /* 0x0000b80804ff75b2 */ /* 0x0008640008000100 */
[----:B----4-:R-:W-:Y:S01]  /*0c30*/  NOP ;  /* 0x0000000000007918 */ /* 0x010fe20000000000 */
.L_x_13:
[----:B--23--:R-:W2:Y:S01]  /*0c40*/  S2UR UR7, SR_CgaCtaId ;  /* 0x00000000000779c3 */ /* 0x00cea20000008800 */
[----:B------:R-:W-:Y:S01]  /*0c50*/  VOTEU.ALL UP0, P1 ;  /* 0x0000000000ff7886 */ /* 0x000fe20000800000 */
[----:B------:R-:W-:Y:S01]  /*0c60*/  UMOV UR4, 0x20 ;  /* 0x0000002000047882 */ /* 0x000fe20000000000 */
[----:B------:R-:W-:Y:S01]  /*0c70*/  NOP ;  /* 0x0000000000007918 */ /* 0x000fe20000000000 */
[----:B-1----:R-:W-:Y:S01]  /*0c80*/  LOP3.LUT R3, R57, 0x1f, RZ, 0xc0, !PT ;  /* 0x0000001f39037812 */ /* 0x002fe200078ec0ff */
[----:B------:R-:W-:Y:S01]  /*0c90*/  UISETP.NE.AND UP4, UPT, UR18, URZ, UPT ;  /* 0x000000ff1200728c */ /* 0x000fe2000bf85270 */
[----:B------:R-:W-:Y:S01]  /*0ca0*/  @!UP0 UMOV UR6, 0x400 ;  /* 0x0000040000068882 */ /* 0x000fe20000000000 */
[----:B------:R-:W-:-:S04]  /*0cb0*/  @!UP0 UIADD3 UR4, UPT, UPT, -UR4, 0x100000, URZ ;  /* 0x0010000004048890 */ /* 0x000fc8000fffe1ff */
[----:B------:R-:W-:Y:S02]  /*0cc0*/  @!UP0 USHF.L.U32 UR5, UR4, 0xb, URZ ;  /* 0x0000000b04058899 */ /* 0x000fe400080006ff */
[----:B------:R-:W-:Y:S02]  /*0cd0*/  @!UP0 USHF.L.U32 UR4, UR4, 0x1, URZ ;  /* 0x0000000104048899 */ /* 0x000fe400080006ff */
[----:B--2---:R-:W-:Y:S01]  /*0ce0*/  @!UP0 ULEA UR6, UR7, UR6, 0x18 ;  /* 0x0000000607068291 */ /* 0x004fe2000f8ec0ff */
[----:B------:R-:W1:Y:S01]  /*0cf0*/  LDCU UR7, c[0x0][0x36c] ;  /* 0x00006d80ff0777ac */ /* 0x000e620008000800 */
[----:B------:R-:W-:Y:S01]  /*0d00*/  VOTEU.ALL UP0, P1 ;  /* 0x0000000000ff7886 */ /* 0x000fe20000800000 */
[----:B------:R-:W2:Y:S09]  /*0d10*/  FENCE.VIEW.ASYNC.S ;  /* 0x00000000000073c6 */ /* 0x000eb20000000000 */
[----:B--2---:R2:W3:Y:S01]  /*0d20*/  @!UP0 SYNCS.EXCH.64 URZ, [UR6+0xc0], UR4 ;  /* 0x0000c00406ff85b2 */ /* 0x0044e20008000100 */
[----:B-1----:R-:W-:-:S09]  /*0d30*/  UISETP.EQ.U32.AND UP6, UPT, UR7, 0x1, UPT ;  /* 0x000000010700788c */ /* 0x002fd2000bfc2070 */
[----:B--2---:R-:W-:Y:S05]  /*0d40*/  BRA.U !UP6, `(.L_x_14) ;  /* 0x000000010e087547 */ /* 0x004fea000b800000 */
[----:B---3--:R-:W-:Y:S01]  /*0d50*/  UCGABAR_ARV ;  /* 0x00000000000079c7 */ /* 0x008fe20008000000 */
[----:B------:R-:W-:Y:S05]  /*0d60*/  BRA `(.L_x_15) ;  /* 0x0000000000047947 */ /* 0x000fea0003800000 */
.L_x_14:
[----:B---3--:R-:W-:Y:S01]  /*0d70*/  NOP ;  /* 0x0000000000007918 */ /* 0x008fe20000000000 */
.L_x_15:
[----:B------:R-:W1:Y:S01]  /*0d80*/  S2UR UR20, SR_CTAID.X ;  /* 0x00000000001479c3 */ /* 0x000e620000002500 */
[----:B------:R-:W-:-:S05]  /*0d90*/  CS2R.32 R64, SR_CgaSize ;  /* 0x0000000000407805 */ /* 0x000fca0000008a00 */
[----:B------:R-:W-:-:S05]  /*0da0*/  IMAD R64, R64, -0xa0, RZ ;  /* 0xffffff6040407824 */ /* 0x000fca00078e02ff */
[----:B------:R-:W-:-:S14]  /*0db0*/  R2UR UR5, R64 ;  /* 0x00000000400572ca */ /* 0x000fdc00000e0000 */
[----:B------:R-:W2:Y:S01]  /*0dc0*/  LDCU UR5, c[0x0][UR5+0x2b0] ;  /* 0x00005600050577ac */ /* 0x000ea20008000800 */
[----:B------:R-:W-:-:S05]  /*0dd0*/  CS2R.32 R64, SR_CgaSize ;  /* 0x0000000000407805 */ /* 0x000fca0000008a00 */
[----:B------:R-:W-:-:S05]  /*0de0*/  IMAD R64, R64, -0xa0, RZ ;  /* 0xffffff6040407824 */ /* 0x000fca00078e02ff */
[----:B------:R-:W-:-:S14]  /*0df0*/  R2UR UR4, R64 ;  /* 0x00000000400472ca */ /* 0x000fdc00000e0000 */
[----:B------:R-:W3:Y:S01]  /*0e00*/  LDCU UR4, c[0x0][UR4+0x2b4] ;  /* 0x00005680040477ac */ /* 0x000ee20008000800 */
[----:B------:R-:W4:Y:S01]  /*0e10*/  S2UR UR21, SR_CTAID.Y ;  /* 0x00000000001579c3 */ /* 0x000f220000002600 */
[----:B------:R-:W-:-:S05]  /*0e20*/  CS2R.32 R64, SR_CgaSize ;  /* 0x0000000000407805 */ /* 0x000fca0000008a00 */
[----:B------:R-:W-:-:S05]  /*0e30*/  IMAD R64, R64, -0xa0, RZ ;  /* 0xffffff6040407824 */ /* 0x000fca00078e02ff */
[----:B------:R-:W-:-:S14]  /*0e40*/  R2UR UR7, R64 ;  /* 0x00000000400772ca */ /* 0x000fdc00000e0000 */
[----:B------:R-:W3:Y:S01]  /*0e50*/  LDCU UR7, c[0x0][UR7+0x2a0] ;  /* 0x00005400070777ac */ /* 0x000ee20008000800 */
[----:B------:R-:W-:-:S05]  /*0e60*/  CS2R.32 R64, SR_CgaSize ;  /* 0x0000000000407805 */ /* 0x000fca0000008a00 */
[----:B------:R-:W-:-:S05]  /*0e70*/  IMAD R64, R64, -0xa0, RZ ;  /* 0xffffff6040407824 */ /* 0x000fca00078e02ff */
[----:B------:R-:W-:-:S14]  /*0e80*/  R2UR UR8, R64 ;  /* 0x00000000400872ca */ /* 0x000fdc00000e0000 */
[----:B------:R-:W3:Y:S01]  /*0e90*/  LDCU UR8, c[0x0][UR8+0x2a4] ;  /* 0x00005480080877ac */ /* 0x000ee20008000800 */
[----:B------:R-:W3:Y:S01]  /*0ea0*/  LDCU UR19, c[0x0][0xc24] ;  /* 0x00018480ff1377ac */ /* 0x000ee20008000800 */
[----:B------:R-:W3:Y:S01]  /*0eb0*/  LDCU UR39, c[0x0][0xc24] ;  /* 0x00018480ff2777ac */ /* 0x000ee20008000800 */
[----:B-1----:R-:W-:Y:S01]  /*0ec0*/  I2FP.F32.U32 R2, UR20 ;  /* 0x0000001400027c45 */ /* 0x002fe20008201000 */
[----:B------:R-:W1:Y:S04]  /*0ed0*/  LDCU UR24, c[0x0][0xc30] ;  /* 0x00018600ff1877ac */ /* 0x000e680008000800 */
[----:B--2---:R-:W-:Y:S01]  /*0ee0*/  FMUL R2, R2, UR5 ;  /* 0x0000000502027c20 */ /* 0x004fe20008400000 */
[----:B----4-:R-:W-:-:S05]  /*0ef0*/  I2FP.F32.U32 R0, UR21 ;  /* 0x0000001500007c45 */ /* 0x010fca0008201000 */
[----:B------:R-:W2:Y:S01]  /*0f00*/  F2I.U32.TRUNC.NTZ R2, R2 ;  /* 0x0000000200027305 */ /* 0x000ea2000020f000 */
[----:B---3--:R-:W-:-:S07]  /*0f10*/  FMUL R0, R0, UR4 ;  /* 0x0000000400007c20 */ /* 0x008fce0008400000 */
[----:B------:R-:W3:Y:S01]  /*0f20*/  F2I.U32.TRUNC.NTZ R0, R0 ;  /* 0x0000000000007305 */ /* 0x000ee2000020f000 */
[----:B--2---:R-:W-:Y:S02]  /*0f30*/  R2UR UR4, R2 ;  /* 0x00000000020472ca */ /* 0x004fe400000e0000 */
[----:B------:R-:W-:Y:S02]  /*0f40*/  PRMT R2, RZ, 0x7610, R2 ;  /* 0x00007610ff027816 */ /* 0x000fe40000000002 */
[----:B---3--:R-:W-:Y:S02]  /*0f50*/  R2UR UR6, R0 ;  /* 0x00000000000672ca */ /* 0x008fe400000e0000 */
[----:B------:R-:W-:-:S07]  /*0f60*/  PRMT R0, RZ, 0x7610, R0 ;  /* 0x00007610ff007816 */ /* 0x000fce0000000000 */
[----:B------:R-:W-:-:S04]  /*0f70*/  UIADD3 UR5, UPT, UPT, -UR4, URZ, URZ ;  /* 0x000000ff04057290 */ /* 0x000fc8000fffe1ff */
[----:B------:R-:W-:Y:S02]  /*0f80*/  UIMAD UR5, UR7, UR5, UR20 ;  /* 0x00000005070572a4 */ /* 0x000fe4000f8e0214 */
[----:B------:R-:W-:-:S04]  /*0f90*/  UIADD3 UR4, UPT, UPT, -UR6, URZ, URZ ;  /* 0x000000ff06047290 */ /* 0x000fc8000fffe1ff */
[----:B------:R-:W-:Y:S01]  /*0fa0*/  IMAD.U32 R64, RZ, RZ, UR5 ;  /* 0x00000005ff407e24 */ /* 0x000fe2000f8e00ff */
[----:B------:R-:W-:-:S06]  /*0fb0*/  UIMAD UR4, UR8, UR4, UR21 ;  /* 0x00000004080472a4 */ /* 0x000fcc000f8e0215 */
[----:B------:R-:W-:Y:S01]  /*0fc0*/  IMAD.U32 R63, RZ, RZ, UR4 ;  /* 0x00000004ff3f7e24 */ /* 0x000fe2000f8e00ff */
[----:B-1----:R-:W-:Y:S06]  /*0fd0*/  BRA.U UP4, `(.L_x_16) ;  /* 0x0000000104307547 */ /* 0x002fec000b800000 */
[----:B------:R-:W-:Y:S01]  /*0fe0*/  R2UR UR5, R63 ;  /* 0x000000003f0572ca */ /* 0x000fe200000e0000 */
[----:B------:R-:W-:Y:S01]  /*0ff0*/  UMOV UR7, 0x3 ;  /* 0x0000000300077882 */ /* 0x000fe20000000000 */
[----:B------:R-:W-:-:S11]  /*1000*/  R2UR UR4, R64 ;  /* 0x00000000400472ca */ /* 0x000fd600000e0000 */
[----:B------:R-:W-:-:S04]  /*1010*/  UISETP.NE.AND UP0, UPT, UR5, URZ, UPT ;  /* 0x000000ff0500728c */ /* 0x000fc8000bf05270 */
[----:B------:R-:W-:Y:S02]  /*1020*/  UISETP.LT.U32.OR UP0, UPT, UR4, 0x2, !UP0 ;  /* 0x000000020400788c */ /* 0x000fe4000c701470 */
[----:B------:R-:W-:Y:S02]  /*1030*/  ULOP3.LUT UR4, UR4, 0xfffffffe, URZ, 0xc0, !UPT ;  /* 0xfffffffe04047892 */ /* 0x000fe4000f8ec0ff */
[----:B------:R-:W-:Y:S02]  /*1040*/  USEL UR6, URZ, 0x1, !UP0 ;  /* 0x00000001ff067887 */ /* 0x000fe4000c000000 */
[----:B------:R-:W-:Y:S02]  /*1050*/  USEL UR5, URZ, 0x2, !UP0 ;  /* 0x00000002ff057887 */ /* 0x000fe4000c000000 */
[----:B------:R-:W-:Y:S02]  /*1060*/  USHF.L.U32 UR4, UR7, UR4, URZ ;  /* 0x0000000407047299 */ /* 0x000fe400080006ff */
[----:B------:R-:W-:-:S04]  /*1070*/  UIADD3 UR5, UPT, UPT, UR6, UR5, URZ ;  /* 0x0000000506057290 */ /* 0x000fc8000fffe0ff */
[----:B------:R-:W-:Y:S02]  /*1080*/  IMAD.U32 R0, RZ, RZ, UR4 ;  /* 0x00000004ff007e24 */ /* 0x000fe4000f8e00ff */
[----:B------:R-:W-:-:S07]  /*1090*/  IMAD.U32 R2, RZ, RZ, UR5 ;  /* 0x00000005ff027e24 */ /* 0x000fce000f8e00ff */
.L_x_16:
[----:B------:R-:W1:Y:S01]  /*10a0*/  S2UR UR50, SR_CTAID.Z ;  /* 0x00000000003279c3 */ /* 0x000e620000002700 */
[----:B------:R-:W-:Y:S01]  /*10b0*/  UISETP.GE.AND UP0, UPT, UR19, 0x1, UPT ;  /* 0x000000011300788c */ /* 0x000fe2000bf06270 */
[----:B------:R-:W-:-:S08]  /*10c0*/  UMOV UR28, UR20 ;  /* 0x00000014001c7c82 */ /* 0x000fd00008000000 */
[----:B------:R-:W-:Y:S05]  /*10d0*/  BRA.U !UP0, `(.L_x_17) ;  /* 0x0000000108d47547 */ /* 0x000fea000b800000 */
[----:B------:R-:W2:Y:S01]  /*10e0*/  LDCU.128 UR12, c[0x0][0xc10] ;  /* 0x00018200ff0c77ac */ /* 0x000ea20008000c00 */
[----:B------:R-:W3:Y:S01]  /*10f0*/  LDCU UR22, c[0x0][0xc0c] ;  /* 0x00018180ff1677ac */ /* 0x000ee20008000800 */
[----:B------:R-:W4:Y:S01]  /*1100*/  LDCU UR6, c[0x0][0x370] ;  /* 0x00006e00ff0677ac */ /* 0x000f220008000800 */
[----:B------:R-:W1:Y:S01]  /*1110*/  LDCU UR7, c[0x0][0x374] ;  /* 0x00006e80ff0777ac */ /* 0x000e620008000800 */
[----:B------:R-:W1:Y:S01]  /*1120*/  LDCU UR23, c[0x0][0xc20] ;  /* 0x00018400ff1777ac */ /* 0x000e620008000800 */
[----:B--2---:R-:W-:Y:S02]  /*1130*/  UIMAD.WIDE.U32 UR4, UR20, UR12, URZ ;  /* 0x0000000c140472a5 */ /* 0x004fe4000f8e00ff */
[----:B---3--:R-:W-:Y:S01]  /*1140*/  UISETP.NE.AND UP0, UPT, UR22, 0x1, UPT ;  /* 0x000000011600788c */ /* 0x008fe2000bf05270 */
[----:B------:R-:W2:Y:S01]  /*1150*/  LDCU.64 UR8, c[0x0][0xc28] ;  /* 0x00018500ff0877ac */ /* 0x000ea20008000a00 */
[----:B----4-:R-:W-:-:S03]  /*1160*/  UIMAD.WIDE.U32 UR10, UR6, UR12, URZ ;  /* 0x0000000c060a72a5 */ /* 0x010fc6000f8e00ff */
[----:B------:R-:W-:Y:S01]  /*1170*/  UMOV UR4, UR5 ;  /* 0x0000000500047c82 */ /* 0x000fe20008000000 */
[----:B------:R-:W-:Y:S02]  /*1180*/  UISETP.NE.AND UP2, UPT, UR19, 0x1, UPT ;  /* 0x000000011300788c */ /* 0x000fe4000bf45270 */
[----:B------:R-:W-:Y:S01]  /*1190*/  USHF.R.U32.HI UR4, URZ, UR13, UR4 ;  /* 0x0000000dff047299 */ /* 0x000fe20008011604 */
[----:B------:R-:W-:Y:S01]  /*11a0*/  UMOV UR10, UR11 ;  /* 0x0000000b000a7c82 */ /* 0x000fe20008000000 */
[----:B------:R-:W-:Y:S02]  /*11b0*/  UIMAD.WIDE.U32 UR16, UR21, UR15, URZ ;  /* 0x0000000f151072a5 */ /* 0x000fe4000f8e00ff */
[----:B------:R-:W-:Y:S02]  /*11c0*/  USEL UR5, UR20, UR4, !UP0 ;  /* 0x0000000414057287 */ /* 0x000fe4000c000000 */
[----:B------:R-:W-:Y:S02]  /*11d0*/  @UP0 USHF.R.U32.HI UR6, URZ, UR13, UR10 ;  /* 0x0000000dff060299 */ /* 0x000fe4000801160a */
[----:B------:R-:W-:-:S02]  /*11e0*/  UISETP.NE.AND UP0, UPT, UR14, 0x1, UPT ;  /* 0x000000010e00788c */ /* 0x000fc4000bf05270 */
[----:B-1----:R-:W-:Y:S02]  /*11f0*/  UIMAD.WIDE.U32 UR10, UR7, UR15, URZ ;  /* 0x0000000f070a72a5 */ /* 0x002fe4000f8e00ff */
[----:B--2---:R-:W-:Y:S01]  /*1200*/  UIMAD.WIDE.U32 UR12, UR6, UR8, URZ ;  /* 0x00000008060c72a5 */ /* 0x004fe2000f8e00ff */
[----:B------:R-:W-:Y:S01]  /*1210*/  UMOV UR4, UR17 ;  /* 0x0000001100047c82 */ /* 0x000fe20008000000 */
[----:B------:R-:W-:-:S03]  /*1220*/  UIADD3 UR28, UPT, UPT, -UR5, URZ, URZ ;  /* 0x000000ff051c7290 */ /* 0x000fc6000fffe1ff */
[----:B------:R-:W-:Y:S01]  /*1230*/  UMOV UR10, UR11 ;  /* 0x0000000b000a7c82 */ /* 0x000fe20008000000 */
[----:B------:R-:W-:Y:S02]  /*1240*/  USHF.R.U32.HI UR4, URZ, UR23, UR4 ;  /* 0x00000017ff047299 */ /* 0x000fe40008011604 */
[----:B------:R-:W-:Y:S01]  /*1250*/  @UP0 USHF.R.U32.HI UR7, URZ, UR23, UR10 ;  /* 0x00000017ff070299 */ /* 0x000fe2000801160a */
[----:B------:R-:W-:Y:S01]  /*1260*/  UMOV UR12, UR13 ;  /* 0x0000000d000c7c82 */ /* 0x000fe20008000000 */
[----:B------:R-:W-:Y:S02]  /*1270*/  USEL UR4, UR21, UR4, !UP0 ;  /* 0x0000000415047287 */ /* 0x000fe4000c000000 */
[----:B------:R-:W-:Y:S02]  /*1280*/  UIMAD.WIDE.U32 UR10, UR7, UR8, URZ ;  /* 0x00000008070a72a5 */ /* 0x000fe4000f8e00ff */
[----:B------:R-:W-:Y:S02]  /*1290*/  @UP2 USHF.R.U32.HI UR6, URZ, UR9, UR12 ;  /* 0x00000009ff062299 */ /* 0x000fe4000801160c */
[----:B------:R-:W-:-:S02]  /*12a0*/  UIMAD.WIDE.U32 UR12, UR4, UR8, URZ ;  /* 0x00000008040c72a5 */ /* 0x000fc4000f8e00ff */
[----:B------:R-:W-:Y:S01]  /*12b0*/  UIMAD UR28, UR22, UR28, UR20 ;  /* 0x0000001c161c72a4 */ /* 0x000fe2000f8e0214 */
[----:B------:R-:W-:Y:S02]  /*12c0*/  UMOV UR10, UR11 ;  /* 0x0000000b000a7c82 */ /* 0x000fe40008000000 */
[----:B------:R-:W-:Y:S02]  /*12d0*/  @UP2 USHF.R.U32.HI UR7, URZ, UR9, UR10 ;  /* 0x00000009ff072299 */ /* 0x000fe4000801160a */
[----:B------:R-:W-:Y:S02]  /*12e0*/  UIMAD UR10, UR6, UR19, URZ ;  /* 0x00000013060a72a4 */ /* 0x000fe4000f8e02ff */
[----:B------:R-:W-:-:S04]  /*12f0*/  UIMAD UR7, UR7, UR19, URZ ;  /* 0x00000013070772a4 */ /* 0x000fc8000f8e02ff */
[----:B------:R-:W-:-:S03]  /*1300*/  UISETP.GE.AND UP0, UPT, UR4, UR7, UPT ;  /* 0x000000070400728c */ /* 0x000fc6000bf06270 */
[----:B------:R-:W-:Y:S01]  /*1310*/  UMOV UR7, UR13 ;  /* 0x0000000d00077c82 */ /* 0x000fe20008000000 */
[----:B------:R-:W-:Y:S02]  /*1320*/  UISETP.GE.OR UP0, UPT, UR5, UR10, UP0 ;  /* 0x0000000a0500728c */ /* 0x000fe40008706670 */
[----:B------:R-:W-:Y:S02]  /*1330*/  UIMAD.WIDE.U32 UR10, UR5, UR8, URZ ;  /* 0x00000008050a72a5 */ /* 0x000fe4000f8e00ff */
[----:B------:R-:W-:Y:S02]  /*1340*/  USHF.R.U32.HI UR7, URZ, UR9, UR7 ;  /* 0x00000009ff077299 */ /* 0x000fe40008011607 */
[----:B------:R-:W-:Y:S02]  /*1350*/  UIADD3 UR10, UPT, UPT, -UR4, URZ, URZ ;  /* 0x000000ff040a7290 */ /* 0x000fe4000fffe1ff */
[----:B------:R-:W-:Y:S02]  /*1360*/  USEL UR7, UR4, UR7, !UP2 ;  /* 0x0000000704077287 */ /* 0x000fe4000d000000 */
[----:B------:R-:W-:Y:S01]  /*1370*/  UIMAD UR10, UR14, UR10, UR21 ;  /* 0x0000000a0e0a72a4 */ /* 0x000fe2000f8e0215 */
[----:B------:R-:W-:-:S02]  /*1380*/  @!UP0 UMOV UR8, UR11 ;  /* 0x0000000b00088c82 */ /* 0x000fc40008000000 */
[----:B------:R-:W-:Y:S02]  /*1390*/  @!UP0 USHF.R.U32.HI UR8, URZ, UR9, UR8 ;  /* 0x00000009ff088299 */ /* 0x000fe40008011608 */
[----:B------:R-:W-:Y:S02]  /*13a0*/  UIADD3 UR9, UPT, UPT, -UR7, URZ, URZ ;  /* 0x000000ff07097290 */ /* 0x000fe4000fffe1ff */
[----:B------:R-:W-:Y:S02]  /*13b0*/  @!UP0 USEL UR8, UR5, UR8, !UP2 ;  /* 0x0000000805088287 */ /* 0x000fe4000d000000 */
[----:B------:R-:W-:Y:S02]  /*13c0*/  UIMAD UR9, UR19, UR9, UR4 ;  /* 0x00000009130972a4 */ /* 0x000fe4000f8e0204 */
[----:B------:R-:W-:Y:S02]  /*13d0*/  @!UP0 UIADD3 UR7, UPT, UPT, UR7, -UR8, URZ ;  /* 0x8000000807078290 */ /* 0x000fe4000fffe0ff */
[----:B------:R-:W-:-:S02]  /*13e0*/  @!UP0 UIMAD UR6, UR9, UR6, UR8 ;  /* 0x00000006090682a4 */ /* 0x000fc4000f8e0208 */
[----:B------:R-:W-:-:S04]  /*13f0*/  @!UP0 UIMAD UR4, UR7, UR19, UR5 ;  /* 0x00000013070482a4 */ /* 0x000fc8000f8e0205 */
[----:B------:R-:W-:Y:S01]  /*1400*/  UIMAD UR21, UR4, UR14, UR10 ;  /* 0x0000000e041572a4 */ /* 0x000fe2000f8e020a */
[----:B------:R-:W-:Y:S02]  /*1410*/  @!UP0 UMOV UR5, UR6 ;  /* 0x0000000600058c82 */ /* 0x000fe40008000000 */
[----:B------:R-:W-:-:S12]  /*1420*/  UIMAD UR28, UR5, UR22, UR28 ;  /* 0x00000016051c72a4 */ /* 0x000fd8000f8e021c */
.L_x_17:
[----:B------:R-:W-:-:S09]  /*1430*/  UISETP.NE.AND UP0, UPT, UR24, 0x1, UPT ;  /* 0x000000011800788c */ /* 0x000fd2000bf05270 */
[----:B------:R-:W-:Y:S05]  /*1440*/  BRA.U UP0, `(.L_x_18) ;  /* 0x0000000100407547 */ /* 0x000fea000b800000 */
[----:B------:R-:W2:Y:S01]  /*1450*/  LDCU.128 UR8, c[0x0][0xc10] ;  /* 0x00018200ff0877ac */ /* 0x000ea20008000c00 */
[----:B------:R-:W3:Y:S01]  /*1460*/  LDCU UR12, c[0x0][0xc0c] ;  /* 0x00018180ff0c77ac */ /* 0x000ee20008000800 */
[----:B------:R-:W4:Y:S01]  /*1470*/  LDCU UR13, c[0x0][0xc20] ;  /* 0x00018400ff0d77ac */ /* 0x000f220008000800 */
[----:B--2---:R-:W-:Y:S02]  /*1480*/  UIMAD.WIDE.U32 UR4, UR28, UR8, URZ ;  /* 0x000000081c0472a5 */ /* 0x004fe4000f8e00ff */
[----:B------:R-:W-:Y:S02]  /*1490*/  UIMAD.WIDE.U32 UR6, UR21, UR11, URZ ;  /* 0x0000000b150672a5 */ /* 0x000fe4000f8e00ff */
[----:B---3--:R-:W-:Y:S02]  /*14a0*/  UISETP.NE.AND UP0, UPT, UR12, 0x1, UPT ;  /* 0x000000010c00788c */ /* 0x008fe4000bf05270 */
[----:B------:R-:W-:-:S03]  /*14b0*/  USHF.R.U32.HI UR5, URZ, UR9, UR5 ;  /* 0x00000009ff057299 */ /* 0x000fc60008011605 */
[----:B------:R-:W-:Y:S01]  /*14c0*/  UMOV UR4, UR7 ;  /* 0x0000000700047c82 */ /* 0x000fe20008000000 */
[----:B------:R-:W-:Y:S02]  /*14d0*/  USEL UR5, UR28, UR5, !UP0 ;  /* 0x000000051c057287 */ /* 0x000fe4000c000000 */
[----:B------:R-:W-:Y:S02]  /*14e0*/  UISETP.NE.AND UP0, UPT, UR10, 0x1, UPT ;  /* 0x000000010a00788c */ /* 0x000fe4000bf05270 */
[----:B----4-:R-:W-:-:S04]  /*14f0*/  USHF.R.U32.HI UR4, URZ, UR13, UR4 ;  /* 0x0000000dff047299 */ /* 0x010fc80008011604 */
[----:B------:R-:W-:-:S04]  /*1500*/  USEL UR4, UR21, UR4, !UP0 ;  /* 0x0000000415047287 */ /* 0x000fc8000c000000 */
[----:B------:R-:W-:Y:S02]  /*1510*/  UIADD3 UR6, UPT, UPT, -UR4, UR5, URZ ;  /* 0x0000000504067290 */ /* 0x000fe4000fffe1ff */
[----:B------:R-:W-:Y:S02]  /*1520*/  UIADD3 UR4, UPT, UPT, UR4, -UR5, URZ ;  /* 0x8000000504047290 */ /* 0x000fe4000fffe0ff */
[----:B------:R-:W-:Y:S02]  /*1530*/  UIMAD UR21, UR6, UR10, UR21 ;  /* 0x0000000a061572a4 */ /* 0x000fe4000f8e0215 */
[----:B------:R-:W-:-:S12]  /*1540*/  UIMAD UR28, UR4, UR12, UR28 ;  /* 0x0000000c041c72a4 */ /* 0x000fd8000f8e021c */
.L_x_18:
[----:B------:R-:W-:Y:S05]  /*1550*/  BRA.U !UP6, `(.L_x_19) ;  /* 0x000000010e0c7547 */ /* 0x000fea000b800000 */
[----:B------:R-:W-:Y:S01]  /*1560*/  UCGABAR_WAIT ;  /* 0x0000000000007dc7 */ /* 0x000fe20008000000 */
[----:B------:R-:W-:Y:S01]  /*1570*/  CCTL.IVALL ;  /* 0x00000000ff00798f */ /* 0x000fe20002000000 */
[----:B------:R-:W-:Y:S05]  /*1580*/  BRA `(.L_x_20) ;  /* 0x0000000000047947 */ /* 0x000fea0003800000 */
.L_x_19:
[----:B------:R-:W-:Y:S06]  /*1590*/  BAR.SYNC.DEFER_BLOCKING 0x0 ;  /* 0x0000000000007b1d */ /* 0x000fec0000010000 */
.L_x_20:
[----:B------:R-:W-:Y:S05]  /*15a0*/  BRA.U UP5, `(.L_x_21) ;  /* 0x0000002105107547 */ /* 0x000fea000b800000 */
[----:B------:R-:W2:Y:S01]  /*15b0*/  LDCU UR7, c[0x0][0x394] ;  /* 0x00007280ff0777ac */ /* 0x000ea20008000800 */
[----:B------:R-:W-:Y:S01]  /*15c0*/  PLOP3.LUT P1, PT, PT, PT, UP3, 0x80, 0x8 ;  /* 0x000000000008781c */ /* 0x000fe20003f2f038 */
[----:B------:R-:W-:Y:S01]  /*15d0*/  IMAD.MOV.U32 R2, RZ, RZ, RZ ;  /* 0x000000ffff027224 */ /* 0x000fe200078e00ff */
[----:B------:R-:W-:Y:S01]  /*15e0*/  ISETP.EQ.OR P2, PT, R3, RZ, P3 ;  /* 0x000000ff0300720c */ /* 0x000fe20001f42670 */
[----:B------:R-:W3:Y:S01]  /*15f0*/  LDCU UR6, c[0x0][0x5d8] ;  /* 0x0000bb00ff0677ac */ /* 0x000ee20008000800 */
[----:B------:R-:W-:Y:S01]  /*1600*/  PLOP3.LUT P1, PT, P1, PT, PT, 0x8, 0x80 ;  /* 0x000000000080781c */ /* 0x000fe20000f2e170 */
[----:B------:R-:W-:Y:S02]  /*1610*/  UISETP.NE.AND UP0, UPT, UR18, URZ, UPT ;  /* 0x000000ff1200728c */ /* 0x000fe4000bf05270 */
[----:B------:R-:W-:Y:S02]  /*1620*/  USHF.L.U32 UR8, UR20, 0x5, URZ ;  /* 0x0000000514087899 */ /* 0x000fe400080006ff */
[----:B------:R-:W-:Y:S01]  /*1630*/  USEL UR63, UR63, 0x2, UP0 ;  /* 0x000000023f3f7887 */ /* 0x000fe20008000000 */
[----:B------:R-:W4:Y:S01]  /*1640*/  LDCU UR71, c[0x0][0x370] ;  /* 0x00006e00ff4777ac */ /* 0x000f220008000800 */
[----:B--2---:R-:W-:Y:S01]  /*1650*/  UIADD3 UR5, UPT, UPT, UR7, 0x3f, URZ ;  /* 0x0000003f07057890 */ /* 0x004fe2000fffe0ff */
[----:B------:R-:W2:Y:S03]  /*1660*/  LDCU.64 UR64, c[0x0][0x348] ;  /* 0x00006900ff4077ac */ /* 0x000ea60008000a00 */
[----:B------:R-:W-:-:S02]  /*1670*/  USHF.R.S32.HI UR4, URZ, 0x1f, UR5 ;  /* 0x0000001fff047899 */ /* 0x000fc40008011405 */
[----:B---3--:R-:W-:Y:S02]  /*1680*/  UIADD3 UR6, UPT, UPT, UR6, 0x3f, URZ ;  /* 0x0000003f06067890 */ /* 0x008fe4000fffe0ff */
[----:B------:R-:W-:Y:S02]  /*1690*/  ULEA.HI UR4, UR4, UR5, URZ, 0x6 ;  /* 0x0000000504047291 */ /* 0x000fe4000f8f30ff */
[----:B------:R-:W-:Y:S02]  /*16a0*/  UIADD3 UR5, UPT, UPT, UR7, -0x1, URZ ;  /* 0xffffffff07057890 */ /* 0x000fe4000fffe0ff */
[----:B------:R-:W-:Y:S02]  /*16b0*/  USHF.R.S32.HI UR73, URZ, 0x6, UR4 ;  /* 0x00000006ff497899 */ /* 0x000fe40008011404 */
[----:B------:R-:W-:Y:S02]  /*16c0*/  UISETP.GE.U32.AND UP1, UPT, UR5, -0x7f, UPT ;  /* 0xffffff810500788c */ /* 0x000fe4000bf26070 */
[----:B------:R-:W-:-:S02]  /*16d0*/  UISETP.LT.U32.AND UP0, UPT, UR73, 0x4, UPT ;  /* 0x000000044900788c */ /* 0x000fc4000bf01070 */
[----:B------:R-:W-:Y:S02]  /*16e0*/  USHF.R.S32.HI UR4, URZ, 0x1f, UR6 ;  /* 0x0000001fff047899 */ /* 0x000fe40008011406 */
[----:B------:R-:W-:Y:S02]  /*16f0*/  USEL UR72, UR73, 0x4, UP0 ;  /* 0x0000000449487887 */ /* 0x000fe40008000000 */
[----:B------:R-:W-:Y:S02]  /*1700*/  ULEA.HI UR4, UR4, UR6, URZ, 0x6 ;  /* 0x0000000604047291 */ /* 0x000fe4000f8f30ff */
[----:B------:R-:W-:Y:S02]  /*1710*/  UIADD3 UR62, UPT, UPT, UR72, -0x1, URZ ;  /* 0xffffffff483e7890 */ /* 0x000fe4000fffe0ff */
[----:B------:R-:W-:Y:S02]  /*1720*/  @UP1 UIADD3 UR62, UPT, UPT, UR72, URZ, URZ ;  /* 0x000000ff483e1290 */ /* 0x000fe4000fffe0ff */
[----:B------:R-:W-:-:S02]  /*1730*/  USHF.L.U32 UR77, UR20, 0x7, URZ ;  /* 0x00000007144d7899 */ /* 0x000fc400080006ff */
[----:B------:R-:W-:Y:S01]  /*1740*/  UIADD3 UR76, UPT, UPT, UR7, 0x7e, URZ ;  /* 0x0000007e074c7890 */ /* 0x000fe2000fffe0ff */
[----:B------:R-:W3:Y:S01]  /*1750*/  LDCU UR70, c[0x0][0x374] ;  /* 0x00006e80ff4677ac */ /* 0x000ee20008000800 */
[----:B------:R-:W-:Y:S02]  /*1760*/  ULOP3.LUT UR75, UR8, 0x20, URZ, 0xc0, !UPT ;  /* 0x00000020084b7892 */ /* 0x000fe4000f8ec0ff */
[----:B------:R-:W-:Y:S02]  /*1770*/  USHF.R.S32.HI UR69, URZ, 0x6, UR4 ;  /* 0x00000006ff457899 */ /* 0x000fe40008011404 */
[----:B------:R-:W-:Y:S02]  /*1780*/  UIADD3 UR74, UPT, UPT, UR73, -UR72, URZ ;  /* 0x80000048494a7290 */ /* 0x000fe4000fffe0ff */
[----:B------:R-:W-:Y:S01]  /*1790*/  UIADD3 UR62, UPT, UPT, UR62, 0x1, URZ ;  /* 0x000000013e3e7890 */ /* 0x000fe2000fffe0ff */
[----:B------:R-:W-:Y:S01]  /*17a0*/  UMOV UR29, 0x1 ;  /* 0x00000001001d7882 */ /* 0x000fe20000000000 */
[----:B--2-4-:R-:W-:-:S10]  /*17b0*/  UMOV UR33, URZ ;  /* 0x000000ff00217c82 */ /* 0x014fd40008000000 */
.L_x_39:
[----:B------:R-:W-:Y:S01]  /*17c0*/  IMAD.U32 R4, RZ, RZ, UR69 ;  /* 0x00000045ff047e24 */ /* 0x000fe2000f8e00ff */
[----:B------:R-:W2:Y:S04]  /*17d0*/  LDCU UR68, c[0x0][0x5dc] ;  /* 0x0000bb80ff4477ac */ /* 0x000ea80008000800 */
[-C--:B------:R-:W-:Y:S01]  /*17e0*/  IABS R0, R4.reuse ;  /* 0x0000000400007213 */ /* 0x080fe20000000000 */
[----:B------:R-:W4:Y:S01]  /*17f0*/  LDCU UR61, c[0x0][0x5e0] ;  /* 0x0000bc00ff3d77ac */ /* 0x000f220008000800 */
[----:B------:R-:W-:Y:S02]  /*1800*/  IABS R4, R4 ;  /* 0x0000000400047213 */ /* 0x000fe40000000000 */
[----:B------:R-:W-:Y:S01]  /*1810*/  R2UR UR6, R0 ;  /* 0x00000000000672ca */ /* 0x000fe200000e0000 */
[----:B------:R-:W-:Y:S01]  /*1820*/  UMOV UR32, 0x400 ;  /* 0x0000040000207882 */ /* 0x000fe20000000000 */
[----:B------:R-:W-:Y:S01]  /*1830*/  UMOV UR19, URZ ;  /* 0x000000ff00137c82 */ /* 0x000fe20008000000 */
[----:B--2---:R-:W-:-:S10]  /*1840*/  IMAD.U32 R3, RZ, RZ, UR68 ;  /* 0x00000044ff037e24 */ /* 0x004fd4000f8e00ff */
[----:B------:R-:W2:Y:S01]  /*1850*/  I2F.RP R0, UR6 ;  /* 0x0000000600007d06 */ /* 0x000ea20008209400 */
[----:B----4-:R-:W-:-:S07]  /*1860*/  UISETP.NE.AND UP2, UPT, UR61, URZ, UPT ;  /* 0x000000ff3d00728c */ /* 0x010fce000bf45270 */
[----:B--2---:R-:W2:Y:S02]  /*1870*/  MUFU.RCP R0, R0 ;  /* 0x0000000000007308 */ /* 0x004ea40000001000 */
[----:B--2---:R-:W-:-:S06]  /*1880*/  VIADD R0, R0, 0xffffffe ;  /* 0x0ffffffe00007836 */ /* 0x004fcc0000000000 */
[----:B------:R-:W2:Y:S02]  /*1890*/  F2I.FTZ.U32.TRUNC.NTZ R0, R0 ;  /* 0x0000000000007305 */ /* 0x000ea4000021f000 */
[----:B--2---:R-:W-:Y:S02]  /*18a0*/  R2UR UR5, R0 ;  /* 0x00000000000572ca */ /* 0x004fe400000e0000 */
[----:B------:R-:W-:Y:S01]  /*18b0*/  IABS R0, R3 ;  /* 0x0000000300007213 */ /* 0x000fe20000000000 */
[----:B------:R-:W-:-:S03]  /*18c0*/  IMAD.U32 R3, RZ, RZ, UR21 ;  /* 0x00000015ff037e24 */ /* 0x000fc6000f8e00ff */
[----:B------:R-:W-:Y:S01]  /*18d0*/  R2UR UR9, R0 ;  /* 0x00000000000972ca */ /* 0x000fe200000e0000 */
[----:B------:R-:W-:Y:S01]  /*18e0*/  IMAD.MOV R0, RZ, RZ, -R4 ;  /* 0x000000ffff007224 */ /* 0x000fe200078e0a04 */
[----:B------:R-:W-:-:S04]  /*18f0*/  IABS R3, R3 ;  /* 0x0000000300037213 */ /* 0x000fc80000000000 */
[----:B------:R-:W-:Y:S01]  /*1900*/  R2UR UR8, R3 ;  /* 0x00000000030872ca */ /* 0x000fe200000e0000 */
[----:B------:R-:W-:-:S04]  /*1910*/  UIADD3 UR4, UPT, UPT, URZ, -UR5, URZ ;  /* 0x80000005ff047290 */ /* 0x000fc8000fffe0ff */
[----:B------:R-:W-:Y:S02]  /*1920*/  UIMAD UR7, UR4, UR6, URZ ;  /* 0x00000006040772a4 */ /* 0x000fe4000f8e02ff */
[----:B------:R-:W2:Y:S01]  /*1930*/  I2F.RP R3, UR9 ;  /* 0x0000000900037d06 */ /* 0x000ea20008209400 */
[----:B------:R-:W-:Y:S02]  /*1940*/  UMOV UR4, URZ ;  /* 0x000000ff00047c82 */ /* 0x000fe40008000000 */
[----:B------:R-:W-:Y:S02]  /*1950*/  UIMAD.WIDE.U32 UR4, UR5, UR7, UR4 ;  /* 0x00000007050472a5 */ /* 0x000fe4000f8e0004 */
[----:B------:R-:W-:-:S05]  /*1960*/  R2UR UR7, R0 ;  /* 0x00000000000772ca */ /* 0x000fca00000e0000 */
[----:B------:R-:W-:Y:S02]  /*1970*/  UMOV UR4, UR5 ;  /* 0x0000000500047c82 */ /* 0x000fe40008000000 */
[----:B------:R-:W-:Y:S01]  /*1980*/  UIMAD.WIDE.U32 UR4, UR4, UR8, URZ ;  /* 0x00000008040472a5 */ /* 0x000fe2000f8e00ff */
[----:B--2---:R-:W2:Y:S06]  /*1990*/  MUFU.RCP R0, R3 ;  /* 0x0000000300007308 */ /* 0x004eac0000001000 */
[----:B------:R-:W-:Y:S02]  /*19a0*/  UMOV UR4, UR5 ;  /* 0x0000000500047c82 */ /* 0x000fe40008000000 */
[----:B------:R-:W-:-:S04]  /*19b0*/  UIMAD UR5, UR4, UR7, UR8 ;  /* 0x00000007040572a4 */ /* 0x000fc8000f8e0208 */
[----:B------:R-:W-:Y:S01]  /*19c0*/  UISETP.GT.U32.AND UP0, UPT, UR6, UR5, UPT ;  /* 0x000000050600728c */ /* 0x000fe2000bf04070 */
[----:B--2---:R-:W-:-:S10]  /*19d0*/  VIADD R0, R0, 0xffffffe ;  /* 0x0ffffffe00007836 */ /* 0x004fd40000000000 */
[----:B------:R-:W-:Y:S01]  /*19e0*/  @!UP0 UIADD3 UR5, UPT, UPT, UR5, -UR6, URZ ;  /* 0x8000000605058290 */ /* 0x000fe2000fffe0ff */
[----:B------:R-:W2:Y:S01]  /*19f0*/  F2I.FTZ.U32.TRUNC.NTZ R0, R0 ;  /* 0x0000000000007305 */ /* 0x000ea2000021f000 */
[----:B------:R-:W-:Y:S02]  /*1a00*/  @!UP0 UIADD3 UR4, UPT, UPT, UR4, 0x1, URZ ;  /* 0x0000000104048890 */ /* 0x000fe4000fffe0ff */
[----:B------:R-:W-:Y:S02]  /*1a10*/  UISETP.GE.U32.AND UP1, UPT, UR5, UR6, UPT ;  /* 0x000000060500728c */ /* 0x000fe4000bf26070 */
[----:B------:R-:W-:-:S04]  /*1a20*/  ULOP3.LUT UR5, UR21, UR69, URZ, 0x3c, !UPT ;  /* 0x0000004515057292 */ /* 0x000fc8000f8e3cff */
[----:B------:R-:W-:-:S05]  /*1a30*/  UISETP.GE.AND UP0, UPT, UR5, URZ, UPT ;  /* 0x000000ff0500728c */ /* 0x000fca000bf06270 */
[----:B------:R-:W-:Y:S01]  /*1a40*/  @UP1 UIADD3 UR4, UPT, UPT, UR4, 0x1, URZ ;  /* 0x0000000104041890 */ /* 0x000fe2000fffe0ff */
[----:B--2---:R-:W-:Y:S01]  /*1a50*/  R2UR UR5, R0 ;  /* 0x00000000000572ca */ /* 0x004fe200000e0000 */
[----:B------:R-:W-:Y:S01]  /*1a60*/  UISETP.NE.AND UP1, UPT, UR69, URZ, UPT ;  /* 0x000000ff4500728c */ /* 0x000fe2000bf25270 */
[----:B------:R-:W-:-:S04]  /*1a70*/  IMAD.U32 R0, RZ, RZ, UR61 ;  /* 0x0000003dff007e24 */ /* 0x000fc8000f8e00ff */
[----:B------:R-:W-:Y:S01]  /*1a80*/  UMOV UR8, UR4 ;  /* 0x0000000400087c82 */ /* 0x000fe20008000000 */
[----:B------:R-:W-:Y:S01]  /*1a90*/  IABS R0, R0 ;  /* 0x0000000000007213 */ /* 0x000fe20000000000 */
[----:B------:R-:W-:-:S03]  /*1aa0*/  @!UP0 UIADD3 UR8, UPT, UPT, -UR8, URZ, URZ ;  /* 0x000000ff08088290 */ /* 0x000fc6000fffe1ff */
[----:B------:R-:W-:Y:S01]  /*1ab0*/  R2UR UR10, R0 ;  /* 0x00000000000a72ca */ /* 0x000fe200000e0000 */
[----:B------:R-:W-:Y:S02]  /*1ac0*/  @!UP1 ULOP3.LUT UR8, URZ, UR69, URZ, 0x33, !UPT ;  /* 0x00000045ff089292 */ /* 0x000fe4000f8e33ff */
[----:B------:R-:W-:-:S04]  /*1ad0*/  UIADD3 UR4, UPT, UPT, URZ, -UR5, URZ ;  /* 0x80000005ff047290 */ /* 0x000fc8000fffe0ff */
[----:B------:R-:W-:Y:S01]  /*1ae0*/  IMAD.U32 R3, RZ, RZ, UR8 ;  /* 0x00000008ff037e24 */ /* 0x000fe2000f8e00ff */
[----:B------:R-:W-:-:S03]  /*1af0*/  UIMAD UR6, UR4, UR9, URZ ;  /* 0x00000009040672a4 */ /* 0x000fc6000f8e02ff */
[----:B------:R-:W-:Y:S01]  /*1b00*/  UMOV UR4, URZ ;  /* 0x000000ff00047c82 */ /* 0x000fe20008000000 */
[----:B------:R-:W-:Y:S01]  /*1b10*/  IABS R3, R3 ;  /* 0x0000000300037213 */ /* 0x000fe20000000000 */
[----:B------:R-:W-:Y:S01]  /*1b20*/  UIMAD.WIDE.U32 UR4, UR5, UR6, UR4 ;  /* 0x00000006050472a5 */ /* 0x000fe2000f8e0004 */
[----:B------:R-:W2:Y:S02]  /*1b30*/  I2F.RP R0, UR10 ;  /* 0x0000000a00007d06 */ /* 0x000ea40008209400 */
[----:B------:R-:W-:Y:S01]  /*1b40*/  R2UR UR7, R3 ;  /* 0x00000000030772ca */ /* 0x000fe200000e0000 */
[----:B------:R-:W-:-:S03]  /*1b50*/  IMAD.U32 R3, RZ, RZ, UR29 ;  /* 0x0000001dff037e24 */ /* 0x000fc6000f8e00ff */
[----:B------:R-:W-:Y:S02]  /*1b60*/  UMOV UR4, UR5 ;  /* 0x0000000500047c82 */ /* 0x000fe40008000000 */
[----:B------:R-:W-:-:S07]  /*1b70*/  SHF.L.U32 R3, R3, 0x1f, RZ ;  /* 0x0000001f03037819 */ /* 0x000fce00000006ff */
[----:B------:R-:W-:Y:S01]  /*1b80*/  UIMAD.WIDE.U32 UR4, UR4, UR7, URZ ;  /* 0x00000007040472a5 */ /* 0x000fe2000f8e00ff */
[----:B--2---:R-:W2:Y:S06]  /*1b90*/  MUFU.RCP R0, R0 ;  /* 0x0000000000007308 */ /* 0x004eac0000001000 */
[----:B------:R-:W-:Y:S02]  /*1ba0*/  UMOV UR4, UR5 ;  /* 0x0000000500047c82 */ /* 0x000fe40008000000 */
[----:B------:R-:W-:-:S04]  /*1bb0*/  UIADD3 UR5, UPT, UPT, -UR4, URZ, URZ ;  /* 0x000000ff04057290 */ /* 0x000fc8000fffe1ff */
[----:B------:R-:W-:Y:S01]  /*1bc0*/  UIMAD UR5, UR9, UR5, UR7 ;  /* 0x00000005090572a4 */ /* 0x000fe2000f8e0207 */
[----:B------:R-:W4:Y:S03]  /*1bd0*/  S2UR UR7, SR_CgaCtaId ;  /* 0x00000000000779c3 */ /* 0x000f260000008800 */
[----:B------:R-:W-:Y:S01]  /*1be0*/  UISETP.GT.U32.AND UP0, UPT, UR9, UR5, UPT ;  /* 0x000000050900728c */ /* 0x000fe2000bf04070 */
[----:B--2---:R-:W-:-:S06]  /*1bf0*/  VIADD R0, R0, 0xffffffe ;  /* 0x0ffffffe00007836 */ /* 0x004fcc0000000000 */
[----:B------:R-:W2:Y:S04]  /*1c00*/  F2I.FTZ.U32.TRUNC.NTZ R0, R0 ;  /* 0x0000000000007305 */ /* 0x000ea8000021f000 */
[----:B------:R-:W-:Y:S02]  /*1c10*/  @!UP0 UIADD3 UR5, UPT, UPT, UR5, -UR9, URZ ;  /* 0x8000000905058290 */ /* 0x000fe4000fffe0ff */
[----:B------:R-:W-:Y:S02]  /*1c20*/  @!UP0 UIADD3 UR4, UPT, UPT, UR4, 0x1, URZ ;  /* 0x0000000104048890 */ /* 0x000fe4000fffe0ff */
[----:B------:R-:W-:Y:S02]  /*1c30*/  UISETP.GE.U32.AND UP1, UPT, UR5, UR9, UPT ;  /* 0x000000090500728c */ /* 0x000fe4000bf26070 */
[----:B------:R-:W-:-:S04]  /*1c40*/  ULOP3.LUT UR5, UR8, UR68, URZ, 0x3c, !UPT ;  /* 0x0000004408057292 */ /* 0x000fc8000f8e3cff */
[----:B------:R-:W-:Y:S02]  /*1c50*/  UISETP.GE.AND UP0, UPT, UR5, URZ, UPT ;  /* 0x000000ff0500728c */ /* 0x000fe4000bf06270 */
[----:B----4-:R-:W-:Y:S01]  /*1c60*/  ULEA UR32, UR7, UR32, 0x18 ;  /* 0x0000002007207291 */ /* 0x010fe2000f8ec0ff */
[----:B--2---:R-:W-:Y:S02]  /*1c70*/  R2UR UR5, R0 ;  /* 0x00000000000572ca */ /* 0x004fe400000e0000 */
[----:B------:R-:W-:Y:S02]  /*1c80*/  @UP1 UIADD3 UR4, UPT, UPT, UR4, 0x1, URZ ;  /* 0x0000000104041890 */ /* 0x000fe4000fffe0ff */
[----:B------:R-:W-:Y:S02]  /*1c90*/  UISETP.NE.AND UP1, UPT, UR68, URZ, UPT ;  /* 0x000000ff4400728c */ /* 0x000fe4000bf25270 */
[----:B------:R-:W-:-:S03]  /*1ca0*/  ULEA UR7, UR33, UR32, 0x3 ;  /* 0x0000002021077291 */ /* 0x000fc6000f8e18ff */
[----:B------:R-:W-:Y:S02]  /*1cb0*/  UMOV UR6, UR4 ;  /* 0x0000000400067c82 */ /* 0x000fe40008000000 */
[----:B------:R-:W-:Y:S02]  /*1cc0*/  @!UP0 UIADD3 UR6, UPT, UPT, -UR6, URZ, URZ ;  /* 0x000000ff06068290 */ /* 0x000fe4000fffe1ff */
[----:B------:R-:W-:Y:S02]  /*1cd0*/  UIADD3 UR4, UPT, UPT, URZ, -UR5, URZ ;  /* 0x80000005ff047290 */ /* 0x000fe4000fffe0ff */
[----:B------:R-:W-:Y:S01]  /*1ce0*/  @!UP1 ULOP3.LUT UR6, URZ, UR68, URZ, 0x33, !UPT ;  /* 0x00000044ff069292 */ /* 0x000fe2000f8e33ff */
[----:B------:R2:W4:Y:S01]  /*1cf0*/  SYNCS.PHASECHK.TRANS64.TRYWAIT P0, [UR7+0x20], R3 ;  /* 0x00002003ff0075a7 */ /* 0x0005220008001107 */
[----:B------:R-:W-:-:S03]  /*1d00*/  UIMAD UR7, UR4, UR10, URZ ;  /* 0x0000000a040772a4 */ /* 0x000fc6000f8e02ff */
[----:B------:R-:W-:Y:S01]  /*1d10*/  UMOV UR4, URZ ;  /* 0x000000ff00047c82 */ /* 0x000fe20008000000 */
[----:B------:R-:W-:Y:S01]  /*1d20*/  IMAD.U32 R0, RZ, RZ, UR6 ;  /* 0x00000006ff007e24 */ /* 0x000fe2000f8e00ff */
[----:B------:R-:W-:Y:S02]  /*1d30*/  UIMAD.WIDE.U32 UR4, UR5, UR7, UR4 ;  /* 0x00000007050472a5 */ /* 0x000fe4000f8e0004 */
[----:B------:R-:W-:Y:S02]  /*1d40*/  ULEA.HI UR7, UR28, UR28, URZ, 0x1 ;  /* 0x0000001c1c077291 */ /* 0x000fe4000f8f08ff */
[----:B------:R-:W-:Y:S02]  /*1d50*/  IABS R0, R0 ;  /* 0x0000000000007213 */ /* 0x000fe40000000000 */
[----:B------:R-:W-:Y:S02]  /*1d60*/  USHF.L.U32 UR7, UR7, 0x7, URZ ;  /* 0x0000000707077899 */ /* 0x000fe400080006ff */
[----:B------:R-:W-:Y:S01]  /*1d70*/  R2UR UR9, R0 ;  /* 0x00000000000972ca */ /* 0x000fe200000e0000 */
[----:B------:R-:W-:Y:S01]  /*1d80*/  UMOV UR4, UR5 ;  /* 0x0000000500047c82 */ /* 0x000fe20008000000 */
[----:B------:R-:W-:-:S04]  /*1d90*/  ULOP3.LUT UR42, UR7, 0xffffff00, URZ, 0xc0, !UPT ;  /* 0xffffff00072a7892 */ /* 0x000fc8000f8ec0ff */
[----:B------:R-:W-:-:S07]  /*1da0*/  ULOP3.LUT UR42, UR42, 0x80, UR77, 0xf8, !UPT ;  /* 0x000000802a2a7892 */ /* 0x000fce000f8ef84d */
[----:B------:R-:W-:-:S07]  /*1db0*/  UIMAD.WIDE.U32 UR4, UR4, UR9, URZ ;  /* 0x00000009040472a5 */ /* 0x000fce000f8e00ff */
[----:B------:R-:W-:Y:S02]  /*1dc0*/  UMOV UR4, UR5 ;  /* 0x0000000500047c82 */ /* 0x000fe40008000000 */
[----:B------:R-:W-:-:S04]  /*1dd0*/  UIADD3 UR5, UPT, UPT, -UR4, URZ, URZ ;  /* 0x000000ff04057290 */ /* 0x000fc8000fffe1ff */
[----:B------:R-:W-:-:S04]  /*1de0*/  UIMAD UR5, UR10, UR5, UR9 ;  /* 0x000000050a0572a4 */ /* 0x000fc8000f8e0209 */
[----:B------:R-:W-:-:S11]  /*1df0*/  UISETP.GT.U32.AND UP0, UPT, UR10, UR5, UPT ;  /* 0x000000050a00728c */ /* 0x000fd6000bf04070 */
[----:B------:R-:W-:Y:S02]  /*1e00*/  @!UP0 UIADD3 UR5, UPT, UPT, UR5, -UR10, URZ ;  /* 0x8000000a05058290 */ /* 0x000fe4000fffe0ff */
[----:B------:R-:W-:Y:S02]  /*1e10*/  @!UP0 UIADD3 UR4, UPT, UPT, UR4, 0x1, URZ ;  /* 0x0000000104048890 */ /* 0x000fe4000fffe0ff */
[----:B------:R-:W-:Y:S02]  /*1e20*/  UISETP.GE.U32.AND UP1, UPT, UR5, UR10, UPT ;  /* 0x0000000a0500728c */ /* 0x000fe4000bf26070 */
[----:B------:R-:W-:Y:S02]  /*1e30*/  ULOP3.LUT UR5, UR6, UR61, URZ, 0x3c, !UPT ;  /* 0x0000003d06057292 */ /* 0x000fe4000f8e3cff */
[----:B------:R-:W-:Y:S02]  /*1e40*/  UIADD3 UR10, UPT, UPT, -UR8, URZ, URZ ;  /* 0x000000ff080a7290 */ /* 0x000fe4000fffe1ff */
[----:B------:R-:W-:-:S02]  /*1e50*/  UISETP.GE.AND UP0, UPT, UR5, URZ, UPT ;  /* 0x000000ff0500728c */ /* 0x000fc4000bf06270 */
[----:B------:R-:W-:Y:S02]  /*1e60*/  UIMAD UR10, UR69, UR10, UR21 ;  /* 0x0000000a450a72a4 */ /* 0x000fe4000f8e0215 */
[----:B------:R-:W-:Y:S02]  /*1e70*/  UIADD3 UR5, UPT, UPT, -UR6, URZ, URZ ;  /* 0x000000ff06057290 */ /* 0x000fe4000fffe1ff */
[----:B------:R-:W-:Y:S02]  /*1e80*/  @UP1 UIADD3 UR4, UPT, UPT, UR4, 0x1, URZ ;  /* 0x0000000104041890 */ /* 0x000fe4000fffe0ff */
[----:B------:R-:W-:Y:S02]  /*1e90*/  ULEA UR10, UR10, UR75, 0x6 ;  /* 0x0000004b0a0a7291 */ /* 0x000fe4000f8e30ff */
[----:B------:R-:W-:-:S03]  /*1ea0*/  UIMAD UR68, UR68, UR5, UR8 ;  /* 0x00000005444472a4 */ /* 0x000fc6000f8e0208 */
[----:B------:R-:W-:Y:S02]  /*1eb0*/  UMOV UR60, UR4 ;  /* 0x00000004003c7c82 */ /* 0x000fe40008000000 */
[----:B------:R-:W-:Y:S02]  /*1ec0*/  @!UP0 UIADD3 UR60, UPT, UPT, -UR60, URZ, URZ ;  /* 0x000000ff3c3c8290 */ /* 0x000fe4000fffe1ff */
[----:B------:R-:W-:Y:S02]  /*1ed0*/  UISETP.GE.U32.AND UP0, UPT, UR76, 0x7f, UPT ;  /* 0x0000007f4c00788c */ /* 0x000fe4000bf06070 */
[----:B------:R-:W-:-:S04]  /*1ee0*/  @!UP2 ULOP3.LUT UR60, URZ, UR61, URZ, 0x33, !UPT ;  /* 0x0000003dff3ca292 */ /* 0x000fc8000f8e33ff */
[----:B------:R-:W-:-:S04]  /*1ef0*/  UIADD3 UR4, UPT, UPT, -UR60, URZ, URZ ;  /* 0x000000ff3c047290 */ /* 0x000fc8000fffe1ff */
[----:B------:R-:W-:Y:S01]  /*1f00*/  UIMAD UR61, UR61, UR4, UR6 ;  /* 0x000000043d3d72a4 */ /* 0x000fe2000f8e0206 */
[----:B--2-4-:R-:W-:Y:S11]  /*1f10*/  BRA.U !UP0, `(.L_x_22) ;  /* 0x0000000508ac7547 */ /* 0x014ff6000b800000 */
[----:B------:R-:W2:Y:S01]  /*1f20*/  LDCU.64 UR6, c[0x0][0x5c0] ;  /* 0x0000b800ff0677ac */ /* 0x000ea20008000a00 */
[----:B------:R-:W2:Y:S01]  /*1f30*/  LDCU.64 UR4, c[0x0][0x5f8] ;  /* 0x0000bf00ff0477ac */ /* 0x000ea20008000a00 */
[----:B------:R-:W4:Y:S01]  /*1f40*/  LDCU UR8, c[0x0][0x5c8] ;  /* 0x0000b900ff0877ac */ /* 0x000f220008000800 */
[----:B------:R-:W4:Y:S01]  /*1f50*/  LDCU UR38, c[0x0][0x600] ;  /* 0x0000c000ff2677ac */ /* 0x000f220008000800 */
[----:B------:R-:W1:Y:S01]  /*1f60*/  LDCU UR24, c[0x0][0x5a8] ;  /* 0x0000b500ff1877ac */ /* 0x000e620008000800 */
[----:B------:R-:W1:Y:S01]  /*1f70*/  LDCU UR23, c[0x0][0x59c] ;  /* 0x0000b380ff1777ac */ /* 0x000e620008000800 */
[----:B--2---:R-:W-:Y:S02]  /*1f80*/  UIMAD UR57, UR68, UR6, UR4 ;  /* 0x00000006443972a4 */ /* 0x004fe4000f8e0204 */
[----:B------:R-:W-:Y:S01]  /*1f90*/  UIMAD UR56, UR61, UR7, UR5 ;  /* 0x000000073d3872a4 */ /* 0x000fe2000f8e0205 */
[----:B------:R-:W2:Y:S01]  /*1fa0*/  LDCU UR22, c[0x0][0x590] ;  /* 0x0000b200ff1677ac */ /* 0x000ea20008000800 */
[----:B------:R-:W2:Y:S01]  /*1fb0*/  LDCU UR28, c[0x0][0x594] ;  /* 0x0000b280ff1c77ac */ /* 0x000ea20008000800 */
[----:B------:R-:W2:Y:S01]  /*1fc0*/  LDCU UR27, c[0x0][0x598] ;  /* 0x0000b300ff1b77ac */ /* 0x000ea20008000800 */
[----:B------:R-:W2:Y:S01]  /*1fd0*/  LDCU UR26, c[0x0][0x5ac] ;  /* 0x0000b580ff1a77ac */ /* 0x000ea20008000800 */
[----:B------:R-:W2:Y:S01]  /*1fe0*/  LDCU UR25, c[0x0][0x5b0] ;  /* 0x0000b600ff1977ac */ /* 0x000ea20008000800 */
[----:B------:R-:W2:Y:S01]  /*1ff0*/  LDCU UR5, c[0x0][0x5cc] ;  /* 0x0000b980ff0577ac */ /* 0x000ea20008000800 */
[----:B------:R-:W2:Y:S01]  /*2000*/  LDCU UR4, c[0x0][0x5ec] ;  /* 0x0000bd80ff0477ac */ /* 0x000ea20008000800 */
[----:B------:R-:W2:Y:S01]  /*2010*/  LDCU.64 UR20, c[0x0][0x5a0] ;  /* 0x0000b400ff1477ac */ /* 0x000ea20008000a00 */
[----:B------:R-:W2:Y:S01]  /*2020*/  LDCU.64 UR16, c[0x0][0x5d0] ;  /* 0x0000ba00ff1077ac */ /* 0x000ea20008000a00 */
[----:B------:R-:W2:Y:S01]  /*2030*/  LDCU.64 UR6, c[0x0][0x5f0] ;  /* 0x0000be00ff0677ac */ /* 0x000ea20008000a00 */
[----:B------:R-:W-:-:S02]  /*2040*/  UIADD3 UR54, UPT, UPT, UR42, 0x20, URZ ;  /* 0x000000202a367890 */ /* 0x000fc4000fffe0ff */
[----:B-1----:R-:W-:Y:S02]  /*2050*/  UIADD3 UR50, UPT, UPT, UR42, 0x40, URZ ;  /* 0x000000402a327890 */ /* 0x002fe4000fffe0ff */
[----:B------:R-:W-:Y:S02]  /*2060*/  UIADD3 UR46, UPT, UPT, UR42, 0x60, URZ ;  /* 0x000000602a2e7890 */ /* 0x000fe4000fffe0ff */
[----:B----4-:R-:W-:Y:S01]  /*2070*/  UIMAD UR38, UR60, UR8, UR38 ;  /* 0x000000083c2672a4 */ /* 0x010fe2000f8e0226 */
[----:B------:R-:W-:Y:S01]  /*2080*/  UMOV UR18, URZ ;  /* 0x000000ff00127c82 */ /* 0x000fe20008000000 */
[----:B------:R-:W-:-:S10]  /*2090*/  UMOV UR12, UR33 ;  /* 0x00000021000c7c82 */ /* 0x000fd40008000000 */
.L_x_28:
[----:B----4-:R-:W-:Y:S01]  /*20a0*/  @!P3 MOV R3, 0x14000 ;  /* 0x000140000003b802 */ /* 0x010fe20000000f00 */
[----:B------:R-:W-:Y:S01]  /*20b0*/  ULEA UR11, UR12, UR32, 0x3 ;  /* 0x000000200c0b7291 */ /* 0x000fe2000f8e18ff */
[----:B--2---:R-:W-:Y:S11]  /*20c0*/  @P0 BRA `(.L_x_23) ;  /* 0x0000000000100947 */ /* 0x004ff60003800000 */
[----:B------:R-:W-:Y:S04]  /*20d0*/  MOV R4, UR29 ;  /* 0x0000001d00047c02 */ /* 0x000fe80008000f00 */
[----:B------:R-:W-:Y:S04]  /*20e0*/  SHF.L.U32 R4, R4, 0x1f, RZ ;  /* 0x0000001f04047819 */ /* 0x000fe800000006ff */
[----:B------:R-:W1:Y:S02]  /*20f0*/  SYNCS.PHASECHK.TRANS64.TRYWAIT P0, [UR11+0x20], R4 ;  /* 0x00002004ff0075a7 */ /* 0x000e64000800110b */
[----:B-1----:R-:W-:Y:S05]  /*2100*/  @!P0 BRA `(.L_x_24) ;  /* 0x0000008000d88947 */ /* 0x002fea0003800000 */
.L_x_23:
[----:B------:R4:W-:Y:S01]  /*2110*/  @!P3 SYNCS.ARRIVE.TRANS64 RZ, [UR11], R3 ;  /* 0x00000003ffffb9a7 */ /* 0x0009e2000800000b */
[----:B------:R-:W-:Y:S04]  /*2120*/  ULOP3.LUT UR8, UR63, 0x2, URZ, 0xfc, !UPT ;  /* 0x000000023f087892 */ /* 0x000fe8000f8efcff */
[----:B------:R-:W-:Y:S09]  /*2130*/  UISETP.NE.AND UP0, UPT, UR8, 0x2, UPT ;  /* 0x000000020800788c */ /* 0x000ff2000bf05270 */
[----:B------:R-:W-:Y:S05]  /*2140*/  BRA.U UP0, `(.L_x_25) ;  /* 0x0000000100047547 */ /* 0x000fea000b800000 */
[----:B--23--:R-:W-:Y:S05]  /*2150*/  BPT.TRAP 0x1 ;  /* 0x000000040000795c */ /* 0x00cfea0000300000 */
.L_x_25:
[----:B------:R-:W-:Y:S04]  /*2160*/  BSSY.RECONVERGENT B0, `(.L_x_26) ;  /* 0x0000003000007945 */ /* 0x000fe80003800200 */
[----:B------:R-:W-:Y:S05]  /*2170*/  @P2 BRA `(.L_x_27) ;  /* 0x0000000000042947 */ /* 0x000fea0003800000 */
[----:B--23--:R-:W-:Y:S05]  /*2180*/  BPT.TRAP 0x1 ;  /* 0x000000040000795c */ /* 0x00cfea0000300000 */
.L_x_27:
[----:B--23--:R-:W-:Y:S05]  /*2190*/  BSYNC.RECONVERGENT B0 ;  /* 0x0000000000007941 */ /* 0x00cfea0003800200 */
.L_x_26:
[----:B------:R-:W-:Y:S02]  /*21a0*/  UIADD3 UR8, UPT, UPT, UR12, 0x1, URZ ;  /* 0x000000010c087890 */ /* 0x000fe4000fffe0ff */
[----:B------:R-:W-:Y:S02]  /*21b0*/  USHF.L.U32 UR43, UR18, 0x6, URZ ;  /* 0x00000006122b7899 */ /* 0x000fe400080006ff */
[----:B------:R-:W-:Y:S02]  /*21c0*/  UISETP.NE.AND UP0, UPT, UR8, 0x4, UPT ;  /* 0x000000040800788c */ /* 0x000fe4000bf05270 */
[----:B------:R-:W-:Y:S02]  /*21d0*/  UISETP.NE.AND UP2, UPT, UR22, 0x1, UPT ;  /* 0x000000011600788c */ /* 0x000fe4000bf45270 */
[----:B------:R-:W-:Y:S02]  /*21e0*/  USEL UR9, URZ, 0x1, UP0 ;  /* 0x00000001ff097887 */ /* 0x000fe40008000000 */
[----:B------:R-:W-:Y:S02]  /*21f0*/  USEL UR33, UR8, URZ, UP0 ;  /* 0x000000ff08217287 */ /* 0x000fe40008000000 */
[----:B------:R-:W-:Y:S02]  /*2200*/  ULOP3.LUT UR29, UR29, UR9, URZ, 0x3c, !UPT ;  /* 0x000000091d1d7292 */ /* 0x000fe4000f8e3cff */
[----:B------:R-:W-:Y:S02]  /*2210*/  ULEA UR8, UR33, UR32, 0x3 ;  /* 0x0000002021087291 */ /* 0x000fe4000f8e18ff */
[----:B------:R-:W-:Y:S02]  /*2220*/  ULEA UR19, UR12, UR32, 0xf ;  /* 0x000000200c137291 */ /* 0x000fe4000f8e78ff */
[----:B------:R-:W-:Y:S01]  /*2230*/  ULEA UR36, UR12, UR32, 0xd ;  /* 0x000000200c247291 */ /* 0x000fe2000f8e68ff */
[----:B-1----:R-:W-:Y:S01]  /*2240*/  MOV R0, UR29 ;  /* 0x0000001d00007c02 */ /* 0x002fe20008000f00 */
[----:B------:R-:W-:Y:S02]  /*2250*/  UIADD3 UR30, UP1, UPT, UR64, 0x80, URZ ;  /* 0x00000080401e7890 */ /* 0x000fe4000ff3e0ff */
[----:B------:R-:W-:Y:S01]  /*2260*/  UISETP.NE.AND UP3, UPT, UR23, 0x1, UPT ;  /* 0x000000011700788c */ /* 0x000fe2000bf65270 */
[----:B------:R-:W-:Y:S01]  /*2270*/  SHF.L.U32 R0, R0, 0x1f, RZ ;  /* 0x0000001f00007819 */ /* 0x000fe200000006ff */
[----:B------:R-:W-:Y:S02]  /*2280*/  ULOP3.LUT UR41, UR11, 0xfefffff8, URZ, 0xc0, !UPT ;  /* 0xfefffff80b297892 */ /* 0x000fe4000f8ec0ff */
[----:B------:R-:W-:Y:S01]  /*2290*/  UIADD3.X UR31, UPT, UPT, URZ, UR65, URZ, UP1, !UPT ;  /* 0x00000041ff1f7290 */ /* 0x000fe20008ffe4ff */
[----:B------:R1:W2:Y:S01]  /*22a0*/  SYNCS.PHASECHK.TRANS64.TRYWAIT P0, [UR8+0x20], R0 ;  /* 0x00002000ff0075a7 */ /* 0x0002a20008001108 */
[----:B------:R-:W-:Y:S02]  /*22b0*/  UIMAD.WIDE.U32 UR8, UR43, UR28, URZ ;  /* 0x0000001c2b0872a5 */ /* 0x000fe4000f8e00ff */
[----:B------:R-:W-:Y:S02]  /*22c0*/  UIADD3 UR40, UPT, UPT, UR19, 0x8400, URZ ;  /* 0x0000840013287890 */ /* 0x000fe4000fffe0ff */
[----:B------:R-:W-:Y:S02]  /*22d0*/  USHF.R.U32.HI UR9, URZ, UR27, UR9 ;  /* 0x0000001bff097299 */ /* 0x000fe40008011609 */
[----:B------:R-:W-:Y:S02]  /*22e0*/  ULEA UR14, UR56, UR57, 0x5 ;  /* 0x00000039380e7291 */ /* 0x000fe4000f8e28ff */
[----:B------:R-:W-:Y:S02]  /*22f0*/  USEL UR9, UR43, UR9, !UP2 ;  /* 0x000000092b097287 */ /* 0x000fe4000d000000 */
[----:B------:R-:W-:Y:S02]  /*2300*/  ULEA UR37, UR38, UR14, 0xa ;  /* 0x0000000e26257291 */ /* 0x000fe4000f8e50ff */
[----:B------:R-:W-:Y:S02]  /*2310*/  UIMAD.WIDE.U32 UR12, UR9, UR20, URZ ;  /* 0x00000014090c72a5 */ /* 0x000fe4000f8e00ff */
[----:B------:R-:W-:Y:S02]  /*2320*/  UIADD3 UR52, UPT, UPT, UR19, 0xa400, URZ ;  /* 0x0000a40013347890 */ /* 0x000fe4000fffe0ff */
[----:B------:R-:W-:Y:S02]  /*2330*/  UISETP.NE.AND UP2, UPT, UR24, 0x1, UPT ;  /* 0x000000011800788c */ /* 0x000fe4000bf45270 */
[----:B------:R-:W-:Y:S02]  /*2340*/  UIADD3 UR48, UPT, UPT, UR19, 0xc400, URZ ;  /* 0x0000c40013307890 */ /* 0x000fe4000fffe0ff */
[----:B------:R-:W-:Y:S02]  /*2350*/  UIADD3 UR12, UPT, UPT, -UR9, URZ, URZ ;  /* 0x000000ff090c7290 */ /* 0x000fe4000fffe1ff */
[----:B------:R-:W-:Y:S02]  /*2360*/  UIADD3 UR44, UPT, UPT, UR19, 0xe400, URZ ;  /* 0x0000e400132c7890 */ /* 0x000fe4000fffe0ff */
[----:B------:R-:W-:Y:S02]  /*2370*/  UIMAD UR12, UR22, UR12, UR43 ;  /* 0x0000000c160c72a4 */ /* 0x000fe4000f8e022b */
[----:B------:R-:W-:Y:S02]  /*2380*/  UIADD3 UR34, UP0, UPT, UR64, 0x180, URZ ;  /* 0x0000018040227890 */ /* 0x000fe4000ff1e0ff */
[----:B------:R-:W-:Y:S02]  /*2390*/  UIADD3 UR18, UPT, UPT, UR18, 0x1, URZ ;  /* 0x0000000112127890 */ /* 0x000fe4000fffe0ff */
[----:B------:R-:W-:Y:S02]  /*23a0*/  UIADD3.X UR35, UPT, UPT, URZ, UR65, URZ, UP0, !UPT ;  /* 0x00000041ff237290 */ /* 0x000fe400087fe4ff */
[----:B------:R-:W-:Y:S01]  /*23b0*/  UISETP.NE.AND UP0, UPT, UR18, UR62, UPT ;  /* 0x0000003e1200728c */ /* 0x000fe2000bf05270 */
[----:B------:R-:W-:Y:S01]  /*23c0*/  UMOV UR58, 0x0 ;  /* 0x00000000003a7882 */ /* 0x000fe20000000000 */
[----:B------:R-:W-:Y:S01]  /*23d0*/  UMOV UR59, 0x10000000 ;  /* 0x10000000003b7882 */ /* 0x000fe20000000000 */
[----:B------:R-:W-:Y:S01]  /*23e0*/  UMOV UR8, UR13 ;  /* 0x0000000d00087c82 */ /* 0x000fe20008000000 */
[----:B------:R-:W-:Y:S01]  /*23f0*/  UTMALDG.2D.2CTA [UR40], [UR30], desc[UR58] ;  /* 0x00003a281e0075b4 */ /* 0x000fe20008209000 */
[----:B------:R-:W-:Y:S01]  /*2400*/  USHF.R.U32.HI UR8, URZ, UR21, UR8 ;  /* 0x00000015ff087299 */ /* 0x000fe20008011608 */
[----:B------:R-:W-:Y:S01]  /*2410*/  UMOV UR53, UR41 ;  /* 0x0000002900357c82 */ /* 0x000fe20008000000 */
[----:B------:R-:W-:Y:S02]  /*2420*/  UMOV UR55, UR43 ;  /* 0x0000002b00377c82 */ /* 0x000fe40008000000 */
[----:B------:R-:W-:Y:S01]  /*2430*/  USEL UR13, UR9, UR8, !UP3 ;  /* 0x00000008090d7287 */ /* 0x000fe2000d800000 */
[----:B------:R-:W-:Y:S01]  /*2440*/  UMOV UR49, UR41 ;  /* 0x0000002900317c82 */ /* 0x000fe20008000000 */
[----:B------:R-:W-:Y:S02]  /*2450*/  UTMALDG.2D.2CTA [UR52], [UR30], desc[UR58] ;  /* 0x00003a341e0075b4 */ /* 0x000fe40008209000 */
[----:B------:R-:W-:Y:S01]  /*2460*/  UIMAD.WIDE.U32 UR14, UR13, UR26, URZ ;  /* 0x0000001a0d0e72a5 */ /* 0x000fe2000f8e00ff */
[----:B------:R-:W-:Y:S01]  /*2470*/  UMOV UR51, UR43 ;  /* 0x0000002b00337c82 */ /* 0x000fe20008000000 */
[----:B------:R-:W-:Y:S01]  /*2480*/  UMOV UR45, UR41 ;  /* 0x00000029002d7c82 */ /* 0x000fe20008000000 */
[----:B------:R-:W-:Y:S01]  /*2490*/  UMOV UR47, UR43 ;  /* 0x0000002b002f7c82 */ /* 0x000fe20008000000 */
[----:B------:R-:W-:Y:S01]  /*24a0*/  UMOV UR19, UR62 ;  /* 0x0000003e00137c82 */ /* 0x000fe20008000000 */
[----:B------:R-:W-:Y:S02]  /*24b0*/  UTMALDG.2D.2CTA [UR48], [UR30], desc[UR58] ;  /* 0x00003a301e0075b4 */ /* 0x000fe40008209000 */
[----:B------:R-:W-:Y:S02]  /*24c0*/  UMOV UR8, UR15 ;  /* 0x0000000f00087c82 */ /* 0x000fe40008000000 */
[----:B------:R-:W-:Y:S02]  /*24d0*/  USHF.R.U32.HI UR11, URZ, UR25, UR8 ;  /* 0x00000019ff0b7299 */ /* 0x000fe40008011608 */
[----:B------:R-:W-:Y:S02]  /*24e0*/  UIADD3 UR8, UPT, UPT, UR36, 0x28400, URZ ;  /* 0x0002840024087890 */ /* 0x000fe4000fffe0ff */
[----:B------:R-:W-:Y:S01]  /*24f0*/  USEL UR14, UR13, UR11, !UP2 ;  /* 0x0000000b0d0e7287 */ /* 0x000fe2000d000000 */
[----:B------:R-:W-:Y:S01]  /*2500*/  UTMALDG.2D.2CTA [UR44], [UR30], desc[UR58] ;  /* 0x00003a2c1e0075b4 */ /* 0x000fe20008209000 */
[----:B------:R-:W-:Y:S02]  /*2510*/  UIADD3 UR11, UPT, UPT, -UR13, URZ, URZ ;  /* 0x000000ff0d0b7290 */ /* 0x000fe4000fffe1ff */
[----:B------:R-:W-:Y:S02]  /*2520*/  UIADD3 UR15, UPT, UPT, -UR14, URZ, URZ ;  /* 0x000000ff0e0f7290 */ /* 0x000fe4000fffe1ff */
[----:B------:R-:W-:Y:S02]  /*2530*/  UIMAD UR9, UR23, UR11, UR9 ;  /* 0x0000000b170972a4 */ /* 0x000fe4000f8e0209 */
[----:B------:R-:W-:Y:S02]  /*2540*/  UIMAD UR13, UR24, UR15, UR13 ;  /* 0x0000000f180d72a4 */ /* 0x000fe4000f8e020d */
[----:B------:R-:W-:Y:S02]  /*2550*/  UIMAD UR11, UR12, UR5, UR4 ;  /* 0x000000050c0b72a4 */ /* 0x000fe4000f8e0204 */
[----:B------:R-:W-:Y:S02]  /*2560*/  UIMAD UR12, UR9, UR16, UR6 ;  /* 0x00000010090c72a4 */ /* 0x000fe4000f8e0206 */
[----:B------:R-:W-:Y:S02]  /*2570*/  UIMAD UR13, UR13, UR17, UR7 ;  /* 0x000000110d0d72a4 */ /* 0x000fe4000f8e0207 */
[----:B------:R-:W-:Y:S01]  /*2580*/  UPRMT UR15, UR37, 0x5410, URZ ;  /* 0x00005410250f7896 */ /* 0x000fe200080000ff */
[----:B------:R-:W-:Y:S08]  /*2590*/  UMOV UR9, UR41 ;  /* 0x0000002900097c82 */ /* 0x000ff00008000000 */
[----:B------:R3:W-:Y:S02]  /*25a0*/  UTMALDG.5D.IM2COL.2CTA [UR8], [UR34], UR15, desc[UR58] ;  /* 0x00003a08220073b4 */ /* 0x0007e4000826100f */
[----:B---3--:R-:W-:Y:S01]  /*25b0*/  UMOV UR12, UR33 ;  /* 0x00000021000c7c82 */ /* 0x008fe20008000000 */
[----:B-1----:R-:W-:Y:S05]  /*25c0*/  BRA.U UP0, `(.L_x_28) ;  /* 0xfffffff900b47547 */ /* 0x002fea000b83ffff */
.L_x_22:
[----:B------:R-:W-:Y:S01]  /*25d0*/  ULEA UR4, UR33, UR32, 0x3 ;  /* 0x0000002021047291 */ /* 0x000fe2000f8e18ff */
[----:B------:R-:W-:Y:S01]  /*25e0*/  MOV R0, UR29 ;  /* 0x0000001d00007c02 */ /* 0x000fe20008000f00 */
[----:B------:R-:W-:Y:S01]  /*25f0*/  @!P1 SYNCS.ARRIVE.TRANS64.A1T0 RZ, [UR32+0x88], RZ ;  /* 0x000088ffffff99a7 */ /* 0x000fe20008100020 */
[----:B------:R-:W-:Y:S02]  /*2600*/  UISETP.GT.AND UP0, UPT, UR73, UR72, UPT ;  /* 0x000000484900728c */ /* 0x000fe4000bf04270 */
[----:B------:R-:W-:-:S04]  /*2610*/  SHF.L.U32 R0, R0, 0x1f, RZ ;  /* 0x0000001f00007819 */ /* 0x000fc800000006ff */
[----:B--2---:R2:W1:Y:S03]  /*2620*/  SYNCS.PHASECHK.TRANS64.TRYWAIT P0, [UR4+0x20], R0 ;  /* 0x00002000ff0075a7 */ /* 0x0044660008001104 */
[----:B------:R-:W-:Y:S05]  /*2630*/  BRA.U !UP0, `(.L_x_29) ;  /* 0x0000000508a87547 */ /* 0x000fea000b800000 */
[----:B------:R-:W3:Y:S01]  /*2640*/  LDCU.64 UR58, c[0x0][0x5c0] ;  /* 0x0000b800ff3a77ac */ /* 0x000ee20008000a00 */
[----:B------:R-:W3:Y:S01]  /*2650*/  LDCU.64 UR4, c[0x0][0x5f8] ;  /* 0x0000bf00ff0477ac */ /* 0x000ee20008000a00 */
[----:B------:R-:W4:Y:S01]  /*2660*/  LDCU UR8, c[0x0][0x5c8] ;  /* 0x0000b900ff0877ac */ /* 0x000f220008000800 */
[----:B------:R-:W4:Y:S01]  /*2670*/  LDCU UR38, c[0x0][0x600] ;  /* 0x0000c000ff2677ac */ /* 0x000f220008000800 */
[----:B------:R-:W-:Y:S01]  /*2680*/  UIADD3 UR57, UPT, UPT, UR74, UR19, URZ ;  /* 0x000000134a397290 */ /* 0x000fe2000fffe0ff */
[----:B------:R-:W1:Y:S01]  /*2690*/  LDCU UR23, c[0x0][0x5a8] ;  /* 0x0000b500ff1777ac */ /* 0x000e620008000800 */
[----:B---3--:R-:W-:Y:S02]  /*26a0*/  UIMAD UR58, UR68, UR58, UR4 ;  /* 0x0000003a443a72a4 */ /* 0x008fe4000f8e0204 */
[----:B------:R-:W-:Y:S01]  /*26b0*/  UIMAD UR56, UR61, UR59, UR5 ;  /* 0x0000003b3d3872a4 */ /* 0x000fe2000f8e0205 */
[----:B------:R-:W3:Y:S01]  /*26c0*/  LDCU UR22, c[0x0][0x59c] ;  /* 0x0000b380ff1677ac */ /* 0x000ee20008000800 */
        /* <DEDUP_REMOVED lines=14> */
[----:B---3--:R-:W-:-:S11]  /*27b0*/  UMOV UR12, UR33 ;  /* 0x00000021000c7c82 */ /* 0x008fd60008000000 */
.L_x_35:
[----:B---3--:R-:W-:Y:S01]  /*27c0*/  @!P3 MOV R3, 0x14000 ;  /* 0x000140000003b802 */ /* 0x008fe20000000f00 */
[----:B------:R-:W-:Y:S01]  /*27d0*/  ULEA UR11, UR12, UR32, 0x3 ;  /* 0x000000200c0b7291 */ /* 0x000fe2000f8e18ff */
[----:B--2---:R-:W-:Y:S11]  /*27e0*/  @P0 BRA `(.L_x_30) ;  /* 0x0000000000100947 */ /* 0x004ff60003800000 */
[----:B------:R-:W-:Y:S04]  /*27f0*/  MOV R4, UR29 ;  /* 0x0000001d00047c02 */ /* 0x000fe80008000f00 */
[----:B------:R-:W-:Y:S04]  /*2800*/  SHF.L.U32 R4, R4, 0x1f, RZ ;  /* 0x0000001f04047819 */ /* 0x000fe800000006ff */
[----:B------:R-:W1:Y:S02]  /*2810*/  SYNCS.PHASECHK.TRANS64.TRYWAIT P0, [UR11+0x20], R4 ;  /* 0x00002004ff0075a7 */ /* 0x000e64000800110b */
[----:B-1----:R-:W-:Y:S05]  /*2820*/  @!P0 BRA `(.L_x_31) ;  /* 0x0000007c00288947 */ /* 0x002fea0003800000 */
.L_x_30:
[----:B------:R3:W-:Y:S01]  /*2830*/  @!P3 SYNCS.ARRIVE.TRANS64 RZ, [UR11], R3 ;  /* 0x00000003ffffb9a7 */ /* 0x0007e2000800000b */
[----:B------:R-:W-:Y:S04]  /*2840*/  ULOP3.LUT UR8, UR63, 0x2, URZ, 0xfc, !UPT ;  /* 0x000000023f087892 */ /* 0x000fe8000f8efcff */
[----:B------:R-:W-:Y:S09]  /*2850*/  UISETP.NE.AND UP0, UPT, UR8, 0x2, UPT ;  /* 0x000000020800788c */ /* 0x000ff2000bf05270 */
[----:B------:R-:W-:Y:S05]  /*2860*/  BRA.U UP0, `(.L_x_32) ;  /* 0x0000000100047547 */ /* 0x000fea000b800000 */
[----:B--2---:R-:W-:Y:S05]  /*2870*/  BPT.TRAP 0x1 ;  /* 0x000000040000795c */ /* 0x004fea0000300000 */
.L_x_32:
[----:B------:R-:W-:Y:S04]  /*2880*/  BSSY.RECONVERGENT B0, `(.L_x_33) ;  /* 0x0000003000007945 */ /* 0x000fe80003800200 */
[----:B------:R-:W-:Y:S05]  /*2890*/  @P2 BRA `(.L_x_34) ;  /* 0x0000000000042947 */ /* 0x000fea0003800000 */
[----:B--2---:R-:W-:Y:S05]  /*28a0*/  BPT.TRAP 0x1 ;  /* 0x000000040000795c */ /* 0x004fea0000300000 */
.L_x_34:
[----:B--2---:R-:W-:Y:S05]  /*28b0*/  BSYNC.RECONVERGENT B0 ;  /* 0x0000000000007941 */ /* 0x004fea0003800200 */
.L_x_33:
        /* <DEDUP_REMOVED lines=35> */
[----:B------:R-:W-:Y:S01]  /*2af0*/  UMOV UR8, UR13 ;  /* 0x0000000d00087c82 */ /* 0x000fe20008000000 */
[----:B------:R-:W-:Y:S01]  /*2b00*/  UMOV UR61, 0x10000000 ;  /* 0x10000000003d7882 */ /* 0x000fe20000000000 */
[----:B------:R-:W-:Y:S01]  /*2b10*/  USHF.R.U32.HI UR8, URZ, UR21, UR8 ;  /* 0x00000015ff087299 */ /* 0x000fe20008011608 */
[----:B------:R-:W-:Y:S01]  /*2b20*/  UTMALDG.2D.2CTA [UR40], [UR30], desc[UR60] ;  /* 0x00003c281e0075b4 */ /* 0x000fe20008209000 */
[----:B------:R-:W-:Y:S01]  /*2b30*/  UMOV UR53, UR41 ;  /* 0x0000002900357c82 */ /* 0x000fe20008000000 */
[----:B------:R-:W-:Y:S01]  /*2b40*/  UMOV UR55, UR43 ;  /* 0x0000002b00377c82 */ /* 0x000fe20008000000 */
[----:B------:R-:W-:Y:S01]  /*2b50*/  USEL UR13, UR9, UR8, !UP3 ;  /* 0x00000008090d7287 */ /* 0x000fe2000d800000 */
[----:B------:R-:W-:Y:S01]  /*2b60*/  UMOV UR49, UR41 ;  /* 0x0000002900317c82 */ /* 0x000fe20008000000 */
[----:B------:R-:W-:Y:S02]  /*2b70*/  UMOV UR51, UR43 ;  /* 0x0000002b00337c82 */ /* 0x000fe40008000000 */
[----:B------:R-:W-:Y:S01]  /*2b80*/  UIMAD.WIDE.U32 UR14, UR13, UR25, URZ ;  /* 0x000000190d0e72a5 */ /* 0x000fe2000f8e00ff */
[----:B------:R-:W-:Y:S01]  /*2b90*/  UTMALDG.2D.2CTA [UR52], [UR30], desc[UR60] ;  /* 0x00003c341e0075b4 */ /* 0x000fe20008209000 */
[----:B------:R-:W-:Y:S01]  /*2ba0*/  UMOV UR45, UR41 ;  /* 0x00000029002d7c82 */ /* 0x000fe20008000000 */
[----:B------:R-:W-:Y:S04]  /*2bb0*/  UMOV UR47, UR43 ;  /* 0x0000002b002f7c82 */ /* 0x000fe80008000000 */
[----:B------:R-:W-:Y:S02]  /*2bc0*/  UMOV UR8, UR15 ;  /* 0x0000000f00087c82 */ /* 0x000fe40008000000 */
[----:B------:R-:W-:Y:S01]  /*2bd0*/  USHF.R.U32.HI UR11, URZ, UR24, UR8 ;  /* 0x00000018ff0b7299 */ /* 0x000fe20008011608 */
[----:B------:R-:W-:Y:S01]  /*2be0*/  UTMALDG.2D.2CTA [UR48], [UR30], desc[UR60] ;  /* 0x00003c301e0075b4 */ /* 0x000fe20008209000 */
[----:B------:R-:W-:Y:S02]  /*2bf0*/  UIADD3 UR8, UPT, UPT, UR36, 0x28400, URZ ;  /* 0x0002840024087890 */ /* 0x000fe4000fffe0ff */
[----:B------:R-:W-:Y:S02]  /*2c00*/  USEL UR14, UR13, UR11, !UP2 ;  /* 0x0000000b0d0e7287 */ /* 0x000fe4000d000000 */
[----:B------:R-:W-:Y:S02]  /*2c10*/  UIADD3 UR11, UPT, UPT, -UR13, URZ, URZ ;  /* 0x000000ff0d0b7290 */ /* 0x000fe4000fffe1ff */
[----:B------:R-:W-:Y:S01]  /*2c20*/  UIADD3 UR15, UPT, UPT, -UR14, URZ, URZ ;  /* 0x000000ff0e0f7290 */ /* 0x000fe2000fffe1ff */
[----:B------:R-:W-:Y:S01]  /*2c30*/  UTMALDG.2D.2CTA [UR44], [UR30], desc[UR60] ;  /* 0x00003c2c1e0075b4 */ /* 0x000fe20008209000 */
        /* <DEDUP_REMOVED lines=8> */
[----:B----4-:R-:W-:Y:S01]  /*2cc0*/  UMOV UR12, UR33 ;  /* 0x00000021000c7c82 */ /* 0x010fe20008000000 */
[----:B-1----:R-:W-:Y:S05]  /*2cd0*/  BRA.U UP0, `(.L_x_35) ;  /* 0xfffffff900b87547 */ /* 0x002fea000b83ffff */
.L_x_29:
[----:B---34-:R-:W-:Y:S01]  /*2ce0*/  SHF.L.U32 R3, R2, 0x1f, RZ ;  /* 0x0000001f02037819 */ /* 0x018fe200000006ff */
[----:B------:R-:W-:-:S03]  /*2cf0*/  NOP ;  /* 0x0000000000007918 */ /* 0x000fc60000000000 */
[----:B-12---:R-:W1:Y:S02]  /*2d00*/  SYNCS.PHASECHK.TRANS64.TRYWAIT P0, [UR32+0x90], R3 ;  /* 0x00009003ff0075a7 */ /* 0x006e640008001120 */
[----:B-1----:R-:W-:Y:S05]  /*2d10*/  @!P0 BRA `(.L_x_36) ;  /* 0x0000007800048947 */ /* 0x002fea0003800000 */
.L_x_145:
[----:B------:R-:W2:Y:S01]  /*2d20*/  LDS.128 R4, [UR32+0xd0] ;  /* 0x0000d020ff047984 */ /* 0x000ea20008000c00 */
[----:B------:R-:W-:Y:S02]  /*2d30*/  UIADD3 UR4, UPT, UPT, UR32, 0x98, URZ ;  /* 0x0000009820047890 */ /* 0x000fe4000fffe0ff */
[----:B------:R-:W-:Y:S01]  /*2d40*/  UISETP.GE.AND UP0, UPT, UR39, 0x1, UPT ;  /* 0x000000012700788c */ /* 0x000fe2000bf06270 */
[----:B------:R-:W-:Y:S01]  /*2d50*/  @!PT LDS RZ, [RZ] ;  /* 0x00000000fffff984 */ /* 0x000fe20000000800 */
[----:B------:R-:W-:Y:S01]  /*2d60*/  @!PT LDS RZ, [RZ] ;  /* 0x00000000fffff984 */ /* 0x000fe20000000800 */
[----:B------:R-:W-:Y:S01]  /*2d70*/  @!PT LDS RZ, [RZ] ;  /* 0x00000000fffff984 */ /* 0x000fe20000000800 */
[----:B------:R-:W-:Y:S01]  /*2d80*/  @!PT LDS RZ, [RZ] ;  /* 0x00000000fffff984 */ /* 0x000fe20000000800 */
[----:B------:R3:W-:Y:S06]  /*2d90*/  MEMBAR.ALL.CTA ;  /* 0x0000000000007992 */ /* 0x0007ec0000008000 */
[----:B---3--:R-:W3:Y:S01]  /*2da0*/  FENCE.VIEW.ASYNC.S ;  /* 0x00000000000073c6 */ /* 0x008ee20000000000 */
[----:B------:R-:W-:-:S09]  /*2db0*/  UPRMT UR4, URZ, 0x654, UR4 ;  /* 0x00000654ff047896 */ /* 0x000fd20008000004 */
[----:B---3--:R-:W-:Y:S01]  /*2dc0*/  SYNCS.ARRIVE.TRANS64.RED.A1T0 RZ, [UR4], RZ ;  /* 0x000000ffffff79a7 */ /* 0x008fe20008100404 */
[----:B--2---:R-:W-:-:S13]  /*2dd0*/  LOP3.LUT P0, RZ, R6, 0x1, RZ, 0xc0, !PT ;  /* 0x0000000106ff7812 */ /* 0x004fda000780c0ff */
[----:B------:R-:W-:Y:S01]  /*2de0*/  VOTEU.ANY UP1, P0 ;  /* 0x0000000000ff7886 */ /* 0x000fe20000020100 */
[----:B------:R-:W-:-:S13]  /*2df0*/  PLOP3.LUT P0, PT, PT, PT, UP1, 0x80, 0x8 ;  /* 0x000000000008781c */ /* 0x000fda0003f0f018 */
[----:B-1----:R-:W-:Y:S02]  /*2e00*/  @P0 MOV R0, R4 ;  /* 0x0000000400000202 */ /* 0x002fe40000000f00 */
[----:B------:R-:W-:Y:S02]  /*2e10*/  @P0 LOP3.LUT R4, R5, 0xffff, RZ, 0xc0, !PT ;  /* 0x0000ffff05040812 */ /* 0x000fe400078ec0ff */
[----:B------:R-:W-:Y:S02]  /*2e20*/  @P0 R2UR UR6, R0 ;  /* 0x00000000000602ca */ /* 0x000fe400000e0000 */
[----:B------:R-:W-:-:S11]  /*2e30*/  @P0 R2UR UR5, R4 ;  /* 0x00000000040502ca */ /* 0x000fd600000e0000 */
[----:B------:R-:W-:Y:S02]  /*2e40*/  @UP1 UMOV UR67, UR6 ;  /* 0x0000000600431c82 */ /* 0x000fe40008000000 */
[----:B------:R-:W-:Y:S01]  /*2e50*/  @UP1 UMOV UR66, UR5 ;  /* 0x0000000500421c82 */ /* 0x000fe20008000000 */
[----:B------:R-:W-:Y:S05]  /*2e60*/  BRA.U !UP0, `(.L_x_37) ;  /* 0x0000000108d47547 */ /* 0x000fea000b800000 */
[----:B------:R-:W1:Y:S01]  /*2e70*/  LDCU.128 UR16, c[0x0][0xc10] ;  /* 0x00018200ff1077ac */ /* 0x000e620008000c00 */
[----:B------:R-:W2:Y:S01]  /*2e80*/  LDCU UR20, c[0x0][0xc20] ;  /* 0x00018400ff1477ac */ /* 0x000ea20008000800 */
[----:B------:R-:W3:Y:S01]  /*2e90*/  LDCU UR13, c[0x0][0xc0c] ;  /* 0x00018180ff0d77ac */ /* 0x000ee20008000800 */
[----:B------:R-:W4:Y:S01]  /*2ea0*/  LDCU.64 UR14, c[0x0][0xc28] ;  /* 0x00018500ff0e77ac */ /* 0x000f220008000a00 */
[----:B------:R-:W-:Y:S02]  /*2eb0*/  UISETP.NE.AND UP3, UPT, UR39, 0x1, UPT ;  /* 0x000000012700788c */ /* 0x000fe4000bf65270 */
[----:B-1----:R-:W-:Y:S02]  /*2ec0*/  UIMAD.WIDE.U32 UR4, UR70, UR19, URZ ;  /* 0x00000013460472a5 */ /* 0x002fe4000f8e00ff */
[----:B------:R-:W-:Y:S02]  /*2ed0*/  UIMAD.WIDE.U32 UR6, UR71, UR16, URZ ;  /* 0x00000010470672a5 */ /* 0x000fe4000f8e00ff */
[----:B------:R-:W-:-:S02]  /*2ee0*/  UISETP.NE.AND UP0, UPT, UR18, 0x1, UPT ;  /* 0x000000011200788c */ /* 0x000fc4000bf05270 */
[----:B------:R-:W-:Y:S01]  /*2ef0*/  UIMAD.WIDE.U32 UR10, UR66, UR19, URZ ;  /* 0x00000013420a72a5 */ /* 0x000fe2000f8e00ff */
[----:B------:R-:W-:Y:S01]  /*2f00*/  UMOV UR4, UR5 ;  /* 0x0000000500047c82 */ /* 0x000fe20008000000 */
[----:B---3--:R-:W-:Y:S02]  /*2f10*/  UISETP.NE.AND UP2, UPT, UR13, 0x1, UPT ;  /* 0x000000010d00788c */ /* 0x008fe4000bf45270 */
[----:B--2---:R-:W-:Y:S02]  /*2f20*/  USHF.R.U32.HI UR5, URZ, UR20, UR4 ;  /* 0x00000014ff057299 */ /* 0x004fe40008011604 */
[----:B------:R-:W-:Y:S01]  /*2f30*/  UIMAD.WIDE.U32 UR8, UR67, UR16, URZ ;  /* 0x00000010430872a5 */ /* 0x000fe2000f8e00ff */
[----:B------:R-:W-:Y:S01]  /*2f40*/  UMOV UR4, UR7 ;  /* 0x0000000700047c82 */ /* 0x000fe20008000000 */
[----:B------:R-:W-:Y:S02]  /*2f50*/  USEL UR5, UR70, UR5, !UP0 ;  /* 0x0000000546057287 */ /* 0x000fe4000c000000 */
[----:B------:R-:W-:-:S02]  /*2f60*/  USHF.R.U32.HI UR4, URZ, UR17, UR4 ;  /* 0x00000011ff047299 */ /* 0x000fc40008011604 */
[----:B----4-:R-:W-:Y:S02]  /*2f70*/  UIMAD.WIDE.U32 UR6, UR5, UR14, URZ ;  /* 0x0000000e050672a5 */ /* 0x010fe4000f8e00ff */
[----:B------:R-:W-:Y:S01]  /*2f80*/  USEL UR12, UR71, UR4, !UP2 ;  /* 0x00000004470c7287 */ /* 0x000fe2000d000000 */
[----:B------:R-:W-:Y:S02]  /*2f90*/  UMOV UR8, UR9 ;  /* 0x0000000900087c82 */ /* 0x000fe40008000000 */
[----:B------:R-:W-:Y:S01]  /*2fa0*/  UMOV UR4, UR11 ;  /* 0x0000000b00047c82 */ /* 0x000fe20008000000 */
[----:B------:R-:W-:Y:S01]  /*2fb0*/  UIMAD.WIDE.U32 UR10, UR12, UR14, URZ ;  /* 0x0000000e0c0a72a5 */ /* 0x000fe2000f8e00ff */
[----:B------:R-:W-:Y:S01]  /*2fc0*/  UMOV UR6, UR7 ;  /* 0x0000000700067c82 */ /* 0x000fe20008000000 */
[----:B------:R-:W-:Y:S02]  /*2fd0*/  USHF.R.U32.HI UR4, URZ, UR20, UR4 ;  /* 0x00000014ff047299 */ /* 0x000fe40008011604 */
[----:B------:R-:W-:-:S02]  /*2fe0*/  @UP3 USHF.R.U32.HI UR5, URZ, UR15, UR6 ;  /* 0x0000000fff053299 */ /* 0x000fc40008011606 */
[----:B------:R-:W-:Y:S01]  /*2ff0*/  USHF.R.U32.HI UR17, URZ, UR17, UR8 ;  /* 0x00000011ff117299 */ /* 0x000fe20008011608 */
[----:B------:R-:W-:Y:S01]  /*3000*/  UMOV UR6, UR11 ;  /* 0x0000000b00067c82 */ /* 0x000fe20008000000 */
[----:B------:R-:W-:Y:S02]  /*3010*/  USEL UR4, UR66, UR4, !UP0 ;  /* 0x0000000442047287 */ /* 0x000fe4000c000000 */
[----:B------:R-:W-:Y:S02]  /*3020*/  @UP3 USHF.R.U32.HI UR12, URZ, UR15, UR6 ;  /* 0x0000000fff0c3299 */ /* 0x000fe40008011606 */
[----:B------:R-:W-:Y:S02]  /*3030*/  UIMAD UR6, UR39, UR5, URZ ;  /* 0x00000005270672a4 */ /* 0x000fe4000f8e02ff */
[----:B------:R-:W-:Y:S02]  /*3040*/  USEL UR5, UR67, UR17, !UP2 ;  /* 0x0000001143057287 */ /* 0x000fe4000d000000 */
[----:B------:R-:W-:-:S02]  /*3050*/  UIMAD UR8, UR39, UR12, URZ ;  /* 0x0000000c270872a4 */ /* 0x000fc4000f8e02ff */
[----:B------:R-:W-:Y:S02]  /*3060*/  UISETP.GE.AND UP0, UPT, UR4, UR6, UPT ;  /* 0x000000060400728c */ /* 0x000fe4000bf06270 */
[----:B------:R-:W-:Y:S02]  /*3070*/  UIMAD.WIDE.U32 UR6, UR4, UR14, URZ ;  /* 0x0000000e040672a5 */ /* 0x000fe4000f8e00ff */
[----:B------:R-:W-:Y:S02]  /*3080*/  UISETP.GE.OR UP0, UPT, UR5, UR8, UP0 ;  /* 0x000000080500728c */ /* 0x000fe40008706670 */
[----:B------:R-:W-:Y:S02]  /*3090*/  UIMAD.WIDE.U32 UR8, UR5, UR14, URZ ;  /* 0x0000000e050872a5 */ /* 0x000fe4000f8e00ff */
[----:B------:R-:W-:Y:S01]  /*30a0*/  UIADD3 UR10, UPT, UPT, -UR4, URZ, URZ ;  /* 0x000000ff040a7290 */ /* 0x000fe2000fffe1ff */
[----:B------:R-:W-:Y:S02]  /*30b0*/  UMOV UR6, UR7 ;  /* 0x0000000700067c82 */ /* 0x000fe40008000000 */
[----:B------:R-:W-:-:S02]  /*30c0*/  USHF.R.U32.HI UR6, URZ, UR15, UR6 ;  /* 0x0000000fff067299 */ /* 0x000fc40008011606 */
[----:B------:R-:W-:Y:S02]  /*30d0*/  UIMAD UR10, UR18, UR10, UR66 ;  /* 0x0000000a120a72a4 */ /* 0x000fe4000f8e0242 */
[----:B------:R-:W-:Y:S01]  /*30e0*/  USEL UR6, UR4, UR6, !UP3 ;  /* 0x0000000604067287 */ /* 0x000fe2000d800000 */
[----:B------:R-:W-:Y:S01]  /*30f0*/  @!UP0 UMOV UR7, UR9 ;  /* 0x0000000900078c82 */ /* 0x000fe20008000000 */
[----:B------:R-:W-:Y:S02]  /*3100*/  UIADD3 UR9, UPT, UPT, -UR5, URZ, URZ ;  /* 0x000000ff05097290 */ /* 0x000fe4000fffe1ff */
[----:B------:R-:W-:Y:S02]  /*3110*/  @!UP0 USHF.R.U32.HI UR7, URZ, UR15, UR7 ;  /* 0x0000000fff078299 */ /* 0x000fe40008011607 */
[----:B------:R-:W-:Y:S02]  /*3120*/  UIADD3 UR8, UPT, UPT, -UR6, URZ, URZ ;  /* 0x000000ff06087290 */ /* 0x000fe4000fffe1ff */
[----:B------:R-:W-:-:S02]  /*3130*/  @!UP0 USEL UR7, UR5, UR7, !UP3 ;  /* 0x0000000705078287 */ /* 0x000fc4000d800000 */
[----:B------:R-:W-:Y:S02]  /*3140*/  UIMAD UR8, UR39, UR8, UR4 ;  /* 0x00000008270872a4 */ /* 0x000fe4000f8e0204 */
[----:B------:R-:W-:Y:S02]  /*3150*/  @!UP0 UIADD3 UR6, UPT, UPT, UR6, -UR7, URZ ;  /* 0x8000000706068290 */ /* 0x000fe4000fffe0ff */
[----:B------:R-:W-:Y:S02]  /*3160*/  @!UP0 UIMAD UR7, UR8, UR12, UR7 ;  /* 0x0000000c080782a4 */ /* 0x000fe4000f8e0207 */
[----:B------:R-:W-:Y:S02]  /*3170*/  @!UP0 UIMAD UR4, UR39, UR6, UR5 ;  /* 0x00000006270482a4 */ /* 0x000fe4000f8e0205 */
[----:B------:R-:W-:Y:S02]  /*3180*/  UIMAD UR6, UR13, UR9, UR67 ;  /* 0x000000090d0672a4 */ /* 0x000fe4000f8e0243 */
[----:B------:R-:W-:Y:S01]  /*3190*/  UIMAD UR66, UR4, UR18, UR10 ;  /* 0x00000012044272a4 */ /* 0x000fe2000f8e020a */
[----:B------:R-:W-:-:S02]  /*31a0*/  @!UP0 UMOV UR5, UR7 ;  /* 0x0000000700058c82 */ /* 0x000fc40008000000 */
[----:B------:R-:W-:-:S12]  /*31b0*/  UIMAD UR67, UR5, UR13, UR6 ;  /* 0x0000000d054372a4 */ /* 0x000fd8000f8e0206 */
.L_x_37:
[----:B------:R-:W1:Y:S02]  /*31c0*/  LDCU UR4, c[0x0][0xc30] ;  /* 0x00018600ff0477ac */ /* 0x000e640008000800 */
[----:B-1----:R-:W-:-:S09]  /*31d0*/  UISETP.NE.AND UP0, UPT, UR4, 0x1, UPT ;  /* 0x000000010400788c */ /* 0x002fd2000bf05270 */
[----:B------:R-:W-:Y:S05]  /*31e0*/  BRA.U UP0, `(.L_x_38) ;  /* 0x0000000100447547 */ /* 0x000fea000b800000 */
[----:B------:R-:W1:Y:S01]  /*31f0*/  LDCU.128 UR8, c[0x0][0xc10] ;  /* 0x00018200ff0877ac */ /* 0x000e620008000c00 */
[----:B------:R-:W2:Y:S01]  /*3200*/  LDCU UR12, c[0x0][0xc0c] ;  /* 0x00018180ff0c77ac */ /* 0x000ea20008000800 */
[----:B------:R-:W3:Y:S01]  /*3210*/  LDCU UR13, c[0x0][0xc20] ;  /* 0x00018400ff0d77ac */ /* 0x000ee20008000800 */
[----:B-1----:R-:W-:Y:S02]  /*3220*/  UIMAD.WIDE.U32 UR6, UR67, UR8, URZ ;  /* 0x00000008430672a5 */ /* 0x002fe4000f8e00ff */
[----:B------:R-:W-:Y:S02]  /*3230*/  UIMAD.WIDE.U32 UR4, UR66, UR11, URZ ;  /* 0x0000000b420472a5 */ /* 0x000fe4000f8e00ff */
[----:B--2---:R-:W-:Y:S02]  /*3240*/  UISETP.NE.AND UP2, UPT, UR12, 0x1, UPT ;  /* 0x000000010c00788c */ /* 0x004fe4000bf45270 */
[----:B------:R-:W-:Y:S01]  /*3250*/  UISETP.NE.AND UP0, UPT, UR10, 0x1, UPT ;  /* 0x000000010a00788c */ /* 0x000fe2000bf05270 */
[----:B------:R-:W-:-:S02]  /*3260*/  UMOV UR6, UR7 ;  /* 0x0000000700067c82 */ /* 0x000fc40008000000 */
[----:B------:R-:W-:Y:S01]  /*3270*/  UMOV UR4, UR5 ;  /* 0x0000000500047c82 */ /* 0x000fe20008000000 */
[----:B------:R-:W-:Y:S02]  /*3280*/  USHF.R.U32.HI UR6, URZ, UR9, UR6 ;  /* 0x00000009ff067299 */ /* 0x000fe40008011606 */
[----:B---3--:R-:W-:Y:S02]  /*3290*/  USHF.R.U32.HI UR4, URZ, UR13, UR4 ;  /* 0x0000000dff047299 */ /* 0x008fe40008011604 */
[----:B------:R-:W-:Y:S02]  /*32a0*/  USEL UR5, UR67, UR6, !UP2 ;  /* 0x0000000643057287 */ /* 0x000fe4000d000000 */
[----:B------:R-:W-:-:S04]  /*32b0*/  USEL UR4, UR66, UR4, !UP0 ;  /* 0x0000000442047287 */ /* 0x000fc8000c000000 */
[----:B------:R-:W-:Y:S02]  /*32c0*/  UIADD3 UR6, UPT, UPT, UR5, -UR4, URZ ;  /* 0x8000000405067290 */ /* 0x000fe4000fffe0ff */
[----:B------:R-:W-:Y:S02]  /*32d0*/  UIADD3 UR4, UPT, UPT, -UR5, UR4, URZ ;  /* 0x0000000405047290 */ /* 0x000fe4000fffe1ff */
[----:B------:R-:W-:Y:S02]  /*32e0*/  UIMAD UR66, UR6, UR10, UR66 ;  /* 0x0000000a064272a4 */ /* 0x000fe4000f8e0242 */
[----:B------:R-:W-:-:S12]  /*32f0*/  UIMAD UR67, UR4, UR12, UR67 ;  /* 0x0000000c044372a4 */ /* 0x000fd8000f8e0243 */
.L_x_38:
[----:B------:R-:W-:Y:S02]  /*3300*/  R2UR UR5, R64 ;  /* 0x00000000400572ca */ /* 0x000fe400000e0000 */
[----:B------:R-:W-:Y:S02]  /*3310*/  R2UR UR4, R63 ;  /* 0x000000003f0472ca */ /* 0x000fe400000e0000 */
[----:B------:R-:W-:Y:S02]  /*3320*/  PLOP3.LUT P1, PT, PT, PT, PT, 0x80, 0x8 ;  /* 0x000000000008781c */ /* 0x000fe40003f2f070 */
[----:B------:R-:W-:-:S07]  /*3330*/  LOP3.LUT R2, R2, 0x1, RZ, 0x3c, !PT ;  /* 0x0000000102027812 */ /* 0x000fce00078e3cff */
[----:B------:R-:W-:Y:S02]  /*3340*/  UIADD3 UR28, UPT, UPT, UR67, UR5, URZ ;  /* 0x00000005431c7290 */ /* 0x000fe4000fffe0ff */
[----:B------:R-:W-:Y:S01]  /*3350*/  UIADD3 UR21, UPT, UPT, UR66, UR4, URZ ;  /* 0x0000000442157290 */ /* 0x000fe2000fffe0ff */
[----:B------:R-:W-:Y:S11]  /*3360*/  BRA.U UP1, `(.L_x_39) ;  /* 0xffffffe501147547 */ /* 0x000ff6000b83ffff */
[----:B------:R-:W-:Y:S01]  /*3370*/  UIADD3 UR32, UPT, UPT, UR32, 0x20, URZ ;  /* 0x0000002020207890 */ /* 0x000fe2000fffe0ff */
[----:B------:R-:W-:-:S03]  /*3380*/  MOV R2, UR29 ;  /* 0x0000001d00027c02 */ /* 0x000fc60008000f00 */
[----:B------:R-:W-:Y:S01]  /*3390*/  ULEA UR4, UR33, UR32, 0x3 ;  /* 0x0000002021047291 */ /* 0x000fe2000f8e18ff */
[----:B------:R-:W-:-:S08]  /*33a0*/  SHF.L.U32 R2, R2, 0x1f, RZ ;  /* 0x0000001f02027819 */ /* 0x000fd000000006ff */
[----:B------:R-:W1:Y:S02]  /*33b0*/  SYNCS.PHASECHK.TRANS64.TRYWAIT P0, [UR4], R2 ;  /* 0x00000002ff0075a7 */ /* 0x000e640008001104 */
[----:B-1----:R-:W-:Y:S05]  /*33c0*/  @!P0 BRA `(.L_x_40) ;  /* 0x0000007000708947 */ /* 0x002fea0003800000 */
.L_x_147:
[----:B------:R-:W-:-:S04]  /*33d0*/  UIADD3 UR4, UPT, UPT, UR33, 0x1, URZ ;  /* 0x0000000121047890 */ /* 0x000fc8000fffe0ff */
[----:B------:R-:W-:-:S04]  /*33e0*/  UISETP.NE.AND UP0, UPT, UR4, 0x4, UPT ;  /* 0x000000040400788c */ /* 0x000fc8000bf05270 */
[----:B------:R-:W-:Y:S02]  /*33f0*/  USEL UR5, URZ, 0x1, UP0 ;  /* 0x00000001ff057887 */ /* 0x000fe40008000000 */
[----:B------:R-:W-:Y:S02]  /*3400*/  USEL UR4, UR4, URZ, UP0 ;  /* 0x000000ff04047287 */ /* 0x000fe40008000000 */
[----:B------:R-:W-:Y:S02]  /*3410*/  ULOP3.LUT UR29, UR29, UR5, URZ, 0x3c, !UPT ;  /* 0x000000051d1d7292 */ /* 0x000fe4000f8e3cff */
[----:B------:R-:W-:-:S04]  /*3420*/  ULEA UR5, UR4, UR32, 0x3 ;  /* 0x0000002004057291 */ /* 0x000fc8000f8e18ff */
[----:B-1----:R-:W-:-:S04]  /*3430*/  MOV R2, UR29 ;  /* 0x0000001d00027c02 */ /* 0x002fc80008000f00 */
[----:B------:R-:W-:-:S04]  /*3440*/  SHF.L.U32 R2, R2, 0x1f, RZ ;  /* 0x0000001f02027819 */ /* 0x000fc800000006ff */
[----:B------:R-:W1:Y:S02]  /*3450*/  SYNCS.PHASECHK.TRANS64.TRYWAIT P0, [UR5], R2 ;  /* 0x00000002ff0075a7 */ /* 0x000e640008001105 */
[----:B-1----:R-:W-:Y:S05]  /*3460*/  @!P0 BRA `(.L_x_41) ;  /* 0x0000007000608947 */ /* 0x002fea0003800000 */
.L_x_149:
        /* <DEDUP_REMOVED lines=10> */
.L_x_151:
[----:B------:R-:W-:-:S04]  /*3510*/  UIADD3 UR4, UPT, UPT, UR4, 0x1, URZ ;  /* 0x0000000104047890 */ /* 0x000fc8000fffe0ff */
[----:B------:R-:W-:-:S04]  /*3520*/  UISETP.NE.AND UP0, UPT, UR4, 0x4, UPT ;  /* 0x000000040400788c */ /* 0x000fc8000bf05270 */
[----:B------:R-:W-:Y:S02]  /*3530*/  USEL UR5, URZ, 0x1, UP0 ;  /* 0x00000001ff057887 */ /* 0x000fe40008000000 */
[----:B------:R-:W-:Y:S02]  /*3540*/  USEL UR4, UR4, URZ, UP0 ;  /* 0x000000ff04047287 */ /* 0x000fe40008000000 */
[----:B------:R-:W-:Y:S02]  /*3550*/  ULOP3.LUT UR5, UR29, UR5, URZ, 0x3c, !UPT ;  /* 0x000000051d057292 */ /* 0x000fe4000f8e3cff */
[----:B------:R-:W-:-:S04]  /*3560*/  ULEA UR4, UR4, UR32, 0x3 ;  /* 0x0000002004047291 */ /* 0x000fc8000f8e18ff */
[----:B-1----:R-:W-:Y:S02]  /*3570*/  IMAD.U32 R2, RZ, RZ, UR5 ;  /* 0x00000005ff027e24 */ /* 0x002fe4000f8e00ff */
[----:B------:R-:W-:-:S03]  /*3580*/  MOV R0, UR4 ;  /* 0x0000000400007c02 */ /* 0x000fc60008000f00 */
[----:B------:R-:W-:-:S07]  /*3590*/  SHF.L.U32 R2, R2, 0x1f, RZ ;  /* 0x0000001f02027819 */ /* 0x000fce00000006ff */
.L_x_43:
[----:B-1----:R1:W2:Y:S02]  /*35a0*/  SYNCS.PHASECHK.TRANS64.TRYWAIT P0, [R0+URZ], R2 ;  /* 0x00000002000075a7 */ /* 0x0022a400080011ff */
[----:B--2---:R-:W-:Y:S05]  /*35b0*/  @!P0 NANOSLEEP.SYNCS 0x989680 ;  /* 0x009896800000895d */ /* 0x004fea0003900000 */
[----:B------:R-:W2:Y:S02]  /*35c0*/  @!P0 SYNCS.PHASECHK.TRANS64 P0, [R0+URZ], R2 ;  /* 0x00000002000085a7 */ /* 0x000ea400080010ff */
[----:B--2---:R-:W-:Y:S05]  /*35d0*/  @P0 EXIT ;  /* 0x000000000000094d */ /* 0x004fea0003800000 */
[----:B------:R-:W-:Y:S05]  /*35e0*/  BRA `(.L_x_43) ;  /* 0xfffffffc00ec7947 */ /* 0x000fea000383ffff */
.L_x_21:
[----:B------:R-:W2:Y:S02]  /*35f0*/  S2UR UR4, SR_CgaCtaId ;  /* 0x00000000000479c3 */ /* 0x000ea40000008800 */
[----:B--2---:R-:W-:-:S04]  /*3600*/  UISETP.NE.AND UP0, UPT, UR4, URZ, UPT ;  /* 0x000000ff0400728c */ /* 0x004fc8000bf05270 */
[----:B------:R-:W-:-:S09]  /*3610*/  UISETP.NE.OR UP0, UPT, UR18, 0x1, UP0 ;  /* 0x000000011200788c */ /* 0x000fd20008705670 */
[----:B------:R-:W-:Y:S05]  /*3620*/  BRA.U UP0, `(.L_x_44) ;  /* 0x0000000100b47547 */ /* 0x000fea000b800000 */
[----:B------:R-:W2:Y:S01]  /*3630*/  S2UR UR5, SR_CgaCtaId ;  /* 0x00000000000579c3 */ /* 0x000ea20000008800 */
[----:B------:R-:W-:Y:S01]  /*3640*/  UMOV UR4, 0x400 ;  /* 0x0000040000047882 */ /* 0x000fe20000000000 */
[----:B------:R-:W-:Y:S01]  /*3650*/  HFMA2 R2, -RZ, RZ, 0, 5.9604644775390625e-08 ;  /* 0x00000001ff027431 */ /* 0x000fe200000001ff */
[----:B------:R-:W-:Y:S01]  /*3660*/  ISETP.GE.U32.AND P0, PT, R3, 0x2, PT ;  /* 0x000000020300780c */ /* 0x000fe20003f06070 */
[----:B------:R-:W-:Y:S01]  /*3670*/  IMAD.MOV.U32 R8, RZ, RZ, RZ ;  /* 0x000000ffff087224 */ /* 0x000fe200078e00ff */
[----:B--2---:R-:W-:-:S04]  /*3680*/  ULEA UR4, UR5, UR4, 0x18 ;  /* 0x0000000405047291 */ /* 0x004fc8000f8ec0ff */
[----:B------:R-:W-:Y:S02]  /*3690*/  UIADD3 UR5, UPT, UPT, UR4, 0x98, URZ ;  /* 0x0000009804057890 */ /* 0x000fe4000fffe0ff */
[----:B------:R-:W-:Y:S02]  /*36a0*/  UIADD3 UR8, UPT, UPT, UR4, 0x90, URZ ;  /* 0x0000009004087890 */ /* 0x000fe4000fffe0ff */
[----:B------:R-:W-:-:S12]  /*36b0*/  UPRMT UR5, URZ, 0x654, UR5 ;  /* 0x00000654ff057896 */ /* 0x000fd80008000005 */
.L_x_47:
[----:B------:R-:W-:Y:S01]  /*36c0*/  SHF.L.U32 R6, R2, 0x1f, RZ ;  /* 0x0000001f02067819 */ /* 0x000fe200000006ff */
[----:B------:R-:W-:Y:S02]  /*36d0*/  IMAD.U32 R4, RZ, RZ, UR8 ;  /* 0x00000008ff047e24 */ /* 0x000fe4000f8e00ff */
[----:B------:R-:W-:Y:S01]  /*36e0*/  @!P0 IMAD.MOV.U32 R5, RZ, RZ, 0x10 ;  /* 0x00000010ff058424 */ /* 0x000fe200078e00ff */
[----:B------:R-:W2:Y:S02]  /*36f0*/  SYNCS.PHASECHK.TRANS64.TRYWAIT P1, [UR4+0x98], R6 ;  /* 0x00009806ff0075a7 */ /* 0x000ea40008021104 */
[----:B------:R-:W-:-:S04]  /*3700*/  PRMT R4, R3, 0x654, R4 ;  /* 0x0000065403047816 */ /* 0x000fc80000000004 */
[----:B------:R-:W-:Y:S01]  /*3710*/  SEL R0, R4, R0, !P0 ;  /* 0x0000000004007207 */ /* 0x000fe20004000000 */
[----:B--2---:R-:W-:Y:S06]  /*3720*/  @!P1 BRA `(.L_x_45) ;  /* 0x0000006c00e09947 */ /* 0x004fec0003800000 */
.L_x_153:
[----:B------:R-:W-:Y:S01]  /*3730*/  UIADD3 UR6, UPT, UPT, UR4, 0xd0, URZ ;  /* 0x000000d004067890 */ /* 0x000fe2000fffe0ff */
[----:B------:R3:W-:Y:S01]  /*3740*/  @!P0 SYNCS.ARRIVE.TRANS64.RED RZ, [R0+URZ], R5 ;  /* 0x0000000500ff89a7 */ /* 0x0007e200080004ff */
[----:B------:R-:W-:Y:S01]  /*3750*/  UIADD3 UR7, UPT, UPT, UR4, 0x90, URZ ;  /* 0x0000009004077890 */ /* 0x000fe2000fffe0ff */
[----:B------:R-:W-:-:S08]  /*3760*/  LOP3.LUT R2, R2, 0x1, RZ, 0x3c, !PT ;  /* 0x0000000102027812 */ /* 0x000fd000078e3cff */
[----:B------:R-:W-:Y:S06]  /*3770*/  UGETNEXTWORKID.BROADCAST [UR6], [UR7] ;  /* 0x00000000060073ca */ /* 0x000fec0008000100 */
[----:B---3--:R-:W-:-:S04]  /*3780*/  SHF.L.U32 R5, R8, 0x1f, RZ ;  /* 0x0000001f08057819 */ /* 0x008fc800000006ff */
[----:B------:R-:W3:Y:S02]  /*3790*/  SYNCS.PHASECHK.TRANS64.TRYWAIT P1, [UR4+0x90], R5 ;  /* 0x00009005ff0075a7 */ /* 0x000ee40008021104 */
[----:B---3--:R-:W-:Y:S05]  /*37a0*/  @!P1 BRA `(.L_x_46) ;  /* 0x0000006c00d89947 */ /* 0x008fea0003800000 */
.L_x_155:
[----:B--2---:R-:W2:Y:S01]  /*37b0*/  LDS.128 R4, [UR4+0xd0] ;  /* 0x0000d004ff047984 */ /* 0x004ea20008000c00 */
[----:B------:R-:W-:Y:S01]  /*37c0*/  LOP3.LUT R8, R8, 0x1, RZ, 0x3c, !PT ;  /* 0x0000000108087812 */ /* 0x000fe200078e3cff */
[----:B------:R-:W-:Y:S01]  /*37d0*/  @!PT LDS RZ, [RZ] ;  /* 0x00000000fffff984 */ /* 0x000fe20000000800 */
[----:B------:R-:W-:Y:S01]  /*37e0*/  @!PT LDS RZ, [RZ] ;  /* 0x00000000fffff984 */ /* 0x000fe20000000800 */
[----:B------:R-:W-:Y:S01]  /*37f0*/  @!PT LDS RZ, [RZ] ;  /* 0x00000000fffff984 */ /* 0x000fe20000000800 */
[----:B------:R-:W-:Y:S01]  /*3800*/  @!PT LDS RZ, [RZ] ;  /* 0x00000000fffff984 */ /* 0x000fe20000000800 */
[----:B------:R3:W-:Y:S06]  /*3810*/  MEMBAR.ALL.CTA ;  /* 0x0000000000007992 */ /* 0x0007ec0000008000 */
[----:B---3--:R-:W3:Y:S02]  /*3820*/  FENCE.VIEW.ASYNC.S ;  /* 0x00000000000073c6 */ /* 0x008ee40000000000 */
[----:B---3--:R-:W-:Y:S01]  /*3830*/  SYNCS.ARRIVE.TRANS64.RED.A1T0 RZ, [UR5], RZ ;  /* 0x000000ffffff79a7 */ /* 0x008fe20008100405 */
[----:B--2---:R-:W-:-:S13]  /*3840*/  LOP3.LUT P1, RZ, R6, 0x1, RZ, 0xc0, !PT ;  /* 0x0000000106ff7812 */ /* 0x004fda000782c0ff */
[----:B------:R-:W-:Y:S05]  /*3850*/  @P1 BRA `(.L_x_47) ;  /* 0xfffffffc00981947 */ /* 0x000fea000383ffff */
[----:B------:R-:W-:-:S04]  /*3860*/  SHF.L.U32 R0, R2, 0x1f, RZ ;  /* 0x0000001f02007819 */ /* 0x000fc800000006ff */
[----:B------:R-:W2:Y:S02]  /*3870*/  SYNCS.PHASECHK.TRANS64 P0, [UR4+0x98], R0 ;  /* 0x00009800ff0075a7 */ /* 0x000ea40008001004 */
[----:B-12---:R-:W-:Y:S05]  /*3880*/  @P0 EXIT ;  /* 0x000000000000094d */ /* 0x006fea0003800000 */
[----:B------:R-:W-:-:S07]  /*3890*/  MOV R0, UR4 ;  /* 0x0000000400007c02 */ /* 0x000fce0008000f00 */
.L_x_48:
[----:B-1----:R-:W-:-:S04]  /*38a0*/  SHF.L.U32 R3, R2, 0x1f, RZ ;  /* 0x0000001f02037819 */ /* 0x002fc800000006ff */
[----:B------:R1:W2:Y:S03]  /*38b0*/  SYNCS.PHASECHK.TRANS64.TRYWAIT P0, [R0+URZ+0x98], R3 ;  /* 0x00009803000075a7 */ /* 0x0002a600080011ff */
[----:B--2---:R-:W-:Y:S05]  /*38c0*/  @!P0 NANOSLEEP.SYNCS 0x989680 ;  /* 0x009896800000895d */ /* 0x004fea0003900000 */
[----:B------:R-:W2:Y:S02]  /*38d0*/  @!P0 SYNCS.PHASECHK.TRANS64 P0, [R0+URZ+0x98], R3 ;  /* 0x00009803000085a7 */ /* 0x000ea400080010ff */
[----:B--2---:R-:W-:Y:S05]  /*38e0*/  @P0 EXIT ;  /* 0x000000000000094d */ /* 0x004fea0003800000 */
[----:B------:R-:W-:Y:S05]  /*38f0*/  BRA `(.L_x_48) ;  /* 0xfffffffc00e87947 */ /* 0x000fea000383ffff */
.L_x_44:
[----:B------:R-:W-:Y:S05]  /*3900*/  BRA.U UP4, `(.L_x_49) ;  /* 0x0000001504207547 */ /* 0x000fea000b800000 */
[----:B------:R-:W2:Y:S01]  /*3910*/  S2UR UR4, SR_CgaCtaId ;  /* 0x00000000000479c3 */ /* 0x000ea20000008800 */
[----:B------:R-:W-:Y:S01]  /*3920*/  UMOV UR5, 0x40 ;  /* 0x0000004000057882 */ /* 0x000fe20000000000 */
[----:B------:R-:W-:Y:S01]  /*3930*/  NOP ;  /* 0x0000000000007918 */ /* 0x000fe20000000000 */
[----:B------:R-:W-:Y:S01]  /*3940*/  UMOV UR6, 0x400 ;  /* 0x0000040000067882 */ /* 0x000fe20000000000 */
[----:B--2---:R-:W-:Y:S02]  /*3950*/  ULEA UR5, UR4, UR5, 0x18 ;  /* 0x0000000504057291 */ /* 0x004fe4000f8ec0ff */
[----:B------:R-:W-:-:S07]  /*3960*/  ULEA UR6, UR4, UR6, 0x18 ;  /* 0x0000000604067291 */ /* 0x000fce000f8ec0ff */
[----:B------:R-:W2:Y:S02]  /*3970*/  LDS.U8 R3, [UR5+0x1c] ;  /* 0x00001c05ff037984 */ /* 0x000ea40008000000 */
[----:B--2---:R-:W-:-:S13]  /*3980*/  ISETP.NE.AND P0, PT, R3, RZ, PT ;  /* 0x000000ff0300720c */ /* 0x004fda0003f05270 */
[----:B------:R-:W-:Y:S05]  /*3990*/  @P0 BRA `(.L_x_50) ;  /* 0x0000000400080947 */ /* 0x000fea0003800000 */
[----:B------:R-:W-:Y:S02]  /*39a0*/  UISETP.NE.U32.AND UP1, UPT, UR52, 0x1, UPT ;  /* 0x000000013400788c */ /* 0x000fe4000bf25070 */
[----:B------:R-:W-:-:S07]  /*39b0*/  UIADD3 UR7, UPT, UPT, UR5, 0x8, URZ ;  /* 0x0000000805077890 */ /* 0x000fce000fffe0ff */
[----:B------:R-:W-:Y:S05]  /*39c0*/  BRA.U !UP1, `(.L_x_51) ;  /* 0x00000001099c7547 */ /* 0x000fea000b800000 */
[----:B------:R-:W-:Y:S01]  /*39d0*/  ELECT P0, URZ, PT ;  /* 0x0000000000ff782f */ /* 0x000fe20003800000 */
[----:B------:R-:W-:-:S12]  /*39e0*/  BSSY B0, `(.L_x_51) ;  /* 0x0000025000007945 */ /* 0x000fd80003800000 */
[----:B------:R-:W-:Y:S05]  /*39f0*/  @!P0 BRA `(.L_x_52) ;  /* 0x00000000008c8947 */ /* 0x000fea0003800000 */
[----:B------:R-:W-:-:S05]  /*3a00*/  UMOV UR4, 0x10 ;  /* 0x0000001000047882 */ /* 0x000fca0000000000 */
[----:B------:R-:W-:Y:S04]  /*3a10*/  DEPBAR.LE SB2, 0x36 ;  /* 0x0000ad800000791a */ /* 0x000fe80000000000 */
[----:B------:R-:W2:Y:S02]  /*3a20*/  UTCATOMSWS.2CTA.FIND_AND_SET.ALIGN UP0, UR4, UR4 ;  /* 0x00000004000475e3 */ /* 0x000ea40008200800 */
[----:B--2---:R-:W-:Y:S01]  /*3a30*/  MOV R10, UR4 ;  /* 0x00000004000a7c02 */ /* 0x004fe20008000f00 */
[----:B------:R-:W-:Y:S06]  /*3a40*/  BRA.U UP0, `(.L_x_53) ;  /* 0x0000000100187547 */ /* 0x000fec000b800000 */
.L_x_54:
[----:B------:R-:W-:Y:S05]  /*3a50*/  NANOSLEEP 0x64 ;  /* 0x000000640000795d */ /* 0x000fea0003800000 */
[----:B------:R-:W-:-:S05]  /*3a60*/  UMOV UR4, 0x10 ;  /* 0x0000001000047882 */ /* 0x000fca0000000000 */
[----:B------:R-:W-:Y:S04]  /*3a70*/  DEPBAR.LE SB2, 0x36 ;  /* 0x0000ad800000791a */ /* 0x000fe80000000000 */
[----:B------:R-:W2:Y:S02]  /*3a80*/  UTCATOMSWS.2CTA.FIND_AND_SET.ALIGN UP0, UR4, UR4 ;  /* 0x00000004000475e3 */ /* 0x000ea40008200800 */
[----:B--2---:R-:W-:Y:S01]  /*3a90*/  MOV R10, UR4 ;  /* 0x00000004000a7c02 */ /* 0x004fe20008000f00 */
[----:B------:R-:W-:Y:S05]  /*3aa0*/  BRA.U !UP0, `(.L_x_54) ;  /* 0xfffffffd08e87547 */ /* 0x000fea000b83ffff */
.L_x_53:
[----:B------:R-:W2:Y:S01]  /*3ab0*/  LDS R6, [UR5+0x10] ;  /* 0x00001005ff067984 */ /* 0x000ea20008000800 */
[----:B------:R-:W-:Y:S01]  /*3ac0*/  IMAD.U32 R3, RZ, RZ, UR6 ;  /* 0x00000006ff037e24 */ /* 0x000fe2000f8e00ff */
[----:B------:R-:W-:-:S03]  /*3ad0*/  MOV R4, UR51 ;  /* 0x0000003300047c02 */ /* 0x000fc60008000f00 */
[----:B------:R-:W-:Y:S01]  /*3ae0*/  VIADD R3, R3, 0xe0 ;  /* 0x000000e003037836 */ /* 0x000fe20000000000 */
[----:B--2---:R-:W-:-:S04]  /*3af0*/  SHF.L.U32 R6, R6, 0x1f, RZ ;  /* 0x0000001f06067819 */ /* 0x004fc800000006ff */
[----:B------:R-:W2:Y:S02]  /*3b00*/  SYNCS.PHASECHK.TRANS64.TRYWAIT P0, [UR5+0x8], R6 ;  /* 0x00000806ff0075a7 */ /* 0x000ea40008001105 */
[----:B--2---:R-:W-:Y:S05]  /*3b10*/  @P0 BRA `(.L_x_55) ;  /* 0x0000000000080947 */ /* 0x004fea0003800000 */
[----:B------:R-:W2:Y:S02]  /*3b20*/  SYNCS.PHASECHK.TRANS64.TRYWAIT P0, [UR5+0x8], R6 ;  /* 0x00000806ff0075a7 */ /* 0x000ea40008001105 */
[----:B--2---:R-:W-:Y:S05]  /*3b30*/  @!P0 BRA `(.L_x_56) ;  /* 0x0000006c000c8947 */ /* 0x004fea0003800000 */
.L_x_55:
[----:B------:R-:W-:Y:S01]  /*3b40*/  PRMT R4, R4, 0x654, R3 ;  /* 0x0000065404047816 */ /* 0x000fe20000000003 */
[----:B------:R-:W-:Y:S01]  /*3b50*/  HFMA2 R3, -RZ, RZ, 0, 5.9604644775390625e-08 ;  /* 0x00000001ff037431 */ /* 0x000fe200000001ff */
[----:B------:R-:W-:Y:S01]  /*3b60*/  UPRMT UR4, UR51, 0x654, UR7 ;  /* 0x0000065433047896 */ /* 0x000fe20008000007 */
[----:B------:R-:W-:Y:S02]  /*3b70*/  IMAD.MOV.U32 R8, RZ, RZ, 0xffff ;  /* 0x0000ffffff087424 */ /* 0x000fe400078e00ff */
[----:B--2---:R-:W-:Y:S02]  /*3b80*/  IMAD.MOV.U32 R6, RZ, RZ, 0x4 ;  /* 0x00000004ff067424 */ /* 0x004fe400078e00ff */
[----:B------:R-:W-:Y:S01]  /*3b90*/  IMAD.SHL.U32 R9, R10, 0x20, RZ ;  /* 0x000000200a097824 */ /* 0x000fe200078e00ff */
[----:B------:R-:W-:Y:S02]  /*3ba0*/  MOV R5, UR4 ;  /* 0x0000000400057c02 */ /* 0x000fe40008000f00 */
[-C--:B------:R-:W-:Y:S01]  /*3bb0*/  SHF.L.U32 R8, R8, R10.reuse, RZ ;  /* 0x0000000a08087219 */ /* 0x080fe200000006ff */
[----:B------:R2:W-:Y:S01]  /*3bc0*/  SYNCS.ARRIVE.TRANS64.RED RZ, [UR4], R6 ;  /* 0x00000006ffff79a7 */ /* 0x0005e20008000404 */
[----:B------:R-:W-:Y:S01]  /*3bd0*/  SHF.L.U32 R7, R3, R10, RZ ;  /* 0x0000000a03077219 */ /* 0x000fe200000006ff */
[----:B------:R2:W-:Y:S04]  /*3be0*/  STS [UR6+0xe0], R9 ;  /* 0x0000e009ff007988 */ /* 0x0005e80008000806 */
[----:B------:R2:W-:Y:S04]  /*3bf0*/  STAS [R4.64], R10 ;  /* 0x0000000a04007dbd */ /* 0x0005e8000c0008ff */
[----:B------:R2:W-:Y:S04]  /*3c00*/  ATOMS.OR RZ, [UR5+0x14], R8 ;  /* 0x00001408ffff798c */ /* 0x0005e8000b000005 */
[----:B------:R2:W-:Y:S04]  /*3c10*/  ATOMS.OR RZ, [UR5+0x18], R7 ;  /* 0x00001807ffff798c */ /* 0x0005e8000b000005 */
[----:B------:R2:W-:Y:S02]  /*3c20*/  ATOMS.XOR RZ, [UR5+0x10], R3 ;  /* 0x00001003ffff798c */ /* 0x0005e4000b800005 */
.L_x_52:
[----:B-1----:R-:W-:Y:S05]  /*3c30*/  BSYNC B0 ;  /* 0x0000000000007941 */ /* 0x002fea0003800000 */
.L_x_51:
[----:B------:R-:W-:Y:S05]  /*3c40*/  BRA.U UP1, `(.L_x_57) ;  /* 0x00000001016c7547 */ /* 0x000fea000b800000 */
[----:B------:R-:W-:-:S03]  /*3c50*/  UMOV UR4, 0xffffffff ;  /* 0xffffffff00047882 */ /* 0x000fc60000000000 */
[----:B------:R-:W-:Y:S05]  /*3c60*/  BRA.DIV UR4, `(.L_x_58) ;  /* 0x0000006a04d87947 */ /* 0x000fea000b800000 */
[----:B------:R-:W-:-:S13]  /*3c70*/  ELECT P0, URZ, PT ;  /* 0x0000000000ff782f */ /* 0x000fda0003800000 */
.L_x_158:
[----:B------:R-:W-:Y:S05]  /*3c80*/  @!P0 BRA `(.L_x_57) ;  /* 0x00000000005c8947 */ /* 0x000fea0003800000 */
[----:B--2---:R-:W2:Y:S02]  /*3c90*/  LDS R4, [UR5+0x10] ;  /* 0x00001005ff047984 */ /* 0x004ea40008000800 */
[----:B--2---:R-:W-:-:S04]  /*3ca0*/  SHF.L.U32 R4, R4, 0x1f, RZ ;  /* 0x0000001f04047819 */ /* 0x004fc800000006ff */
[----:B------:R-:W2:Y:S02]  /*3cb0*/  SYNCS.PHASECHK.TRANS64.TRYWAIT P0, [UR5+0x8], R4 ;  /* 0x00000804ff0075a7 */ /* 0x000ea40008001105 */
[----:B--2---:R-:W-:Y:S05]  /*3cc0*/  @P0 BRA `(.L_x_59) ;  /* 0x0000000000080947 */ /* 0x004fea0003800000 */
[----:B------:R-:W2:Y:S02]  /*3cd0*/  SYNCS.PHASECHK.TRANS64.TRYWAIT P0, [UR5+0x8], R4 ;  /* 0x00000804ff0075a7 */ /* 0x000ea40008001105 */
[----:B--2---:R-:W-:Y:S05]  /*3ce0*/  @!P0 BRA `(.L_x_60) ;  /* 0x0000006800dc8947 */ /* 0x004fea0003800000 */
.L_x_59:
[----:B------:R-:W3:Y:S01]  /*3cf0*/  LDS R6, [UR6+0xe0] ;  /* 0x0000e006ff067984 */ /* 0x000ee20008000800 */
[----:B--2---:R-:W-:Y:S02]  /*3d00*/  HFMA2 R3, -RZ, RZ, 0, 5.9604644775390625e-08 ;  /* 0x00000001ff037431 */ /* 0x004fe400000001ff */
[----:B------:R-:W-:Y:S01]  /*3d10*/  IMAD.MOV.U32 R4, RZ, RZ, 0xffff ;  /* 0x0000ffffff047424 */ /* 0x000fe200078e00ff */
[----:B------:R-:W-:Y:S01]  /*3d20*/  UPRMT UR4, UR51, 0x654, UR7 ;  /* 0x0000065433047896 */ /* 0x000fe20008000007 */
[----:B---3--:R-:W-:-:S03]  /*3d30*/  IMAD.SHL.U32 R5, R6, 0x20, RZ ;  /* 0x0000002006057824 */ /* 0x008fc600078e00ff */
[-C--:B------:R-:W-:Y:S02]  /*3d40*/  SHF.L.U32 R4, R4, R6.reuse, RZ ;  /* 0x0000000604047219 */ /* 0x080fe400000006ff */
[----:B------:R-:W-:Y:S01]  /*3d50*/  SHF.L.U32 R6, R3, R6, RZ ;  /* 0x0000000603067219 */ /* 0x000fe200000006ff */
[----:B------:R3:W-:Y:S04]  /*3d60*/  STS [UR6+0xe0], R5 ;  /* 0x0000e005ff007988 */ /* 0x0007e80008000806 */
[----:B------:R3:W-:Y:S04]  /*3d70*/  ATOMS.OR RZ, [UR5+0x14], R4 ;  /* 0x00001404ffff798c */ /* 0x0007e8000b000005 */
[----:B------:R3:W-:Y:S01]  /*3d80*/  ATOMS.OR RZ, [UR5+0x18], R6 ;  /* 0x00001806ffff798c */ /* 0x0007e2000b000005 */
[----:B------:R-:W-:Y:S03]  /*3d90*/  SYNCS.ARRIVE.TRANS64.RED.A1T0 RZ, [UR4], RZ ;  /* 0x000000ffffff79a7 */ /* 0x000fe60008100404 */
[----:B------:R3:W-:Y:S01]  /*3da0*/  ATOMS.XOR RZ, [UR5+0x10], R3 ;  /* 0x00001003ffff798c */ /* 0x0007e2000b800005 */
[----:B------:R-:W-:Y:S05]  /*3db0*/  BRA `(.L_x_57) ;  /* 0x0000000000107947 */ /* 0x000fea0003800000 */
.L_x_50:
[----:B------:R-:W-:Y:S02]  /*3dc0*/  MOV R3, 0xffffffff ;  /* 0xffffffff00037802 */ /* 0x000fe40000000f00 */
[----:B------:R-:W-:-:S03]  /*3dd0*/  MOV R4, 0x3e00 ;  /* 0x00003e0000047802 */ /* 0x000fc60000000f00 */
[----:B------:R2:W-:Y:S04]  /*3de0*/  STS [UR6+0xe0], R3 ;  /* 0x0000e003ff007988 */ /* 0x0005e80008000806 */
[----:B-12--5:R-:W-:Y:S05]  /*3df0*/  CALL.REL.NOINC `($__internal_1_$__cuda_sm10x_tcgen05_guardrail_trap_phase_invalid_during_alloc) ;  /* 0x00000070008c7944 */ /* 0x026fea0003c00000 */
.L_x_57:
[----:B------:R-:W-:Y:S05]  /*3e00*/  WARPSYNC.ALL ;  /* 0x0000000000007948 */ /* 0x000fea0003800000 */
[----:B------:R-:W4:Y:S01]  /*3e10*/  S2UR UR23, SR_CgaCtaId ;  /* 0x00000000001779c3 */ /* 0x000f220000008800 */
[----:B------:R-:W-:Y:S01]  /*3e20*/  UMOV UR4, 0x400 ;  /* 0x0000040000047882 */ /* 0x000fe20000000000 */
[----:B------:R-:W-:-:S06]  /*3e30*/  NOP ;  /* 0x0000000000007918 */ /* 0x000fcc0000000000 */
[----:B------:R-:W-:Y:S06]  /*3e40*/  BAR.ARV 0x6, 0xa0 ;  /* 0x0182800000007b1d */ /* 0x000fec0000002000 */
[----:B------:R-:W1:Y:S01]  /*3e50*/  LDCU UR6, c[0x0][0x394] ;  /* 0x00007280ff0677ac */ /* 0x000e620008000800 */
[----:B------:R-:W-:Y:S01]  /*3e60*/  LOP3.LUT R2, R2, 0xffff, RZ, 0xc0, !PT ;  /* 0x0000ffff02027812 */ /* 0x000fe200078ec0ff */
[----:B--2---:R-:W-:Y:S01]  /*3e70*/  IMAD.MOV.U32 R8, RZ, RZ, 0x1 ;  /* 0x00000001ff087424 */ /* 0x004fe200078e00ff */
[----:B------:R-:W-:Y:S01]  /*3e80*/  LOP3.LUT R0, R0, 0xffff, RZ, 0xc0, !PT ;  /* 0x0000ffff00007812 */ /* 0x000fe200078ec0ff */
[----:B------:R-:W-:Y:S01]  /*3e90*/  UMOV UR27, URZ ;  /* 0x000000ff001b7c82 */ /* 0x000fe20008000000 */
[----:B------:R-:W-:Y:S01]  /*3ea0*/  R2UR UR24, R2 ;  /* 0x00000000021872ca */ /* 0x000fe200000e0000 */
[----:B------:R-:W-:Y:S01]  /*3eb0*/  IMAD.MOV.U32 R2, RZ, RZ, RZ ;  /* 0x000000ffff027224 */ /* 0x000fe200078e00ff */
[----:B------:R-:W-:Y:S01]  /*3ec0*/  R2UR UR47, R0 ;  /* 0x00000000002f72ca */ /* 0x000fe200000e0000 */
[----:B------:R-:W-:Y:S01]  /*3ed0*/  IMAD.MOV.U32 R0, RZ, RZ, RZ ;  /* 0x000000ffff007224 */ /* 0x000fe200078e00ff */
[----:B------:R-:W-:Y:S01]  /*3ee0*/  UMOV UR20, URZ ;  /* 0x000000ff00147c82 */ /* 0x000fe20008000000 */
[----:B----4-:R-:W-:-:S02]  /*3ef0*/  ULEA UR23, UR23, UR4, 0x18 ;  /* 0x0000000417177291 */ /* 0x010fc4000f8ec0ff */
[----:B------:R-:W-:Y:S02]  /*3f00*/  UISETP.NE.AND UP4, UPT, UR52, URZ, UPT ;  /* 0x000000ff3400728c */ /* 0x000fe4000bf85270 */
[----:B------:R-:W-:Y:S02]  /*3f10*/  UIADD3 UR4, UPT, UPT, UR23, 0x8400, URZ ;  /* 0x0000840017047890 */ /* 0x000fe4000fffe0ff */
[----:B------:R-:W-:Y:S02]  /*3f20*/  UIADD3 UR5, UPT, UPT, UR23, 0x28400, URZ ;  /* 0x0002840017057890 */ /* 0x000fe4000fffe0ff */
[----:B-1----:R-:W-:Y:S01]  /*3f30*/  UIADD3 UR6, UPT, UPT, UR6, 0x3f, URZ ;  /* 0x0000003f06067890 */ /* 0x002fe2000fffe0ff */
[----:B---3--:R-:W1:Y:S01]  /*3f40*/  LDS R3, [UR23+0xe0] ;  /* 0x0000e017ff037984 */ /* 0x008e620008000800 */
[----:B------:R-:W-:Y:S02]  /*3f50*/  USHF.R.U32.HI UR4, URZ, 0x4, UR4 ;  /* 0x00000004ff047899 */ /* 0x000fe40008011604 */
[----:B------:R-:W-:-:S02]  /*3f60*/  USHF.R.S32.HI UR29, URZ, 0x1f, UR6 ;  /* 0x0000001fff1d7899 */ /* 0x000fc40008011406 */
[----:B------:R-:W-:Y:S02]  /*3f70*/  UIADD3 UR46, UPT, UPT, UR23, 0x98, URZ ;  /* 0x00000098172e7890 */ /* 0x000fe4000fffe0ff */
[----:B------:R-:W-:Y:S02]  /*3f80*/  ULEA.HI UR29, UR29, UR6, URZ, 0x6 ;  /* 0x000000061d1d7291 */ /* 0x000fe4000f8f30ff */
[----:B------:R-:W-:Y:S02]  /*3f90*/  USHF.R.U32.HI UR5, URZ, 0x4, UR5 ;  /* 0x00000004ff057899 */ /* 0x000fe40008011605 */
[----:B------:R-:W-:Y:S02]  /*3fa0*/  USHF.R.S32.HI UR29, URZ, 0x6, UR29 ;  /* 0x00000006ff1d7899 */ /* 0x000fe4000801141d */
[----:B------:R-:W-:Y:S02]  /*3fb0*/  ULOP3.LUT UR25, UR4, 0x3fff, URZ, 0xc0, !UPT ;  /* 0x00003fff04197892 */ /* 0x000fe4000f8ec0ff */
[----:B------:R-:W-:Y:S01]  /*3fc0*/  UISETP.LT.AND UP0, UPT, UR29, 0x1, UPT ;  /* 0x000000011d00788c */ /* 0x000fe2000bf01270 */
[----:B------:R-:W-:Y:S01]  /*3fd0*/  UMOV UR44, 0x0 ;  /* 0x00000000002c7882 */ /* 0x000fe20000000000 */
[----:B------:R-:W-:-:S02]  /*3fe0*/  UMOV UR45, 0x10118910 ;  /* 0x10118910002d7882 */ /* 0x000fc40000000000 */
[----:B------:R-:W-:Y:S01]  /*3ff0*/  USEL UR48, UR29, 0x1, !UP0 ;  /* 0x000000011d307887 */ /* 0x000fe2000c000000 */
[----:B------:R-:W-:Y:S01]  /*4000*/  UMOV UR42, 0x0 ;  /* 0x00000000002a7882 */ /* 0x000fe20000000000 */
[----:B------:R-:W-:Y:S01]  /*4010*/  UMOV UR43, 0x10118910 ;  /* 0x10118910002b7882 */ /* 0x000fe20000000000 */
[----:B------:R-:W-:Y:S01]  /*4020*/  UMOV UR40, 0x0 ;  /* 0x0000000000287882 */ /* 0x000fe20000000000 */
[----:B------:R-:W-:Y:S01]  /*4030*/  UMOV UR41, 0x10118910 ;  /* 0x1011891000297882 */ /* 0x000fe20000000000 */
[----:B------:R-:W-:Y:S01]  /*4040*/  UMOV UR38, 0x0 ;  /* 0x0000000000267882 */ /* 0x000fe20000000000 */
[----:B------:R-:W-:Y:S01]  /*4050*/  UMOV UR39, 0x10118910 ;  /* 0x1011891000277882 */ /* 0x000fe20000000000 */
[----:B------:R-:W-:Y:S02]  /*4060*/  UPRMT UR46, URZ, 0x654, UR46 ;  /* 0x00000654ff2e7896 */ /* 0x000fe4000800002e */
[----:B------:R-:W-:Y:S02]  /*4070*/  ULOP3.LUT UR26, UR5, 0x3fff, URZ, 0xc0, !UPT ;  /* 0x00003fff051a7892 */ /* 0x000fe4000f8ec0ff */
[----:B------:R-:W-:-:S02]  /*4080*/  ULOP3.LUT UR25, UR25, 0x2000000, URZ, 0xfc, !UPT ;  /* 0x0200000019197892 */ /* 0x000fc4000f8efcff */
[----:B------:R-:W-:Y:S01]  /*4090*/  UIADD3 UR48, UPT, UPT, -UR48, URZ, URZ ;  /* 0x000000ff30307290 */ /* 0x000fe2000fffe1ff */
[----:B------:R-:W-:Y:S01]  /*40a0*/  UMOV UR36, 0x0 ;  /* 0x0000000000247882 */ /* 0x000fe20000000000 */
[----:B------:R-:W-:Y:S01]  /*40b0*/  UMOV UR37, 0x10118910 ;  /* 0x1011891000257882 */ /* 0x000fe20000000000 */
[----:B------:R-:W-:Y:S01]  /*40c0*/  UMOV UR34, 0x0 ;  /* 0x0000000000227882 */ /* 0x000fe20000000000 */
[----:B------:R-:W-:Y:S01]  /*40d0*/  UMOV UR35, 0x10118910 ;  /* 0x1011891000237882 */ /* 0x000fe20000000000 */
[----:B------:R-:W-:Y:S01]  /*40e0*/  UMOV UR32, 0x0 ;  /* 0x0000000000207882 */ /* 0x000fe20000000000 */
[C---:B-1----:R-:W-:Y:S01]  /*40f0*/  VIADD R5, R3.reuse, 0x40 ;  /* 0x0000004003057836 */ /* 0x042fe20000000000 */
[----:B------:R-:W-:Y:S01]  /*4100*/  LOP3.LUT R4, R3, 0xffff, RZ, 0xc0, !PT ;  /* 0x0000ffff03047812 */ /* 0x000fe200078ec0ff */
[----:B------:R-:W-:Y:S01]  /*4110*/  UMOV UR33, 0x10118910 ;  /* 0x1011891000217882 */ /* 0x000fe20000000000 */
[----:B------:R-:W-:Y:S01]  /*4120*/  UMOV UR30, 0x0 ;  /* 0x00000000001e7882 */ /* 0x000fe20000000000 */
[----:B------:R-:W-:Y:S01]  /*4130*/  UMOV UR31, 0x10118910 ;  /* 0x10118910001f7882 */ /* 0x000fe20000000000 */
[----:B------:R-:W-:-:S05]  /*4140*/  LOP3.LUT R5, R5, 0xffff, RZ, 0xc0, !PT ;  /* 0x0000ffff05057812 */ /* 0x000fca00078ec0ff */
[----:B------:R1:W-:Y:S02]  /*4150*/  STL.64 [R1], R4 ;  /* 0x0000000401007387 */ /* 0x0003e40000100a00 */
.L_x_69:
[----:B-1----:R-:W-:-:S04]  /*4160*/  SHF.L.U32 R5, R2, 0x1f, RZ ;  /* 0x0000001f02057819 */ /* 0x002fc800000006ff */
[----:B------:R-:W1:Y:S02]  /*4170*/  SYNCS.PHASECHK.TRANS64.TRYWAIT P0, [UR23+0x90], R5 ;  /* 0x00009005ff0075a7 */ /* 0x000e640008001117 */
[----:B-1-3--:R-:W-:Y:S05]  /*4180*/  @!P0 BRA `(.L_x_61) ;  /* 0x0000006400cc8947 */ /* 0x00afea0003800000 */
.L_x_160:
[----:B-1----:R-:W1:Y:S01]  /*4190*/  LDS.128 R4, [UR23+0xd0] ;  /* 0x0000d017ff047984 */ /* 0x002e620008000c00 */
[----:B------:R-:W-:Y:S01]  /*41a0*/  ULEA UR28, UR27, UR23, 0x3 ;  /* 0x000000171b1c7291 */ /* 0x000fe2000f8e18ff */
[----:B------:R-:W-:Y:S01]  /*41b0*/  @!PT LDS RZ, [RZ] ;  /* 0x00000000fffff984 */ /* 0x000fe20000000800 */
[----:B------:R-:W-:Y:S01]  /*41c0*/  @!PT LDS RZ, [RZ] ;  /* 0x00000000fffff984 */ /* 0x000fe20000000800 */
[----:B------:R-:W-:Y:S01]  /*41d0*/  @!PT LDS RZ, [RZ] ;  /* 0x00000000fffff984 */ /* 0x000fe20000000800 */
[----:B------:R-:W-:Y:S01]  /*41e0*/  @!PT LDS RZ, [RZ] ;  /* 0x00000000fffff984 */ /* 0x000fe20000000800 */
[----:B------:R2:W-:Y:S06]  /*41f0*/  MEMBAR.ALL.CTA ;  /* 0x0000000000007992 */ /* 0x0005ec0000008000 */
[----:B--2---:R-:W2:Y:S02]  /*4200*/  FENCE.VIEW.ASYNC.S ;  /* 0x00000000000073c6 */ /* 0x004ea40000000000 */
[----:B--2---:R-:W-:Y:S01]  /*4210*/  SYNCS.ARRIVE.TRANS64.RED.A1T0 RZ, [UR46], RZ ;  /* 0x000000ffffff79a7 */ /* 0x004fe2000810042e */
[----:B-1----:R-:W-:Y:S01]  /*4220*/  LOP3.LUT P3, RZ, R6, 0x1, RZ, 0xc0, !PT ;  /* 0x0000000106ff7812 */ /* 0x002fe2000786c0ff */
[----:B------:R-:W-:-:S12]  /*4230*/  BRA.U UP4, `(.L_x_62) ;  /* 0x00000001040c7547 */ /* 0x000fd8000b800000 */
[----:B------:R-:W-:-:S04]  /*4240*/  SHF.L.U32 R5, R8, 0x1f, RZ ;  /* 0x0000001f08057819 */ /* 0x000fc800000006ff */
[----:B------:R-:W1:Y:S02]  /*4250*/  SYNCS.PHASECHK.TRANS64.TRYWAIT P0, [UR28+0xb0], R5 ;  /* 0x0000b005ff0075a7 */ /* 0x000e64000800111c */
[----:B-1----:R-:W-:Y:S05]  /*4260*/  @!P0 BRA `(.L_x_63) ;  /* 0x0000006400ac8947 */ /* 0x002fea0003800000 */
.L_x_62:
[----:B------:R-:W-:Y:S05]  /*4270*/  BRA.U UP4, `(.L_x_64) ;  /* 0x00000005046c7547 */ /* 0x000fea000b800000 */
[----:B------:R-:W2:Y:S02]  /*4280*/  LDCU UR4, c[0x0][0x394] ;  /* 0x00007280ff0477ac */ /* 0x000ea40008000800 */
[----:B--2---:R-:W-:-:S09]  /*4290*/  UISETP.GE.AND UP0, UPT, UR4, 0x1, UPT ;  /* 0x000000010400788c */ /* 0x004fd2000bf06270 */
[----:B------:R-:W-:Y:S05]  /*42a0*/  BRA.U !UP0, `(.L_x_65) ;  /* 0x0000000508547547 */ /* 0x000fea000b800000 */
[----:B------:R-:W-:Y:S01]  /*42b0*/  ULEA UR4, UR27, UR49, 0x2 ;  /* 0x000000311b047291 */ /* 0x000fe2000f8e10ff */
[----:B-1----:R-:W-:-:S08]  /*42c0*/  SHF.L.U32 R4, R0, 0x1f, RZ ;  /* 0x0000001f00047819 */ /* 0x002fd000000006ff */
[----:B------:R-:W5:Y:S01]  /*42d0*/  LDL R5, [UR4] ;  /* 0x00000004ff057983 */ /* 0x000f620008100800 */
[----:B------:R-:W-:Y:S02]  /*42e0*/  ULEA UR4, UR20, UR23, 0x3 ;  /* 0x0000001714047291 */ /* 0x000fe4000f8e18ff */
[----:B------:R-:W-:Y:S01]  /*42f0*/  UPLOP3.LUT UP2, UPT, UPT, UPT, UPT, 0x40, 0x4 ;  /* 0x000000000004789c */ /* 0x000fe20003f4e870 */
[----:B------:R-:W-:Y:S01]  /*4300*/  UMOV UR22, UR48 ;  /* 0x0000003000167c82 */ /* 0x000fe20008000000 */
[----:B------:R-:W-:-:S05]  /*4310*/  UMOV UR21, UR29 ;  /* 0x0000001d00157c82 */ /* 0x000fca0008000000 */
[----:B------:R1:W2:Y:S01]  /*4320*/  SYNCS.PHASECHK.TRANS64.TRYWAIT P2, [UR4], R4 ;  /* 0x00000004ff0075a7 */ /* 0x0002a20008041104 */
[----:B------:R-:W-:-:S05]  /*4330*/  UMOV UR4, UR20 ;  /* 0x0000001400047c82 */ /* 0x000fca0008000000 */
.L_x_68:
[----:B------:R-:W-:Y:S02]  /*4340*/  UIADD3 UR22, UPT, UPT, UR22, 0x1, URZ ;  /* 0x0000000116167890 */ /* 0x000fe4000fffe0ff */
[----:B------:R-:W-:Y:S02]  /*4350*/  ULEA UR19, UR4, UR23, 0x3 ;  /* 0x0000001704137291 */ /* 0x000fe4000f8e18ff */
[----:B------:R-:W-:Y:S01]  /*4360*/  UISETP.NE.AND UP3, UPT, UR22, URZ, UPT ;  /* 0x000000ff1600728c */ /* 0x000fe2000bf65270 */
[----:B--23--:R-:W-:Y:S10]  /*4370*/  @P2 BRA `(.L_x_66) ;  /* 0x00000000000c2947 */ /* 0x00cff40003800000 */
[----:B------:R-:W-:Y:S04]  /*4380*/  SHF.L.U32 R6, R0, 0x1f, RZ ;  /* 0x0000001f00067819 */ /* 0x000fe800000006ff */
[----:B------:R-:W2:Y:S02]  /*4390*/  SYNCS.PHASECHK.TRANS64.TRYWAIT P0, [UR19], R6 ;  /* 0x00000006ff0075a7 */ /* 0x000ea40008001113 */
[----:B--2---:R-:W-:Y:S05]  /*43a0*/  @!P0 BRA `(.L_x_67) ;  /* 0x0000006400748947 */ /* 0x004fea0003800000 */
.L_x_66:
[----:B------:R-:W-:Y:S01]  /*43b0*/  UISETP.NE.AND UP0, UPT, UR21, 0x1, UPT ;  /* 0x000000011500788c */ /* 0x000fe2000bf05270 */
[----:B------:R-:W-:Y:S01]  /*43c0*/  PLOP3.LUT P2, PT, PT, PT, PT, 0x80, 0x8 ;  /* 0x000000000008781c */ /* 0x000fe20003f4f070 */
[----:B------:R-:W-:Y:S02]  /*43d0*/  UIADD3 UR5, UPT, UPT, UR4, 0x1, URZ ;  /* 0x0000000104057890 */ /* 0x000fe4000fffe0ff */
[----:B------:R-:W-:Y:S02]  /*43e0*/  ULEA UR16, UR4, UR26, 0x9 ;  /* 0x0000001a04107291 */ /* 0x000fe4000f8e48ff */
[----:B------:R-:W-:Y:S01]  /*43f0*/  UISETP.NE.AND UP1, UPT, UR5, 0x4, UPT ;  /* 0x000000040500788c */ /* 0x000fe2000bf25270 */
[----:B------:R-:W-:Y:S01]  /*4400*/  PLOP3.LUT P0, PT, PT, PT, UP0, 0x80, 0x8 ;  /* 0x000000000008781c */ /* 0x000fe20003f0f008 */
[----:B------:R-:W-:Y:S02]  /*4410*/  ULEA UR14, UR4, UR25, 0xb ;  /* 0x00000019040e7291 */ /* 0x000fe4000f8e58ff */
[----:B------:R-:W-:Y:S02]  /*4420*/  USEL UR6, URZ, 0x1, UP1 ;  /* 0x00000001ff067887 */ /* 0x000fe40008800000 */
[----:B------:R-:W-:Y:S01]  /*4430*/  USEL UR20, UR5, URZ, UP1 ;  /* 0x000000ff05147287 */ /* 0x000fe20008800000 */
[----:B------:R-:W-:Y:S11]  /*4440*/  ELECT P1, URZ, PT ;  /* 0x0000000000ff782f */ /* 0x000ff60003820000 */
[----:B------:R-:W-:Y:S02]  /*4450*/  @!UPT UIADD3 URZ, UPT, UPT, URZ, URZ, URZ ;  /* 0x000000fffffff290 */ /* 0x000fe4000fffe0ff */
[C---:B-----5:R-:W-:Y:S01]  /*4460*/  @P1 R2UR.BROADCAST UR4, R5.reuse ;  /* 0x00000000050412ca */ /* 0x060fe200008e0000 */
[----:B------:R-:W-:Y:S01]  /*4470*/  @UP0 ULEA UR5, UR20, UR23, 0x3 ;  /* 0x0000001714050291 */ /* 0x000fe2000f8e18ff */
[----:B------:R-:W-:Y:S01]  /*4480*/  LOP3.LUT R0, R0, UR6, RZ, 0x3c, !PT ;  /* 0x0000000600007c12 */ /* 0x000fe2000f8e3cff */
[----:B------:R-:W-:Y:S02]  /*4490*/  UIADD3 UR10, UPT, UPT, UR16, 0x40, URZ ;  /* 0x00000040100a7890 */ /* 0x000fe4000fffe0ff */
[----:B------:R-:W-:Y:S01]  /*44a0*/  UIADD3 UR6, UPT, UPT, UR14, 0x40, URZ ;  /* 0x000000400e067890 */ /* 0x000fe2000fffe0ff */
[----:B-1----:R-:W-:Y:S01]  /*44b0*/  @P0 SHF.L.U32 R4, R0, 0x1f, RZ ;  /* 0x0000001f00040819 */ /* 0x002fe200000006ff */
[----:B------:R-:W-:Y:S02]  /*44c0*/  UIADD3 UR8, UPT, UPT, UR16, 0x80, URZ ;  /* 0x0000008010087890 */ /* 0x000fe4000fffe0ff */
[----:B------:R-:W-:Y:S01]  /*44d0*/  UIADD3 UR12, UPT, UPT, UR16, 0xc0, URZ ;  /* 0x000000c0100c7890 */ /* 0x000fe2000fffe0ff */
[----:B------:R3:W4:Y:S01]  /*44e0*/  @P0 SYNCS.PHASECHK.TRANS64.TRYWAIT P2, [UR5], R4 ;  /* 0x00000004ff0005a7 */ /* 0x0007220008041105 */
[----:B------:R-:W-:Y:S11]  /*44f0*/  ELECT P0, URZ, PT ;  /* 0x0000000000ff782f */ /* 0x000ff60003800000 */
[----:B------:R-:W-:Y:S02]  /*4500*/  @!UPT UIADD3 URZ, UPT, UPT, URZ, URZ, URZ ;  /* 0x000000fffffff290 */ /* 0x000fe4000fffe0ff */
[C---:B------:R-:W-:Y:S02]  /*4510*/  @P0 R2UR.BROADCAST UR18, R5.reuse ;  /* 0x00000000051202ca */ /* 0x040fe400008e0000 */
[----:B------:R-:W-:Y:S01]  /*4520*/  ELECT P0, URZ, PT ;  /* 0x0000000000ff782f */ /* 0x000fe20003800000 */
[----:B------:R-:W-:Y:S01]  /*4530*/  UIADD3 UR21, UPT, UPT, UR21, -0x1, URZ ;  /* 0xffffffff15157890 */ /* 0x000fe2000fffe0ff */
[----:B------:R-:W-:Y:S01]  /*4540*/  UMOV UR17, 0x20004020 ;  /* 0x2000402000117882 */ /* 0x000fe20000000000 */
[----:B------:R-:W-:Y:S01]  /*4550*/  UMOV UR15, 0x20004020 ;  /* 0x20004020000f7882 */ /* 0x000fe20000000000 */
[----:B------:R-:W-:Y:S01]  /*4560*/  UMOV UR11, 0x20004020 ;  /* 0x20004020000b7882 */ /* 0x000fe20000000000 */
[----:B------:R1:W-:Y:S01]  /*4570*/  UTCHMMA.2CTA gdesc[UR14], gdesc[UR16], tmem[UR4], tmem[UR44], idesc[UR45], UP2 ;  /* 0x00ff2c100e0075ea */ /* 0x0003e20009200004 */
[----:B------:R-:W-:Y:S01]  /*4580*/  UPLOP3.LUT UP2, UPT, UPT, UPT, UPT, 0x80, 0x8 ;  /* 0x000000000008789c */ /* 0x000fe20003f4f070 */
[----:B------:R-:W-:Y:S01]  /*4590*/  UMOV UR7, 0x20004020 ;  /* 0x2000402000077882 */ /* 0x000fe20000000000 */
[----:B------:R-:W-:Y:S03]  /*45a0*/  UMOV UR9, 0x20004020 ;  /* 0x2000402000097882 */ /* 0x000fe60000000000 */
[----:B------:R2:W-:Y:S01]  /*45b0*/  UTCHMMA.2CTA gdesc[UR6], gdesc[UR10], tmem[UR18], tmem[UR42], idesc[UR43], UPT ;  /* 0x00ff2a0a060075ea */ /* 0x0005e2000ba00012 */
[----:B------:R-:W-:Y:S01]  /*45c0*/  UMOV UR5, 0x20004020 ;  /* 0x2000402000057882 */ /* 0x000fe20000000000 */
[----:B------:R-:W-:Y:S01]  /*45d0*/  UMOV UR13, 0x20004020 ;  /* 0x20004020000d7882 */ /* 0x000fe20000000000 */
[----:B-1----:R-:W-:Y:S01]  /*45e0*/  UIADD3 UR4, UPT, UPT, UR14, 0x80, URZ ;  /* 0x000000800e047890 */ /* 0x002fe2000fffe0ff */
[C---:B------:R-:W-:Y:S02]  /*45f0*/  @P0 R2UR.BROADCAST UR15, R5.reuse ;  /* 0x00000000050f02ca */ /* 0x040fe400008e0000 */
[----:B------:R-:W-:Y:S11]  /*4600*/  ELECT P0, URZ, PT ;  /* 0x0000000000ff782f */ /* 0x000ff60003800000 */
[----:B------:R-:W-:Y:S02]  /*4610*/  @!UPT UIADD3 URZ, UPT, UPT, URZ, URZ, URZ ;  /* 0x000000fffffff290 */ /* 0x000fe4000fffe0ff */
[C---:B------:R-:W-:Y:S02]  /*4620*/  @P0 R2UR.BROADCAST UR17, R5.reuse ;  /* 0x00000000051102ca */ /* 0x040fe400008e0000 */
[----:B------:R-:W-:Y:S01]  /*4630*/  ELECT P0, URZ, PT ;  /* 0x0000000000ff782f */ /* 0x000fe20003800000 */
[----:B--2---:R-:W-:Y:S02]  /*4640*/  UIADD3 UR6, UPT, UPT, UR14, 0xc0, URZ ;  /* 0x000000c00e067890 */ /* 0x004fe4000fffe0ff */
[----:B------:R-:W-:Y:S01]  /*4650*/  UIADD3 UR10, UPT, UPT, UR16, 0x100, URZ ;  /* 0x00000100100a7890 */ /* 0x000fe2000fffe0ff */
[----:B------:R1:W-:Y:S07]  /*4660*/  UTCHMMA.2CTA gdesc[UR4], gdesc[UR8], tmem[UR15], tmem[UR40], idesc[UR41], UPT ;  /* 0x00ff2808040075ea */ /* 0x0003ee000ba0000f */
[----:B------:R2:W-:Y:S01]  /*4670*/  UTCHMMA.2CTA gdesc[UR6], gdesc[UR12], tmem[UR17], tmem[UR38], idesc[UR39], UPT ;  /* 0x00ff260c060075ea */ /* 0x0005e2000ba00011 */
[----:B-1----:R-:W-:Y:S01]  /*4680*/  UIADD3 UR4, UPT, UPT, UR14, 0x100, URZ ;  /* 0x000001000e047890 */ /* 0x002fe2000fffe0ff */
[C---:B------:R-:W-:Y:S02]  /*4690*/  @P0 R2UR.BROADCAST UR15, R5.reuse ;  /* 0x00000000050f02ca */ /* 0x040fe400008e0000 */
[----:B------:R-:W-:Y:S11]  /*46a0*/  ELECT P0, URZ, PT ;  /* 0x0000000000ff782f */ /* 0x000ff60003800000 */
[----:B------:R-:W-:Y:S02]  /*46b0*/  @!UPT UIADD3 URZ, UPT, UPT, URZ, URZ, URZ ;  /* 0x000000fffffff290 */ /* 0x000fe4000fffe0ff */
[C---:B--2---:R-:W-:Y:S01]  /*46c0*/  @P0 R2UR.BROADCAST UR17, R5.reuse ;  /* 0x00000000051102ca */ /* 0x044fe200008e0000 */
[----:B------:R-:W-:Y:S02]  /*46d0*/  UIADD3 UR8, UPT, UPT, UR16, 0x140, URZ ;  /* 0x0000014010087890 */ /* 0x000fe4000fffe0ff */
[----:B------:R-:W-:Y:S01]  /*46e0*/  UIADD3 UR6, UPT, UPT, UR14, 0x140, URZ ;  /* 0x000001400e067890 */ /* 0x000fe2000fffe0ff */
[----:B------:R-:W-:Y:S01]  /*46f0*/  ELECT P0, URZ, PT ;  /* 0x0000000000ff782f */ /* 0x000fe20003800000 */
[----:B------:R-:W-:Y:S01]  /*4700*/  UIADD3 UR12, UPT, UPT, UR16, 0x180, URZ ;  /* 0x00000180100c7890 */ /* 0x000fe2000fffe0ff */
[----:B------:R1:W-:Y:S07]  /*4710*/  UTCHMMA.2CTA gdesc[UR4], gdesc[UR10], tmem[UR15], tmem[UR36], idesc[UR37], UPT ;  /* 0x00ff240a040075ea */ /* 0x0003ee000ba0000f */
[----:B------:R2:W-:Y:S01]  /*4720*/  UTCHMMA.2CTA gdesc[UR6], gdesc[UR8], tmem[UR17], tmem[UR34], idesc[UR35], UPT ;  /* 0x00ff2208060075ea */ /* 0x0005e2000ba00011 */
[----:B-1----:R-:W-:Y:S03]  /*4730*/  UIADD3 UR4, UPT, UPT, UR14, 0x180, URZ ;  /* 0x000001800e047890 */ /* 0x002fe6000fffe0ff */
[C---:B------:R-:W-:Y:S02]  /*4740*/  @P0 R2UR.BROADCAST UR15, R5.reuse ;  /* 0x00000000050f02ca */ /* 0x040fe400008e0000 */
[----:B------:R-:W-:Y:S11]  /*4750*/  ELECT P0, URZ, PT ;  /* 0x0000000000ff782f */ /* 0x000ff60003800000 */
[----:B------:R-:W-:Y:S02]  /*4760*/  @!UPT UIADD3 URZ, UPT, UPT, URZ, URZ, URZ ;  /* 0x000000fffffff290 */ /* 0x000fe4000fffe0ff */
[----:B--2---:R-:W-:Y:S01]  /*4770*/  @P0 R2UR.BROADCAST UR9, R5 ;  /* 0x00000000050902ca */ /* 0x004fe200008e0000 */
[----:B------:R-:W-:Y:S02]  /*4780*/  UIADD3 UR10, UPT, UPT, UR16, 0x1c0, URZ ;  /* 0x000001c0100a7890 */ /* 0x000fe4000fffe0ff */
[----:B------:R-:W-:Y:S02]  /*4790*/  UIADD3 UR6, UPT, UPT, UR14, 0x1c0, URZ ;  /* 0x000001c00e067890 */ /* 0x000fe4000fffe0ff */
[----:B------:R-:W-:Y:S01]  /*47a0*/  UIADD3 UR8, UPT, UPT, UR19, 0x20, URZ ;  /* 0x0000002013087890 */ /* 0x000fe2000fffe0ff */
[----:B------:R1:W-:Y:S07]  /*47b0*/  UTCHMMA.2CTA gdesc[UR4], gdesc[UR12], tmem[UR15], tmem[UR32], idesc[UR33], UPT ;  /* 0x00ff200c040075ea */ /* 0x0003ee000ba0000f */
[----:B------:R3:W-:Y:S01]  /*47c0*/  UTCHMMA.2CTA gdesc[UR6], gdesc[UR10], tmem[UR9], tmem[UR30], idesc[UR31], UPT ;  /* 0x00ff1e0a060075ea */ /* 0x0007e2000ba00009 */
[----:B------:R3:W-:Y:S01]  /*47d0*/  UTCBAR.2CTA.MULTICAST [UR8], URZ, UR24 ;  /* 0x000000ff080073e9 */ /* 0x0007e20008200818 */
[----:B-1----:R-:W-:Y:S01]  /*47e0*/  UMOV UR4, UR20 ;  /* 0x0000001400047c82 */ /* 0x002fe20008000000 */
[----:B----4-:R-:W-:Y:S05]  /*47f0*/  BRA.U UP3, `(.L_x_68) ;  /* 0xfffffff903d07547 */ /* 0x010fea000b83ffff */
.L_x_65:
[----:B------:R-:W-:-:S09]  /*4800*/  UIADD3 UR4, UPT, UPT, UR28, 0xa0, URZ ;  /* 0x000000a01c047890 */ /* 0x000fd2000fffe0ff */
[----:B------:R2:W-:Y:S01]  /*4810*/  UTCBAR.2CTA.MULTICAST [UR4], URZ, UR47 ;  /* 0x000000ff040073e9 */ /* 0x0005e2000820082f */
[----:B------:R-:W-:Y:S02]  /*4820*/  NOP ;  /* 0x0000000000007918 */ /* 0x000fe40000000000 */
.L_x_64:
[----:B--2---:R-:W-:Y:S01]  /*4830*/  UIADD3 UR4, UPT, UPT, UR27, 0x1, URZ ;  /* 0x000000011b047890 */ /* 0x004fe2000fffe0ff */
[----:B------:R-:W-:-:S03]  /*4840*/  LOP3.LUT R2, R2, 0x1, RZ, 0x3c, !PT ;  /* 0x0000000102027812 */ /* 0x000fc600078e3cff */
[----:B------:R-:W-:-:S04]  /*4850*/  UISETP.NE.AND UP0, UPT, UR4, 0x2, UPT ;  /* 0x000000020400788c */ /* 0x000fc8000bf05270 */
[----:B------:R-:W-:Y:S02]  /*4860*/  USEL UR5, URZ, 0x1, UP0 ;  /* 0x00000001ff057887 */ /* 0x000fe40008000000 */
[----:B------:R-:W-:-:S04]  /*4870*/  USEL UR27, UR4, URZ, UP0 ;  /* 0x000000ff041b7287 */ /* 0x000fc80008000000 */
[----:B------:R-:W-:Y:S01]  /*4880*/  LOP3.LUT R8, R8, UR5, RZ, 0x3c, !PT ;  /* 0x0000000508087c12 */ /* 0x000fe2000f8e3cff */
[----:B------:R-:W-:Y:S07]  /*4890*/  @P3 BRA `(.L_x_69) ;  /* 0xfffffff800303947 */ /* 0x000fee000383ffff */
[----:B---3--:R-:W2:Y:S01]  /*48a0*/  S2UR UR8, SR_CgaCtaId ;  /* 0x00000000000879c3 */ /* 0x008ea20000008800 */
[----:B------:R-:W-:Y:S01]  /*48b0*/  ELECT P0, URZ, PT ;  /* 0x0000000000ff782f */ /* 0x000fe20003800000 */
[----:B------:R-:W-:Y:S01]  /*48c0*/  HFMA2 R0, -RZ, RZ, 0, 5.9604644775390625e-08 ;  /* 0x00000001ff007431 */ /* 0x000fe200000001ff */
[----:B------:R-:W-:-:S05]  /*48d0*/  UMOV UR4, 0x40 ;  /* 0x0000004000047882 */ /* 0x000fca0000000000 */
[----:B------:R-:W-:Y:S01]  /*48e0*/  UVIRTCOUNT.DEALLOC.SMPOOL 0x80 ;  /* 0x000000800000784c */ /* 0x000fe20000000000 */
[----:B------:R-:W-:Y:S02]  /*48f0*/  UISETP.NE.AND UP0, UPT, UR52, URZ, UPT ;  /* 0x000000ff3400728c */ /* 0x000fe4000bf05270 */
[----:B--2---:R-:W-:-:S09]  /*4900*/  ULEA UR8, UR8, UR4, 0x18 ;  /* 0x0000000408087291 */ /* 0x004fd2000f8ec0ff */
[----:B------:R2:W-:Y:S01]  /*4910*/  @P0 STS.U8 [UR8+0x1c], R0 ;  /* 0x00001c00ff000988 */ /* 0x0005e20008000008 */
[----:B------:R-:W-:Y:S05]  /*4920*/  BRA.U UP0, `(.L_x_70) ;  /* 0x0000000100587547 */ /* 0x000fea000b800000 */
[----:B------:R-:W-:Y:S01]  /*4930*/  UIADD3 UR5, UPT, UPT, UR23, 0xb0, URZ ;  /* 0x000000b017057890 */ /* 0x000fe2000fffe0ff */
[----:B------:R-:W-:-:S03]  /*4940*/  SHF.L.U32 R2, R8, 0x1f, RZ ;  /* 0x0000001f08027819 */ /* 0x000fc600000006ff */
[----:B------:R-:W-:-:S09]  /*4950*/  ULEA UR4, UR27, UR5, 0x3 ;  /* 0x000000051b047291 */ /* 0x000fd2000f8e18ff */
[----:B------:R-:W3:Y:S02]  /*4960*/  SYNCS.PHASECHK.TRANS64.TRYWAIT P0, [UR4], R2 ;  /* 0x00000002ff0075a7 */ /* 0x000ee40008001104 */
[----:B---3--:R-:W-:Y:S05]  /*4970*/  @!P0 BRA `(.L_x_71) ;  /* 0x0000006000188947 */ /* 0x008fea0003800000 */
.L_x_164:
[----:B------:R-:W-:-:S04]  /*4980*/  UIADD3 UR4, UPT, UPT, UR27, 0x1, URZ ;  /* 0x000000011b047890 */ /* 0x000fc8000fffe0ff */
[----:B------:R-:W-:-:S04]  /*4990*/  UISETP.NE.AND UP1, UPT, UR4, 0x2, UPT ;  /* 0x000000020400788c */ /* 0x000fc8000bf25270 */
[----:B------:R-:W-:Y:S02]  /*49a0*/  USEL UR6, URZ, 0x1, UP1 ;  /* 0x00000001ff067887 */ /* 0x000fe40008800000 */
[----:B------:R-:W-:-:S04]  /*49b0*/  USEL UR4, UR4, URZ, UP1 ;  /* 0x000000ff04047287 */ /* 0x000fc80008800000 */
[----:B------:R-:W-:Y:S01]  /*49c0*/  ULEA UR4, UR4, UR5, 0x3 ;  /* 0x0000000504047291 */ /* 0x000fe2000f8e18ff */
[----:B--2---:R-:W-:-:S04]  /*49d0*/  LOP3.LUT R2, R8, UR6, RZ, 0x3c, !PT ;  /* 0x0000000608027c12 */ /* 0x004fc8000f8e3cff */
[----:B------:R-:W-:Y:S01]  /*49e0*/  SHF.L.U32 R2, R2, 0x1f, RZ ;  /* 0x0000001f02027819 */ /* 0x000fe200000006ff */
[----:B------:R-:W-:-:S04]  /*49f0*/  IMAD.U32 R0, RZ, RZ, UR4 ;  /* 0x00000004ff007e24 */ /* 0x000fc8000f8e00ff */
[----:B------:R2:W3:Y:S03]  /*4a00*/  SYNCS.PHASECHK.TRANS64.TRYWAIT P0, [R0+URZ], R2 ;  /* 0x00000002000075a7 */ /* 0x0004e600080011ff */
[----:B---3--:R-:W-:Y:S05]  /*4a10*/  @!P0 NANOSLEEP.SYNCS 0x989680 ;  /* 0x009896800000895d */ /* 0x008fea0003900000 */
[----:B------:R-:W3:Y:S02]  /*4a20*/  @!P0 SYNCS.PHASECHK.TRANS64 P0, [R0+URZ], R2 ;  /* 0x00000002000085a7 */ /* 0x000ee400080010ff */
[----:B---3--:R-:W-:Y:S05]  /*4a30*/  @P0 BRA `(.L_x_72) ;  /* 0x0000000000200947 */ /* 0x008fea0003800000 */
.L_x_73:
[----:B---3--:R3:W4:Y:S02]  /*4a40*/  SYNCS.PHASECHK.TRANS64.TRYWAIT P0, [R0+URZ], R2 ;  /* 0x00000002000075a7 */ /* 0x00872400080011ff */
[----:B----4-:R-:W-:Y:S05]  /*4a50*/  @!P0 NANOSLEEP.SYNCS 0x989680 ;  /* 0x009896800000895d */ /* 0x010fea0003900000 */
[----:B------:R-:W4:Y:S02]  /*4a60*/  @!P0 SYNCS.PHASECHK.TRANS64 P0, [R0+URZ], R2 ;  /* 0x00000002000085a7 */ /* 0x000f2400080010ff */
[----:B----4-:R-:W-:Y:S05]  /*4a70*/  @!P0 BRA `(.L_x_73) ;  /* 0xfffffffc00f08947 */ /* 0x010fea000383ffff */
[----:B------:R-:W-:Y:S05]  /*4a80*/  BRA `(.L_x_72) ;  /* 0x00000000000c7947 */ /* 0x000fea0003800000 */
.L_x_70:
[----:B------:R-:W-:-:S04]  /*4a90*/  UIADD3 UR4, UPT, UPT, UR23, 0xc0, URZ ;  /* 0x000000c017047890 */ /* 0x000fc8000fffe0ff */
[----:B------:R-:W-:-:S09]  /*4aa0*/  UPRMT UR4, UR51, 0x654, UR4 ;  /* 0x0000065433047896 */ /* 0x000fd20008000004 */
[----:B------:R-:W-:Y:S03]  /*4ab0*/  SYNCS.ARRIVE.TRANS64.RED.A1T0 RZ, [UR4], RZ ;  /* 0x000000ffffff79a7 */ /* 0x000fe60008100404 */
.L_x_72:
[----:B--23--:R-:W-:Y:S01]  /*4ac0*/  SHF.L.U32 R2, RZ, 0x1f, RZ ;  /* 0x0000001fff027819 */ /* 0x00cfe200000006ff */
[----:B------:R-:W-:Y:S01]  /*4ad0*/  UIADD3 UR4, UPT, UPT, UR23, 0xc0, URZ ;  /* 0x000000c017047890 */ /* 0x000fe2000fffe0ff */
[----:B------:R-:W-:Y:S02]  /*4ae0*/  PLOP3.LUT P0, PT, PT, PT, UP0, 0x80, 0x8 ;  /* 0x000000000008781c */ /* 0x000fe40003f0f008 */
[----:B------:R-:W2:Y:S02]  /*4af0*/  SYNCS.PHASECHK.TRANS64.TRYWAIT P1, [UR23+0xc0], R2 ;  /* 0x0000c002ff0075a7 */ /* 0x000ea40008021117 */
[----:B--2---:R-:W-:Y:S09]  /*4b00*/  @!P1 BRA `(.L_x_74) ;  /* 0x0000005c00cc9947 */ /* 0x004ff20003800000 */
.L_x_166:
[----:B------:R-:W-:Y:S01]  /*4b10*/  @!UP0 UPRMT UR4, UR51, 0x654, UR4 ;  /* 0x0000065433048896 */ /* 0x000fe20008000004 */
[----:B------:R-:W-:Y:S01]  /*4b20*/  LOP3.LUT R3, R3, 0xffff, RZ, 0xc0, !PT ;  /* 0x0000ffff03037812 */ /* 0x000fe200078ec0ff */
[----:B--2---:R-:W-:-:S03]  /*4b30*/  IMAD.MOV.U32 R2, RZ, RZ, 0xffff ;  /* 0x0000ffffff027424 */ /* 0x004fc600078e00ff */
[----:B------:R-:W-:-:S04]  /*4b40*/  SHF.R.U32.HI R3, RZ, 0x5, R3 ;  /* 0x00000005ff037819 */ /* 0x000fc80000011603 */
[----:B------:R-:W-:Y:S01]  /*4b50*/  @!P0 SYNCS.ARRIVE.TRANS64.RED.A1T0 RZ, [UR4], RZ ;  /* 0x000000ffffff89a7 */ /* 0x000fe20008100404 */
[----:B------:R-:W-:Y:S01]  /*4b60*/  NOP ;  /* 0x0000000000007918 */ /* 0x000fe20000000000 */
[----:B------:R-:W2:Y:S01]  /*4b70*/  LDS R0, [UR8+0x14] ;  /* 0x00001408ff007984 */ /* 0x000ea20008000800 */
[----:B------:R-:W-:-:S04]  /*4b80*/  SHF.L.U32 R2, R2, R3, RZ ;  /* 0x0000000302027219 */ /* 0x000fc800000006ff */
[----:B--2---:R-:W-:-:S04]  /*4b90*/  LOP3.LUT R0, R0, R2, RZ, 0xc0, !PT ;  /* 0x0000000200007212 */ /* 0x004fc800078ec0ff */
[----:B------:R-:W-:Y:S01]  /*4ba0*/  ISETP.NE.AND P0, PT, R0, R2, PT ;  /* 0x000000020000720c */ /* 0x000fe20003f05270 */
[----:B------:R-:W-:-:S05]  /*4bb0*/  IMAD.MOV.U32 R0, RZ, RZ, 0x1 ;  /* 0x00000001ff007424 */ /* 0x000fca00078e00ff */
[----:B------:R-:W-:-:S07]  /*4bc0*/  SHF.L.U32 R0, R0, R3, RZ ;  /* 0x0000000300007219 */ /* 0x000fce00000006ff */
[----:B------:R-:W-:Y:S05]  /*4bd0*/  @P0 BRA `(.L_x_75) ;  /* 0x00000000005c0947 */ /* 0x000fea0003800000 */
[----:B------:R-:W2:Y:S02]  /*4be0*/  LDS R3, [UR8+0x18] ;  /* 0x00001808ff037984 */ /* 0x000ea40008000800 */
[----:B--2---:R-:W-:-:S04]  /*4bf0*/  LOP3.LUT R3, R3, R0, RZ, 0xc0, !PT ;  /* 0x0000000003037212 */ /* 0x004fc800078ec0ff */
[----:B------:R-:W-:-:S13]  /*4c00*/  ISETP.NE.AND P0, PT, R3, R0, PT ;  /* 0x000000000300720c */ /* 0x000fda0003f05270 */
[----:B------:R-:W-:Y:S05]  /*4c10*/  @P0 BRA `(.L_x_76) ;  /* 0x0000000000400947 */ /* 0x000fea0003800000 */
[----:B------:R-:W-:Y:S01]  /*4c20*/  R2UR UR4, R2 ;  /* 0x00000000020472ca */ /* 0x000fe200000e0000 */
[----:B------:R-:W2:Y:S01]  /*4c30*/  S2R R3, SR_LANEID ;  /* 0x0000000000037919 */ /* 0x000ea20000000000 */
[----:B------:R-:W-:-:S04]  /*4c40*/  LOP3.LUT R0, RZ, R0, RZ, 0x33, !PT ;  /* 0x00000000ff007212 */ /* 0x000fc800078e33ff */
[----:B------:R-:W3:Y:S07]  /*4c50*/  REDUX UR6, R0 ;  /* 0x00000000000673c4 */ /* 0x000eee0000000000 */
[----:B------:R-:W-:-:S03]  /*4c60*/  ULOP3.LUT UR5, URZ, UR4, URZ, 0x33, !UPT ;  /* 0x00000004ff057292 */ /* 0x000fc6000f8e33ff */
[----:B------:R-:W-:Y:S02]  /*4c70*/  VOTEU.ANY UR4, UPT, PT ;  /* 0x0000000000047886 */ /* 0x000fe400038e0100 */
[----:B------:R-:W-:Y:S01]  /*4c80*/  UFLO.U32 UR4, UR4 ;  /* 0x00000004000472bd */ /* 0x000fe200080e0000 */
[----:B------:R-:W-:-:S04]  /*4c90*/  IMAD.U32 R2, RZ, RZ, UR5 ;  /* 0x00000005ff027e24 */ /* 0x000fc8000f8e00ff */
[----:B------:R-:W4:Y:S02]  /*4ca0*/  REDUX UR7, R2 ;  /* 0x00000000020773c4 */ /* 0x000f240000000000 */
[----:B------:R1:W-:Y:S01]  /*4cb0*/  UTCATOMSWS.AND URZ, UR5 ;  /* 0x0000000500ff79e3 */ /* 0x0003e20008000000 */
[----:B---3--:R-:W-:Y:S01]  /*4cc0*/  IMAD.U32 R0, RZ, RZ, UR6 ;  /* 0x00000006ff007e24 */ /* 0x008fe2000f8e00ff */
[----:B--2---:R-:W-:Y:S01]  /*4cd0*/  ISETP.EQ.U32.AND P0, PT, R3, UR4, PT ;  /* 0x0000000403007c0c */ /* 0x004fe2000bf02070 */
[----:B----4-:R-:W-:-:S12]  /*4ce0*/  IMAD.U32 R2, RZ, RZ, UR7 ;  /* 0x00000007ff027e24 */ /* 0x010fd8000f8e00ff */
[----:B------:R1:W-:Y:S04]  /*4cf0*/  @P0 ATOMS.AND RZ, [UR8+0x14], R2 ;  /* 0x00001402ffff098c */ /* 0x0003e8000a800008 */
[----:B------:R1:W-:Y:S01]  /*4d00*/  @P0 ATOMS.AND RZ, [UR8+0x18], R0 ;  /* 0x00001800ffff098c */ /* 0x0003e2000a800008 */
[----:B------:R-:W-:Y:S05]  /*4d10*/  BRA `(.L_x_77) ;  /* 0x0000000000147947 */ /* 0x000fea0003800000 */
.L_x_76:
[----:B------:R-:W-:Y:S02]  /*4d20*/  MOV R2, 0x4d40 ;  /* 0x00004d4000027802 */ /* 0x000fe40000000f00 */
[----:B-1---5:R-:W-:Y:S05]  /*4d30*/  CALL.REL.NOINC `($__internal_0_$__cuda_sm10x_tcgen05_guardrail_trap_col_being_dealloced_not_returned_by_alloc) ;  /* 0x0000006000b07944 */ /* 0x022fea0003c00000 */
[----:B------:R-:W-:Y:S05]  /*4d40*/  BRA `(.L_x_77) ;  /* 0x0000000000087947 */ /* 0x000fea0003800000 */
.L_x_75:
[----:B------:R-:W-:Y:S02]  /*4d50*/  MOV R2, 0x4d70 ;  /* 0x00004d7000027802 */ /* 0x000fe40000000f00 */
[----:B-1---5:R-:W-:Y:S05]  /*4d60*/  CALL.REL.NOINC `($__internal_2_$__cuda_sm10x_tcgen05_guardrail_trap_unallocated_columns_being_dealloced) ;  /* 0x0000006000bc7944 */ /* 0x022fea0003c00000 */
.L_x_77:
[----:B------:R-:W-:Y:S01]  /*4d70*/  NOP ;  /* 0x0000000000007918 */ /* 0x000fe20000000000 */
[----:B-1----:R-:W-:Y:S05]  /*4d80*/  EXIT ;  /* 0x000000000000794d */ /* 0x002fea0003800000 */
.L_x_49:
[----:B------:R-:W2:Y:S01]  /*4d90*/  LDCU UR5, c[0x0][0x384] ;  /* 0x00007080ff0577ac */ /* 0x000ea20008000800 */
[----:B------:R-:W-:Y:S02]  /*4da0*/  UISETP.NE.OR UP0, UPT, UR18, 0x3, !UP3 ;  /* 0x000000031200788c */ /* 0x000fe4000df05670 */
[----:B--2---:R-:W-:-:S07]  /*4db0*/  UIADD3 UR5, UPT, UPT, UR5, 0x3f, URZ ;  /* 0x0000003f05057890 */ /* 0x004fce000fffe0ff */
[----:B------:R-:W-:Y:S05]  /*4dc0*/  BRA.U UP0, `(.L_x_78) ;  /* 0x0000001500fc7547 */ /* 0x000fea000b800000 */
[----:B------:R-:W2:Y:S01]  /*4dd0*/  LDCU UR54, c[0x0][0x388] ;  /* 0x00007100ff3677ac */ /* 0x000ea20008000800 */
[----:B------:R-:W3:Y:S01]  /*4de0*/  S2UR UR10, SR_CgaCtaId ;  /* 0x00000000000a79c3 */ /* 0x000ee20000008800 */
[----:B------:R-:W-:Y:S01]  /*4df0*/  IMAD.MOV.U32 R10, RZ, RZ, 0x1 ;  /* 0x00000001ff0a7424 */ /* 0x000fe200078e00ff */
[----:B------:R-:W-:Y:S01]  /*4e00*/  USHF.R.S32.HI UR4, URZ, 0x1f, UR5 ;  /* 0x0000001fff047899 */ /* 0x000fe20008011405 */
[----:B------:R-:W-:Y:S01]  /*4e10*/  IMAD.MOV.U32 R9, RZ, RZ, RZ ;  /* 0x000000ffff097224 */ /* 0x000fe200078e00ff */
[----:B------:R-:W4:Y:S04]  /*4e20*/  LDCU UR41, c[0x0][0x370] ;  /* 0x00006e00ff2977ac */ /* 0x000f280008000800 */
[----:B------:R-:W1:Y:S01]  /*4e30*/  LDC.64 R14, c[0x0][0x348] ;  /* 0x0000d200ff0e7b82 */ /* 0x000e620000000a00 */
[----:B------:R-:W-:Y:S01]  /*4e40*/  ULEA.HI UR4, UR4, UR5, URZ, 0x6 ;  /* 0x0000000504047291 */ /* 0x000fe2000f8f30ff */
[----:B------:R-:W4:Y:S03]  /*4e50*/  LDCU.128 UR32, c[0x0][0xc10] ;  /* 0x00018200ff2077ac */ /* 0x000f260008000c00 */
[----:B------:R-:W-:Y:S01]  /*4e60*/  USHF.R.S32.HI UR27, URZ, 0x6, UR4 ;  /* 0x00000006ff1b7899 */ /* 0x000fe20008011404 */
[----:B--2---:R-:W-:Y:S01]  /*4e70*/  IMAD.U32 R0, RZ, RZ, UR54 ;  /* 0x00000036ff007e24 */ /* 0x004fe2000f8e00ff */
[----:B------:R-:W2:Y:S04]  /*4e80*/  LDCU UR40, c[0x0][0x374] ;  /* 0x00006e80ff2877ac */ /* 0x000ea80008000800 */
[----:B------:R-:W-:Y:S01]  /*4e90*/  IMAD.U32 R3, RZ, RZ, UR27 ;  /* 0x0000001bff037e24 */ /* 0x000fe2000f8e00ff */
[----:B------:R-:W-:Y:S01]  /*4ea0*/  IABS R0, R0 ;  /* 0x0000000000007213 */ /* 0x000fe20000000000 */
[----:B------:R-:W4:Y:S03]  /*4eb0*/  LDCU.64 UR4, c[0x0][0x988] ;  /* 0x00013100ff0477ac */ /* 0x000f260008000a00 */
[----:B------:R-:W-:Y:S01]  /*4ec0*/  IABS R2, R3 ;  /* 0x0000000300027213 */ /* 0x000fe20000000000 */
[----:B------:R-:W2:Y:S01]  /*4ed0*/  LDCU.64 UR30, c[0x0][0x990] ;  /* 0x00013200ff1e77ac */ /* 0x000ea20008000a00 */
[----:B------:R-:W-:-:S02]  /*4ee0*/  R2UR UR25, R0 ;  /* 0x00000000001972ca */ /* 0x000fc400000e0000 */
[----:B------:R-:W-:Y:S01]  /*4ef0*/  R2UR UR26, R2 ;  /* 0x00000000021a72ca */ /* 0x000fe200000e0000 */
[----:B------:R-:W-:Y:S01]  /*4f00*/  UMOV UR20, 0x400 ;  /* 0x0000040000147882 */ /* 0x000fe20000000000 */
[----:B------:R-:W1:Y:S01]  /*4f10*/  LDCU UR17, c[0x0][0xc0c] ;  /* 0x00018180ff1177ac */ /* 0x000e620008000800 */
[----:B---3--:R-:W-:Y:S01]  /*4f20*/  ULEA UR20, UR10, UR20, 0x18 ;  /* 0x000000140a147291 */ /* 0x008fe2000f8ec0ff */
[----:B------:R-:W3:Y:S07]  /*4f30*/  LDCU UR55, c[0x0][0xc20] ;  /* 0x00018400ff3777ac */ /* 0x000eee0008000800 */
[----:B------:R-:W2:Y:S01]  /*4f40*/  I2F.RP R0, UR25 ;  /* 0x0000001900007d06 */ /* 0x000ea20008209400 */
[----:B----4-:R-:W-:Y:S01]  /*4f50*/  UISETP.NE.U32.AND UP0, UPT, UR4, URZ, UPT ;  /* 0x000000ff0400728c */ /* 0x010fe2000bf05070 */
[----:B------:R-:W4:Y:S01]  /*4f60*/  LDCU UR4, c[0x0][0xc30] ;  /* 0x00018600ff0477ac */ /* 0x000f220008000800 */
[----:B------:R-:W4:Y:S05]  /*4f70*/  LDCU UR29, c[0x0][0x38c] ;  /* 0x00007180ff1d77ac */ /* 0x000f2a0008000800 */
[----:B------:R-:W3:Y:S01]  /*4f80*/  I2F.RP R2, UR26 ;  /* 0x0000001a00027d06 */ /* 0x000ee20008209400 */
[----:B------:R-:W-:-:S02]  /*4f90*/  UISETP.NE.AND.EX UP0, UPT, UR5, URZ, UPT, UP0 ;  /* 0x000000ff0500728c */ /* 0x000fc4000bf05300 */
[----:B------:R-:W-:Y:S02]  /*4fa0*/  UIADD3 UR48, UPT, UPT, UR20, 0x58, URZ ;  /* 0x0000005814307890 */ /* 0x000fe4000fffe0ff */
[----:B------:R-:W-:-:S03]  /*4fb0*/  UIADD3 UR38, UPT, UPT, UR20, 0x40, URZ ;  /* 0x0000004014267890 */ /* 0x000fc6000fffe0ff */
[----:B--2---:R-:W2:Y:S01]  /*4fc0*/  MUFU.RCP R0, R0 ;  /* 0x0000000000007308 */ /* 0x004ea20000001000 */
[----:B------:R-:W-:Y:S02]  /*4fd0*/  UIADD3 UR37, UPT, UPT, UR20, 0x48, URZ ;  /* 0x0000004814257890 */ /* 0x000fe4000fffe0ff */
[----:B------:R-:W-:Y:S02]  /*4fe0*/  UIADD3 UR36, UPT, UPT, UR20, 0x50, URZ ;  /* 0x0000005014247890 */ /* 0x000fe4000fffe0ff */
[----:B------:R-:W-:Y:S02]  /*4ff0*/  UPRMT UR48, UR10, 0x654, UR48 ;  /* 0x000006540a307896 */ /* 0x000fe40008000030 */
[----:B------:R-:W-:Y:S01]  /*5000*/  UPRMT UR52, UR10, 0x654, UR38 ;  /* 0x000006540a347896 */ /* 0x000fe20008000026 */
[----:B---3--:R-:W3:Y:S01]  /*5010*/  MUFU.RCP R2, R2 ;  /* 0x0000000200027308 */ /* 0x008ee20000001000 */
[----:B------:R-:W-:Y:S02]  /*5020*/  UPRMT UR51, UR10, 0x654, UR37 ;  /* 0x000006540a337896 */ /* 0x000fe40008000025 */
[----:B------:R-:W-:-:S02]  /*5030*/  UPRMT UR49, UR10, 0x654, UR36 ;  /* 0x000006540a317896 */ /* 0x000fc40008000024 */
[----:B------:R-:W-:Y:S02]  /*5040*/  UIMAD.WIDE.U32 UR12, UR41, UR32, URZ ;  /* 0x00000020290c72a5 */ /* 0x000fe4000f8e00ff */
[----:B------:R-:W-:Y:S01]  /*5050*/  UIMAD.WIDE.U32 UR14, UR40, UR35, URZ ;  /* 0x00000023280e72a5 */ /* 0x000fe2000f8e00ff */
[----:B--2---:R-:W-:Y:S01]  /*5060*/  VIADD R0, R0, 0xffffffe ;  /* 0x0ffffffe00007836 */ /* 0x004fe20000000000 */
[----:B------:R-:W-:Y:S01]  /*5070*/  UMOV UR8, URZ ;  /* 0x000000ff00087c82 */ /* 0x000fe20008000000 */
[----:B------:R-:W-:Y:S02]  /*5080*/  UP2UR UR53, UPR, URZ, 0x1 ;  /* 0x00000001ff357883 */ /* 0x000fe40008000000 */
[----:B------:R-:W-:Y:S02]  /*5090*/  UISETP.NE.AND UP0, UPT, UR39, 0x1, UPT ;  /* 0x000000012700788c */ /* 0x000fe4000bf05270 */
[----:B------:R-:W2:Y:S01]  /*50a0*/  F2I.FTZ.U32.TRUNC.NTZ R0, R0 ;  /* 0x0000000000007305 */ /* 0x000ea2000021f000 */
[----:B------:R-:W-:Y:S01]  /*50b0*/  UISETP.NE.U32.AND UP0, UPT, UR30, URZ, UPT ;  /* 0x000000ff1e00728c */ /* 0x000fe2000bf05070 */
[----:B---3--:R-:W-:Y:S01]  /*50c0*/  VIADD R2, R2, 0xffffffe ;  /* 0x0ffffffe02027836 */ /* 0x008fe20000000000 */
[----:B------:R-:W-:-:S02]  /*50d0*/  UIADD3 UR46, UPT, UPT, UR20, 0x98, URZ ;  /* 0x00000098142e7890 */ /* 0x000fc4000fffe0ff */
[----:B------:R-:W-:Y:S02]  /*50e0*/  UISETP.GE.AND UP3, UPT, UR39, 0x1, UPT ;  /* 0x000000012700788c */ /* 0x000fe4000bf66270 */
[----:B------:R-:W-:Y:S01]  /*50f0*/  UISETP.NE.AND.EX UP5, UPT, UR31, URZ, UPT, UP0 ;  /* 0x000000ff1f00728c */ /* 0x000fe2000bfa5300 */
[----:B------:R-:W3:Y:S01]  /*5100*/  F2I.FTZ.U32.TRUNC.NTZ R2, R2 ;  /* 0x0000000200027305 */ /* 0x000ee2000021f000 */
[----:B------:R-:W-:Y:S01]  /*5110*/  UMOV UR45, UR13 ;  /* 0x0000000d002d7c82 */ /* 0x000fe20008000000 */
[----:B------:R-:W-:Y:S01]  /*5120*/  UMOV UR44, UR15 ;  /* 0x0000000f002c7c82 */ /* 0x000fe20008000000 */
[----:B-1----:R-:W-:Y:S02]  /*5130*/  UISETP.NE.AND UP3, UPT, UR17, 0x1, UPT ;  /* 0x000000011100788c */ /* 0x002fe4000bf65270 */
[----:B------:R-:W-:Y:S01]  /*5140*/  UISETP.NE.AND UP0, UPT, UR34, 0x1, UPT ;  /* 0x000000012200788c */ /* 0x000fe2000bf05270 */
[----:B--2---:R-:W-:Y:S01]  /*5150*/  R2UR UR7, R0 ;  /* 0x00000000000772ca */ /* 0x004fe200000e0000 */
[----:B------:R-:W-:Y:S01]  /*5160*/  UPLOP3.LUT UP2, UPT, UPT, UPT, UPT, 0x40, 0x4 ;  /* 0x000000000004789c */ /* 0x000fe20003f4e870 */
[----:B------:R-:W-:Y:S01]  /*5170*/  IABS R0, R3 ;  /* 0x0000000300007213 */ /* 0x000fe20000000000 */
[----:B------:R-:W1:Y:S04]  /*5180*/  LDCU.64 UR18, c[0x0][0xc28] ;  /* 0x00018500ff1277ac */ /* 0x000e680008000a00 */
[----:B------:R-:W-:Y:S01]  /*5190*/  IMAD.MOV R0, RZ, RZ, -R0 ;  /* 0x000000ffff007224 */ /* 0x000fe200078e0a00 */
[----:B---3--:R-:W-:Y:S01]  /*51a0*/  R2UR UR9, R2 ;  /* 0x00000000020972ca */ /* 0x008fe200000e0000 */
[----:B------:R-:W-:Y:S01]  /*51b0*/  IMAD.MOV.U32 R2, RZ, RZ, 0x2000 ;  /* 0x00002000ff027424 */ /* 0x000fe200078e00ff */
[----:B------:R-:W-:-:S02]  /*51c0*/  UPRMT UR46, URZ, 0x654, UR46 ;  /* 0x00000654ff2e7896 */ /* 0x000fc4000800002e */
[----:B------:R-:W-:Y:S01]  /*51d0*/  R2UR UR47, R0 ;  /* 0x00000000002f72ca */ /* 0x000fe200000e0000 */
[----:B------:R-:W-:Y:S02]  /*51e0*/  UIADD3 UR5, UPT, UPT, URZ, -UR7, URZ ;  /* 0x80000007ff057290 */ /* 0x000fe4000fffe0ff */
[----:B------:R-:W-:Y:S02]  /*51f0*/  USHF.R.U32.HI UR45, URZ, UR33, UR45 ;  /* 0x00000021ff2d7299 */ /* 0x000fe4000801162d */
[----:B------:R-:W-:Y:S02]  /*5200*/  UIMAD UR5, UR5, UR25, URZ ;  /* 0x00000019050572a4 */ /* 0x000fe4000f8e02ff */
[----:B------:R-:W-:Y:S02]  /*5210*/  USHF.R.U32.HI UR44, URZ, UR55, UR44 ;  /* 0x00000037ff2c7299 */ /* 0x000fe4000801162c */
[----:B------:R-:W-:Y:S02]  /*5220*/  UIADD3 UR6, UPT, UPT, URZ, -UR9, URZ ;  /* 0x80000009ff067290 */ /* 0x000fe4000fffe0ff */
[----:B----4-:R-:W-:-:S02]  /*5230*/  UISETP.NE.AND UP4, UPT, UR4, 0x1, UPT ;  /* 0x000000010400788c */ /* 0x010fc4000bf85270 */
[----:B------:R-:W-:Y:S02]  /*5240*/  UIMAD UR10, UR6, UR26, URZ ;  /* 0x0000001a060a72a4 */ /* 0x000fe4000f8e02ff */
[----:B------:R-:W-:Y:S01]  /*5250*/  UISETP.NE.AND UP3, UPT, UR54, URZ, UPT ;  /* 0x000000ff3600728c */ /* 0x000fe2000bf65270 */
[----:B------:R-:W-:Y:S01]  /*5260*/  UMOV UR6, URZ ;  /* 0x000000ff00067c82 */ /* 0x000fe20008000000 */
[----:B------:R-:W-:Y:S02]  /*5270*/  UIMAD.WIDE.U32 UR8, UR9, UR10, UR8 ;  /* 0x0000000a090872a5 */ /* 0x000fe4000f8e0008 */
[----:B------:R-:W-:Y:S02]  /*5280*/  UIMAD.WIDE.U32 UR42, UR7, UR5, UR6 ;  /* 0x00000005072a72a5 */ /* 0x000fe4000f8e0006 */
[----:B------:R-:W-:Y:S02]  /*5290*/  UISETP.NE.AND UP0, UPT, UR29, URZ, UPT ;  /* 0x000000ff1d00728c */ /* 0x000fe4000bf05270 */
[----:B------:R-:W-:-:S03]  /*52a0*/  UISETP.NE.AND UP6, UPT, UR27, URZ, UPT ;  /* 0x000000ff1b00728c */ /* 0x000fc6000bfc5270 */
[----:B------:R-:W-:Y:S01]  /*52b0*/  UMOV UR42, UR43 ;  /* 0x0000002b002a7c82 */ /* 0x000fe20008000000 */
[----:B-1----:R-:W-:-:S07]  /*52c0*/  UMOV UR43, UR9 ;  /* 0x00000009002b7c82 */ /* 0x002fce0008000000 */
.L_x_89:
[----:B------:R-:W-:Y:S04]  /*52d0*/  SHF.L.U32 R3, R9, 0x1f, RZ ;  /* 0x0000001f09037819 */ /* 0x000fe800000006ff */
[----:B-1----:R-:W1:Y:S02]  /*52e0*/  SYNCS.PHASECHK.TRANS64.TRYWAIT P0, [UR20+0x90], R3 ;  /* 0x00009003ff0075a7 */ /* 0x002e640008001114 */
[----:B-1----:R-:W-:Y:S05]  /*52f0*/  @!P0 BRA `(.L_x_79) ;  /* 0x0000005400e88947 */ /* 0x002fea0003800000 */
.L_x_168:
[----:B------:R-:W2:Y:S01]  /*5300*/  LDS.128 R4, [UR20+0xd0] ;  /* 0x0000d014ff047984 */ /* 0x000ea20008000c00 */
[----:B------:R-:W-:Y:S01]  /*5310*/  UISETP.GE.AND UP0, UPT, UR39, 0x1, UPT ;  /* 0x000000012700788c */ /* 0x000fe2000bf06270 */
[----:B------:R-:W-:Y:S01]  /*5320*/  @!PT LDS RZ, [RZ] ;  /* 0x00000000fffff984 */ /* 0x000fe20000000800 */
[----:B------:R-:W-:Y:S01]  /*5330*/  @!PT LDS RZ, [RZ] ;  /* 0x00000000fffff984 */ /* 0x000fe20000000800 */
[----:B------:R-:W-:Y:S01]  /*5340*/  @!PT LDS RZ, [RZ] ;  /* 0x00000000fffff984 */ /* 0x000fe20000000800 */
[----:B------:R-:W-:Y:S01]  /*5350*/  @!PT LDS RZ, [RZ] ;  /* 0x00000000fffff984 */ /* 0x000fe20000000800 */
[----:B------:R3:W-:Y:S06]  /*5360*/  MEMBAR.ALL.CTA ;  /* 0x0000000000007992 */ /* 0x0007ec0000008000 */
[----:B---3--:R-:W3:Y:S02]  /*5370*/  FENCE.VIEW.ASYNC.S ;  /* 0x00000000000073c6 */ /* 0x008ee40000000000 */
[----:B---3--:R-:W-:Y:S01]  /*5380*/  SYNCS.ARRIVE.TRANS64.RED.A1T0 RZ, [UR46], RZ ;  /* 0x000000ffffff79a7 */ /* 0x008fe2000810042e */
[----:B--2---:R-:W-:Y:S11]  /*5390*/  LOP3.LUT P0, RZ, R6, 0x1, RZ, 0xc0, !PT ;  /* 0x0000000106ff7812 */ /* 0x004ff6000780c0ff */
[----:B------:R-:W-:Y:S02]  /*53a0*/  @!UPT UIADD3 URZ, UPT, UPT, URZ, URZ, URZ ;  /* 0x000000fffffff290 */ /* 0x000fe4000fffe0ff */
[----:B------:R-:W-:Y:S01]  /*53b0*/  VOTEU.ANY UP3, P0 ;  /* 0x0000000000ff7886 */ /* 0x000fe20000060100 */
[----:B------:R-:W-:Y:S11]  /*53c0*/  PLOP3.LUT P0, PT, PT, PT, UP3, 0x80, 0x8 ;  /* 0x000000000008781c */ /* 0x000ff60003f0f038 */
[----:B------:R-:W-:Y:S02]  /*53d0*/  @!UPT UIADD3 URZ, UPT, UPT, URZ, URZ, URZ ;  /* 0x000000fffffff290 */ /* 0x000fe4000fffe0ff */
[----:B-1----:R-:W-:Y:S02]  /*53e0*/  @P0 MOV R3, R4 ;  /* 0x0000000400030202 */ /* 0x002fe40000000f00 */
[----:B------:R-:W-:Y:S02]  /*53f0*/  @P0 LOP3.LUT R0, R5, 0xffff, RZ, 0xc0, !PT ;  /* 0x0000ffff05000812 */ /* 0x000fe400078ec0ff */
[----:B------:R-:W-:Y:S02]  /*5400*/  @P0 R2UR UR5, R3 ;  /* 0x00000000030502ca */ /* 0x000fe400000e0000 */
[----:B------:R-:W-:Y:S11]  /*5410*/  @P0 R2UR UR4, R0 ;  /* 0x00000000000402ca */ /* 0x000ff600000e0000 */
[----:B------:R-:W-:Y:S02]  /*5420*/  @UP3 UMOV UR16, UR5 ;  /* 0x0000000500103c82 */ /* 0x000fe40008000000 */
[----:B------:R-:W-:Y:S01]  /*5430*/  @UP3 UMOV UR15, UR4 ;  /* 0x00000004000f3c82 */ /* 0x000fe20008000000 */
[----:B------:R-:W-:Y:S05]  /*5440*/  BRA.U !UP0, `(.L_x_80) ;  /* 0x0000000108c07547 */ /* 0x000fea000b800000 */
[----:B------:R-:W-:Y:S02]  /*5450*/  UIMAD.WIDE.U32 UR8, UR15, UR35, URZ ;  /* 0x000000230f0872a5 */ /* 0x000fe4000f8e00ff */
[----:B------:R-:W-:Y:S02]  /*5460*/  UP2UR UR14, UPR, URZ, 0x4 ;  /* 0x00000004ff0e7883 */ /* 0x000fe40008000000 */
[----:B------:R-:W-:Y:S02]  /*5470*/  UISETP.NE.AND UP2, UPT, UR34, 0x1, UPT ;  /* 0x000000012200788c */ /* 0x000fe4000bf45270 */
[----:B------:R-:W-:Y:S02]  /*5480*/  UIMAD.WIDE.U32 UR10, UR16, UR32, URZ ;  /* 0x00000020100a72a5 */ /* 0x000fe4000f8e00ff */
[----:B------:R-:W-:Y:S02]  /*5490*/  USEL UR4, UR40, UR44, !UP2 ;  /* 0x0000002c28047287 */ /* 0x000fe4000d000000 */
[----:B------:R-:W-:Y:S02]  /*54a0*/  UISETP.NE.AND UP0, UPT, UR17, 0x1, UPT ;  /* 0x000000011100788c */ /* 0x000fe4000bf05270 */
[----:B------:R-:W-:Y:S02]  /*54b0*/  UP2UR UR24, UPR, URZ, 0x2 ;  /* 0x00000002ff187883 */ /* 0x000fe40008000000 */
[----:B------:R-:W-:Y:S02]  /*54c0*/  UISETP.NE.AND UP1, UPT, UR39, 0x1, UPT ;  /* 0x000000012700788c */ /* 0x000fe4000bf25270 */
[----:B------:R-:W-:Y:S02]  /*54d0*/  UIMAD.WIDE.U32 UR12, UR4, UR18, URZ ;  /* 0x00000012040c72a5 */ /* 0x000fe4000f8e00ff */
[----:B------:R-:W-:Y:S01]  /*54e0*/  USEL UR7, UR41, UR45, !UP0 ;  /* 0x0000002d29077287 */ /* 0x000fe2000c000000 */
[----:B------:R-:W-:Y:S02]  /*54f0*/  UMOV UR5, UR9 ;  /* 0x0000000900057c82 */ /* 0x000fe40008000000 */
[----:B------:R-:W-:Y:S02]  /*5500*/  USHF.R.U32.HI UR6, URZ, UR55, UR5 ;  /* 0x00000037ff067299 */ /* 0x000fe40008011605 */
[----:B------:R-:W-:Y:S02]  /*5510*/  UIMAD.WIDE.U32 UR22, UR7, UR18, URZ ;  /* 0x00000012071672a5 */ /* 0x000fe4000f8e00ff */
[----:B------:R-:W-:Y:S02]  /*5520*/  USEL UR6, UR15, UR6, !UP2 ;  /* 0x000000060f067287 */ /* 0x000fe4000d000000 */
[----:B------:R-:W-:Y:S01]  /*5530*/  UISETP.NE.AND UP2, UPT, UR14, URZ, UPT ;  /* 0x000000ff0e00728c */ /* 0x000fe2000bf45270 */
[----:B------:R-:W-:Y:S01]  /*5540*/  UMOV UR5, UR11 ;  /* 0x0000000b00057c82 */ /* 0x000fe20008000000 */
[----:B------:R-:W-:Y:S02]  /*5550*/  UIMAD.WIDE.U32 UR10, UR6, UR18, URZ ;  /* 0x00000012060a72a5 */ /* 0x000fe4000f8e00ff */
[----:B------:R-:W-:Y:S03]  /*5560*/  USHF.R.U32.HI UR8, URZ, UR33, UR5 ;  /* 0x00000021ff087299 */ /* 0x000fe60008011605 */
[----:B------:R-:W-:Y:S02]  /*5570*/  UMOV UR5, UR13 ;  /* 0x0000000d00057c82 */ /* 0x000fe40008000000 */
[----:B------:R-:W-:Y:S03]  /*5580*/  @UP1 USHF.R.U32.HI UR4, URZ, UR19, UR5 ;  /* 0x00000013ff041299 */ /* 0x000fe60008011605 */
[----:B------:R-:W-:Y:S01]  /*5590*/  UMOV UR5, UR23 ;  /* 0x0000001700057c82 */ /* 0x000fe20008000000 */
[----:B------:R-:W-:Y:S02]  /*55a0*/  UIMAD UR4, UR39, UR4, URZ ;  /* 0x00000004270472a4 */ /* 0x000fe4000f8e02ff */
[----:B------:R-:W-:Y:S02]  /*55b0*/  @UP1 USHF.R.U32.HI UR7, URZ, UR19, UR5 ;  /* 0x00000013ff071299 */ /* 0x000fe40008011605 */
[----:B------:R-:W-:Y:S02]  /*55c0*/  USEL UR5, UR16, UR8, !UP0 ;  /* 0x0000000810057287 */ /* 0x000fe4000c000000 */
[----:B------:R-:W-:Y:S02]  /*55d0*/  UIMAD UR8, UR39, UR7, URZ ;  /* 0x00000007270872a4 */ /* 0x000fe4000f8e02ff */
[----:B------:R-:W-:Y:S03]  /*55e0*/  UISETP.GE.AND UP0, UPT, UR6, UR4, UPT ;  /* 0x000000040600728c */ /* 0x000fe6000bf06270 */
[----:B------:R-:W-:Y:S01]  /*55f0*/  UMOV UR4, UR11 ;  /* 0x0000000b00047c82 */ /* 0x000fe20008000000 */
[----:B------:R-:W-:Y:S02]  /*5600*/  UISETP.GE.OR UP0, UPT, UR5, UR8, UP0 ;  /* 0x000000080500728c */ /* 0x000fe40008706670 */
[----:B------:R-:W-:Y:S02]  /*5610*/  USHF.R.U32.HI UR4, URZ, UR19, UR4 ;  /* 0x00000013ff047299 */ /* 0x000fe40008011604 */
[----:B------:R-:W-:Y:S02]  /*5620*/  UIMAD.WIDE.U32 UR8, UR5, UR18, URZ ;  /* 0x00000012050872a5 */ /* 0x000fe4000f8e00ff */
[----:B------:R-:W-:Y:S04]  /*5630*/  USEL UR10, UR6, UR4, !UP1 ;  /* 0x00000004060a7287 */ /* 0x000fe8000c800000 */
[----:B------:R-:W-:Y:S01]  /*5640*/  UIADD3 UR11, UPT, UPT, -UR10, URZ, URZ ;  /* 0x000000ff0a0b7290 */ /* 0x000fe2000fffe1ff */
[----:B------:R-:W-:Y:S02]  /*5650*/  @!UP0 UMOV UR4, UR9 ;  /* 0x0000000900048c82 */ /* 0x000fe40008000000 */
[----:B------:R-:W-:Y:S02]  /*5660*/  @!UP0 USHF.R.U32.HI UR4, URZ, UR19, UR4 ;  /* 0x00000013ff048299 */ /* 0x000fe40008011604 */
[----:B------:R-:W-:Y:S02]  /*5670*/  UIMAD UR8, UR39, UR11, UR6 ;  /* 0x0000000b270872a4 */ /* 0x000fe4000f8e0206 */
[----:B------:R-:W-:Y:S02]  /*5680*/  @!UP0 USEL UR4, UR5, UR4, !UP1 ;  /* 0x0000000405048287 */ /* 0x000fe4000c800000 */
[----:B------:R-:W-:Y:S02]  /*5690*/  UISETP.NE.AND UP1, UPT, UR24, URZ, UPT ;  /* 0x000000ff1800728c */ /* 0x000fe4000bf25270 */
[----:B------:R-:W-:Y:S02]  /*56a0*/  @!UP0 UIMAD UR8, UR7, UR8, UR4 ;  /* 0x00000008070882a4 */ /* 0x000fe4000f8e0204 */
[----:B------:R-:W-:Y:S02]  /*56b0*/  @!UP0 UIADD3 UR9, UPT, UPT, UR10, -UR4, URZ ;  /* 0x800000040a098290 */ /* 0x000fe4000fffe0ff */
[----:B------:R-:W-:Y:S02]  /*56c0*/  UIADD3 UR4, UPT, UPT, -UR5, URZ, URZ ;  /* 0x000000ff05047290 */ /* 0x000fe4000fffe1ff */
[----:B------:R-:W-:Y:S02]  /*56d0*/  UIADD3 UR7, UPT, UPT, -UR6, URZ, URZ ;  /* 0x000000ff06077290 */ /* 0x000fe4000fffe1ff */
[----:B------:R-:W-:Y:S02]  /*56e0*/  @!UP0 UIMAD UR6, UR9, UR39, UR5 ;  /* 0x00000027090682a4 */ /* 0x000fe4000f8e0205 */
[----:B------:R-:W-:Y:S02]  /*56f0*/  UIMAD UR16, UR17, UR4, UR16 ;  /* 0x00000004111072a4 */ /* 0x000fe4000f8e0210 */
[----:B------:R-:W-:Y:S01]  /*5700*/  UIMAD UR15, UR34, UR7, UR15 ;  /* 0x00000007220f72a4 */ /* 0x000fe2000f8e020f */
[----:B------:R-:W-:Y:S02]  /*5710*/  @!UP0 UMOV UR5, UR8 ;  /* 0x0000000800058c82 */ /* 0x000fe40008000000 */
[----:B------:R-:W-:Y:S02]  /*5720*/  UIMAD UR16, UR5, UR17, UR16 ;  /* 0x00000011051072a4 */ /* 0x000fe4000f8e0210 */
[----:B------:R-:W-:Y:S11]  /*5730*/  UIMAD UR15, UR6, UR34, UR15 ;  /* 0x00000022060f72a4 */ /* 0x000ff6000f8e020f */
[----:B------:R-:W-:Y:S01]  /*5740*/  @!UPT UIADD3 URZ, UPT, UPT, URZ, URZ, URZ ;  /* 0x000000fffffff290 */ /* 0x000fe2000fffe0ff */
.L_x_80:
[----:B------:R-:W1:Y:S01]  /*5750*/  @!UP4 LDCU.128 UR8, c[0x0][0xc10] ;  /* 0x00018200ff08c7ac */ /* 0x000e620008000c00 */
[----:B------:R-:W-:Y:S04]  /*5760*/  MOV R0, UR21 ;  /* 0x0000001500007c02 */ /* 0x000fe80008000f00 */
[----:B------:R-:W-:Y:S01]  /*5770*/  IABS R0, R0 ;  /* 0x0000000000007213 */ /* 0x000fe20000000000 */
[----:B------:R-:W2:Y:S01]  /*5780*/  @!UP4 LDCU UR5, c[0x0][0xc0c] ;  /* 0x00018180ff05c7ac */ /* 0x000ea20008000800 */
[----:B-1----:R-:W-:Y:S07]  /*5790*/  UIMAD.WIDE.U32 UR6, UR16, UR8, URZ ;  /* 0x00000008100672a5 */ /* 0x002fee000f8e00ff */
[----:B------:R-:W-:Y:S01]  /*57a0*/  @!UP4 UMOV UR4, UR7 ;  /* 0x000000070004cc82 */ /* 0x000fe20008000000 */
[----:B--2---:R-:W-:Y:S02]  /*57b0*/  @!UP4 UISETP.NE.AND UP0, UPT, UR5, 0x1, UPT ;  /* 0x000000010500c88c */ /* 0x004fe4000bf05270 */
[----:B------:R-:W-:Y:S02]  /*57c0*/  @!UP4 USHF.R.U32.HI UR4, URZ, UR9, UR4 ;  /* 0x00000009ff04c299 */ /* 0x000fe40008011604 */
[----:B------:R-:W-:Y:S02]  /*57d0*/  UIMAD.WIDE.U32 UR6, UR15, UR11, URZ ;  /* 0x0000000b0f0672a5 */ /* 0x000fe4000f8e00ff */
[----:B------:R-:W-:Y:S02]  /*57e0*/  @!UP4 USEL UR8, UR16, UR4, !UP0 ;  /* 0x000000041008c287 */ /* 0x000fe4000c000000 */
[----:B------:R-:W-:Y:S03]  /*57f0*/  @!UP4 UISETP.NE.AND UP0, UPT, UR10, 0x1, UPT ;  /* 0x000000010a00c88c */ /* 0x000fe6000bf05270 */
[----:B------:R-:W-:Y:S02]  /*5800*/  @!UP4 UMOV UR6, UR7 ;  /* 0x000000070006cc82 */ /* 0x000fe40008000000 */
[----:B------:R-:W1:Y:S02]  /*5810*/  @!UP4 LDCU UR4, c[0x0][0xc20] ;  /* 0x00018400ff04c7ac */ /* 0x000e640008000800 */
[----:B-1----:R-:W-:Y:S04]  /*5820*/  @!UP4 USHF.R.U32.HI UR6, URZ, UR4, UR6 ;  /* 0x00000004ff06c299 */ /* 0x002fe80008011606 */
[----:B------:R-:W-:Y:S04]  /*5830*/  @!UP4 USEL UR6, UR15, UR6, !UP0 ;  /* 0x000000060f06c287 */ /* 0x000fe8000c000000 */
[----:B------:R-:W-:Y:S02]  /*5840*/  @!UP4 UIADD3 UR4, UPT, UPT, -UR8, UR6, URZ ;  /* 0x000000060804c290 */ /* 0x000fe4000fffe1ff */
[----:B------:R-:W-:Y:S02]  /*5850*/  @!UP4 UIADD3 UR6, UPT, UPT, UR8, -UR6, URZ ;  /* 0x800000060806c290 */ /* 0x000fe4000fffe0ff */
[----:B------:R-:W-:Y:S02]  /*5860*/  @!UP4 UIMAD UR16, UR4, UR5, UR16 ;  /* 0x000000050410c2a4 */ /* 0x000fe4000f8e0210 */
[----:B------:R-:W-:Y:S01]  /*5870*/  @!UP4 UIMAD UR15, UR6, UR10, UR15 ;  /* 0x0000000a060fc2a4 */ /* 0x000fe2000f8e020f */
[----:B------:R-:W-:Y:S11]  /*5880*/  BRA.U UP2, `(.L_x_81) ;  /* 0x0000000102107547 */ /* 0x000ff6000b800000 */
[----:B------:R-:W-:Y:S04]  /*5890*/  MOV R8, UR63 ;  /* 0x0000003f00087c02 */ /* 0x000fe80008000f00 */
[----:B------:R-:W-:Y:S04]  /*58a0*/  SHF.L.U32 R8, R8, 0x1f, RZ ;  /* 0x0000001f08087819 */ /* 0x000fe800000006ff */
[----:B------:R-:W1:Y:S02]  /*58b0*/  SYNCS.PHASECHK.TRANS64.TRYWAIT P1, [UR20+0x88], R8 ;  /* 0x00008808ff0075a7 */ /* 0x000e640008021114 */
[----:B-1----:R-:W-:Y:S05]  /*58c0*/  @!P1 BRA `(.L_x_82) ;  /* 0x00000050008c9947 */ /* 0x002fea0003800000 */
.L_x_81:
[----:B------:R-:W-:Y:S01]  /*58d0*/  UISETP.NE.AND UP2, UPT, UR54, URZ, UPT ;  /* 0x000000ff3600728c */ /* 0x000fe2000bf45270 */
[----:B------:R-:W-:Y:S01]  /*58e0*/  R2UR UR4, R0 ;  /* 0x00000000000472ca */ /* 0x000fe200000e0000 */
[----:B------:R-:W-:Y:S01]  /*58f0*/  USHF.L.U32 UR11, UR28, 0x7, URZ ;  /* 0x000000071c0b7899 */ /* 0x000fe200080006ff */
[----:B-1----:R-:W-:Y:S05]  /*5900*/  IMAD.U32 R8, RZ, RZ, UR29 ;  /* 0x0000001dff087e24 */ /* 0x002fea000f8e00ff */
[----:B------:R-:W-:Y:S04]  /*5910*/  IABS R8, R8 ;  /* 0x0000000800087213 */ /* 0x000fe80000000000 */
[----:B------:R-:W1:Y:S02]  /*5920*/  I2F.RP R12, R8 ;  /* 0x00000008000c7306 */ /* 0x000e640000209400 */
[----:B------:R-:W-:Y:S07]  /*5930*/  UIMAD.WIDE.U32 UR6, UR43, UR4, URZ ;  /* 0x000000042b0672a5 */ /* 0x000fee000f8e00ff */
[----:B------:R-:W-:Y:S02]  /*5940*/  UMOV UR12, UR7 ;  /* 0x00000007000c7c82 */ /* 0x000fe40008000000 */
[----:B------:R-:W-:Y:S04]  /*5950*/  UIMAD UR4, UR12, UR47, UR4 ;  /* 0x0000002f0c0472a4 */ /* 0x000fe8000f8e0204 */
[----:B------:R-:W-:Y:S01]  /*5960*/  UISETP.GT.U32.AND UP0, UPT, UR26, UR4, UPT ;  /* 0x000000041a00728c */ /* 0x000fe2000bf04070 */
[----:B-1----:R-:W1:Y:S10]  /*5970*/  MUFU.RCP R12, R12 ;  /* 0x0000000c000c7308 */ /* 0x002e740000001000 */
[----:B------:R-:W-:Y:S02]  /*5980*/  @!UP0 UIADD3 UR4, UPT, UPT, UR4, -UR26, URZ ;  /* 0x8000001a04048290 */ /* 0x000fe4000fffe0ff */
[----:B------:R-:W-:Y:S02]  /*5990*/  @!UP0 UIADD3 UR12, UPT, UPT, UR12, 0x1, URZ ;  /* 0x000000010c0c8890 */ /* 0x000fe4000fffe0ff */
[----:B------:R-:W-:Y:S02]  /*59a0*/  UISETP.GE.U32.AND UP0, UPT, UR4, UR26, UPT ;  /* 0x0000001a0400728c */ /* 0x000fe4000bf06070 */
[----:B------:R-:W-:Y:S01]  /*59b0*/  ULOP3.LUT UR4, UR21, UR27, URZ, 0x3c, !UPT ;  /* 0x0000001b15047292 */ /* 0x000fe2000f8e3cff */
[----:B-1----:R-:W-:Y:S04]  /*59c0*/  VIADD R12, R12, 0xffffffe ;  /* 0x0ffffffe0c0c7836 */ /* 0x002fe80000000000 */
[----:B------:R-:W1:Y:S04]  /*59d0*/  F2I.FTZ.U32.TRUNC.NTZ R13, R12 ;  /* 0x0000000c000d7305 */ /* 0x000e68000021f000 */
[----:B------:R-:W-:Y:S02]  /*59e0*/  @UP0 UIADD3 UR12, UPT, UPT, UR12, 0x1, URZ ;  /* 0x000000010c0c0890 */ /* 0x000fe4000fffe0ff */
[----:B------:R-:W-:Y:S01]  /*59f0*/  UISETP.GE.AND UP0, UPT, UR4, URZ, UPT ;  /* 0x000000ff0400728c */ /* 0x000fe2000bf06270 */
[----:B-1----:R-:W-:Y:S01]  /*5a00*/  IADD3 R3, PT, PT, RZ, -R13, RZ ;  /* 0x8000000dff037210 */ /* 0x002fe20007ffe0ff */
[----:B------:R-:W-:Y:S09]  /*5a10*/  IMAD.MOV.U32 R12, RZ, RZ, RZ ;  /* 0x000000ffff0c7224 */ /* 0x000ff200078e00ff */
[----:B------:R-:W-:Y:S02]  /*5a20*/  @!UP0 UIADD3 UR12, UPT, UPT, -UR12, URZ, URZ ;  /* 0x000000ff0c0c8290 */ /* 0x000fe4000fffe1ff */
[----:B------:R-:W-:Y:S01]  /*5a30*/  @!UP6 ULOP3.LUT UR12, URZ, UR27, URZ, 0x33, !UPT ;  /* 0x0000001bff0ce292 */ /* 0x000fe2000f8e33ff */
[----:B------:R-:W-:Y:S04]  /*5a40*/  IMAD R3, R3, R8, RZ ;  /* 0x0000000803037224 */ /* 0x000fe800078e02ff */
[----:B------:R-:W-:Y:S04]  /*5a50*/  IMAD.HI.U32 R13, R13, R3, R12 ;  /* 0x000000030d0d7227 */ /* 0x000fe800078e000c */
[----:B------:R-:W-:Y:S05]  /*5a60*/  IMAD.U32 R0, RZ, RZ, UR12 ;  /* 0x0000000cff007e24 */ /* 0x000fea000f8e00ff */
[----:B------:R-:W-:Y:S04]  /*5a70*/  IABS R0, R0 ;  /* 0x0000000000007213 */ /* 0x000fe80000000000 */
[----:B------:R-:W-:Y:S11]  /*5a80*/  R2UR UR4, R0 ;  /* 0x00000000000472ca */ /* 0x000ff600000e0000 */
[----:B------:R-:W-:Y:S02]  /*5a90*/  @!UPT UIADD3 URZ, UPT, UPT, URZ, URZ, URZ ;  /* 0x000000fffffff290 */ /* 0x000fe4000fffe0ff */
[----:B------:R-:W-:Y:S07]  /*5aa0*/  UIMAD.WIDE.U32 UR6, UR42, UR4, URZ ;  /* 0x000000042a0672a5 */ /* 0x000fee000f8e00ff */
[----:B------:R-:W-:Y:S02]  /*5ab0*/  UMOV UR13, UR7 ;  /* 0x00000007000d7c82 */ /* 0x000fe40008000000 */
[----:B------:R-:W-:Y:S04]  /*5ac0*/  UIADD3 UR5, UPT, UPT, -UR13, URZ, URZ ;  /* 0x000000ff0d057290 */ /* 0x000fe8000fffe1ff */
[----:B------:R-:W-:Y:S04]  /*5ad0*/  UIMAD UR4, UR25, UR5, UR4 ;  /* 0x00000005190472a4 */ /* 0x000fe8000f8e0204 */
[----:B------:R-:W-:Y:S11]  /*5ae0*/  UISETP.GT.U32.AND UP0, UPT, UR25, UR4, UPT ;  /* 0x000000041900728c */ /* 0x000ff6000bf04070 */
[----:B------:R-:W-:Y:S02]  /*5af0*/  @!UP0 UIADD3 UR4, UPT, UPT, UR4, -UR25, URZ ;  /* 0x8000001904048290 */ /* 0x000fe4000fffe0ff */
[----:B------:R-:W-:Y:S02]  /*5b00*/  @!UP0 UIADD3 UR13, UPT, UPT, UR13, 0x1, URZ ;  /* 0x000000010d0d8890 */ /* 0x000fe4000fffe0ff */
[----:B------:R-:W-:Y:S02]  /*5b10*/  UISETP.GE.U32.AND UP0, UPT, UR4, UR25, UPT ;  /* 0x000000190400728c */ /* 0x000fe4000bf06070 */
[----:B------:R-:W-:Y:S09]  /*5b20*/  ULOP3.LUT UR4, UR12, UR54, URZ, 0x3c, !UPT ;  /* 0x000000360c047292 */ /* 0x000ff2000f8e3cff */
[----:B------:R-:W-:Y:S02]  /*5b30*/  @UP0 UIADD3 UR13, UPT, UPT, UR13, 0x1, URZ ;  /* 0x000000010d0d0890 */ /* 0x000fe4000fffe0ff */
[----:B------:R-:W-:Y:S11]  /*5b40*/  UISETP.GE.AND UP0, UPT, UR4, URZ, UPT ;  /* 0x000000ff0400728c */ /* 0x000ff6000bf06270 */
[----:B------:R-:W-:Y:S02]  /*5b50*/  @!UP0 UIADD3 UR13, UPT, UPT, -UR13, URZ, URZ ;  /* 0x000000ff0d0d8290 */ /* 0x000fe4000fffe1ff */
[----:B------:R-:W-:Y:S02]  /*5b60*/  @!UP2 ULOP3.LUT UR13, URZ, UR54, URZ, 0x33, !UPT ;  /* 0x00000036ff0da292 */ /* 0x000fe4000f8e33ff */
[----:B------:R-:W-:Y:S02]  /*5b70*/  UISETP.NE.AND UP2, UPT, UR29, URZ, UPT ;  /* 0x000000ff1d00728c */ /* 0x000fe4000bf45270 */
[----:B------:R-:W-:Y:S02]  /*5b80*/  ULOP3.LUT UR4, UR13, UR29, URZ, 0x3c, !UPT ;  /* 0x0000001d0d047292 */ /* 0x000fe4000f8e3cff */
[----:B------:R-:W-:Y:S01]  /*5b90*/  UIADD3 UR5, UPT, UPT, -UR13, URZ, URZ ;  /* 0x000000ff0d057290 */ /* 0x000fe2000fffe1ff */
[----:B------:R-:W-:Y:S01]  /*5ba0*/  IMAD.U32 R0, RZ, RZ, UR13 ;  /* 0x0000000dff007e24 */ /* 0x000fe2000f8e00ff */
[----:B------:R-:W-:Y:S02]  /*5bb0*/  UISETP.GE.AND UP0, UPT, UR4, URZ, UPT ;  /* 0x000000ff0400728c */ /* 0x000fe4000bf06270 */
[----:B------:R-:W-:Y:S02]  /*5bc0*/  UIADD3 UR4, UPT, UPT, -UR12, URZ, URZ ;  /* 0x000000ff0c047290 */ /* 0x000fe4000fffe1ff */
[----:B------:R-:W-:Y:S01]  /*5bd0*/  IABS R0, R0 ;  /* 0x0000000000007213 */ /* 0x000fe20000000000 */
[----:B------:R-:W-:Y:S02]  /*5be0*/  UIMAD UR12, UR54, UR5, UR12 ;  /* 0x00000005360c72a4 */ /* 0x000fe4000f8e020c */
[----:B------:R-:W-:Y:S02]  /*5bf0*/  UIMAD UR4, UR27, UR4, UR21 ;  /* 0x000000041b0472a4 */ /* 0x000fe4000f8e0215 */
[----:B------:R-:W-:Y:S02]  /*5c00*/  IMAD.HI.U32 R13, R13, R0, RZ ;  /* 0x000000000d0d7227 */ /* 0x000fe400078e00ff */
[----:B------:R-:W-:Y:S03]  /*5c10*/  USHF.L.U32 UR4, UR4, 0x6, URZ ;  /* 0x0000000604047899 */ /* 0x000fe600080006ff */
[C---:B------:R-:W-:Y:S05]  /*5c20*/  IADD3 R3, PT, PT, -R13.reuse, RZ, RZ ;  /* 0x000000ff0d037210 */ /* 0x040fea0007ffe1ff */
[C---:B------:R-:W-:Y:S05]  /*5c30*/  IMAD R0, R8.reuse, R3, R0 ;  /* 0x0000000308007224 */ /* 0x040fea00078e0200 */
[----:B------:R-:W-:Y:S11]  /*5c40*/  ISETP.GT.U32.AND P1, PT, R8, R0, PT ;  /* 0x000000000800720c */ /* 0x000ff60003f24070 */
[----:B------:R-:W-:Y:S02]  /*5c50*/  @!UPT UIADD3 URZ, UPT, UPT, URZ, URZ, URZ ;  /* 0x000000fffffff290 */ /* 0x000fe4000fffe0ff */
[----:B------:R-:W-:Y:S02]  /*5c60*/  @!P1 IMAD.IADD R0, R0, 0x1, -R8 ;  /* 0x0000000100009824 */ /* 0x000fe400078e0a08 */
[----:B------:R-:W-:Y:S01]  /*5c70*/  @!P1 VIADD R13, R13, 0x1 ;  /* 0x000000010d0d9836 */ /* 0x000fe20000000000 */
[----:B------:R-:W-:Y:S02]  /*5c80*/  ISETP.NE.U32.AND P1, PT, RZ, UR30, PT ;  /* 0x0000001eff007c0c */ /* 0x000fe4000bf25070 */
[----:B------:R-:W-:Y:S02]  /*5c90*/  ISETP.GE.U32.AND P2, PT, R0, R8, PT ;  /* 0x000000080000720c */ /* 0x000fe40003f46070 */
[----:B------:R-:W-:Y:S02]  /*5ca0*/  ISETP.NE.AND.EX P1, PT, RZ, UR31, PT, P1 ;  /* 0x0000001fff007c0c */ /* 0x000fe4000bf25310 */
[----:B------:R-:W-:Y:S09]  /*5cb0*/  SHF.L.U32 R8, R10, 0x1f, RZ ;  /* 0x0000001f0a087819 */ /* 0x000ff200000006ff */
[----:B------:R-:W-:Y:S04]  /*5cc0*/  @P2 IADD3 R13, PT, PT, R13, 0x1, RZ ;  /* 0x000000010d0d2810 */ /* 0x000fe80007ffe0ff */
[----:B------:R-:W-:Y:S11]  /*5cd0*/  R2UR UR14, R13 ;  /* 0x000000000d0e72ca */ /* 0x000ff600000e0000 */
[----:B------:R-:W-:Y:S02]  /*5ce0*/  @!UPT UIADD3 URZ, UPT, UPT, URZ, URZ, URZ ;  /* 0x000000fffffff290 */ /* 0x000fe4000fffe0ff */
[----:B------:R-:W-:Y:S02]  /*5cf0*/  @!UP0 UIADD3 UR14, UPT, UPT, -UR14, URZ, URZ ;  /* 0x000000ff0e0e8290 */ /* 0x000fe4000fffe1ff */
[----:B------:R-:W-:Y:S04]  /*5d00*/  @!UP2 ULOP3.LUT UR14, URZ, UR29, URZ, 0x33, !UPT ;  /* 0x0000001dff0ea292 */ /* 0x000fe8000f8e33ff */
[----:B------:R-:W-:Y:S04]  /*5d10*/  UIADD3 UR6, UPT, UPT, -UR14, URZ, URZ ;  /* 0x000000ff0e067290 */ /* 0x000fe8000fffe1ff */
[----:B------:R-:W-:Y:S01]  /*5d20*/  UIMAD UR13, UR29, UR6, UR13 ;  /* 0x000000061d0d72a4 */ /* 0x000fe2000f8e020d */
[----:B------:R-:W-:Y:S11]  /*5d30*/  BRA.U !UP5, `(.L_x_83) ;  /* 0x000000010d387547 */ /* 0x000ff6000b800000 */
[----:B------:R-:W-:Y:S01]  /*5d40*/  UISETP.NE.AND UP1, UPT, UR53, URZ, UPT ;  /* 0x000000ff3500728c */ /* 0x000fe2000bf25270 */
[----:B------:R-:W-:Y:S01]  /*5d50*/  HFMA2 R0, -RZ, RZ, 0, 5.9604644775390625e-08 ;  /* 0x00000001ff007431 */ /* 0x000fe200000001ff */
[----:B------:R-:W1:Y:S01]  /*5d60*/  LDCU.64 UR8, c[0x0][0x358] ;  /* 0x00006b00ff0877ac */ /* 0x000e620008000a00 */
[----:B------:R-:W-:Y:S03]  /*5d70*/  IMAD.MOV.U32 R59, RZ, RZ, 0x1 ;  /* 0x00000001ff3b7424 */ /* 0x000fe600078e00ff */
[----:B------:R-:W-:Y:S05]  /*5d80*/  PLOP3.LUT P2, PT, PT, PT, UP1, 0x80, 0x8 ;  /* 0x000000000008781c */ /* 0x000fea0003f4f018 */
[----:B------:R-:W2:Y:S01]  /*5d90*/  @UP1 LDCU.64 UR6, c[0x0][0x988] ;  /* 0x00013100ff0617ac */ /* 0x000ea20008000a00 */
[----:B------:R-:W-:Y:S07]  /*5da0*/  @UP1 UIMAD UR5, UR50, UR30, URZ ;  /* 0x0000001e320512a4 */ /* 0x000fee000f8e02ff */
[----:B------:R-:W-:Y:S01]  /*5db0*/  @!P2 PRMT R59, R0, 0x7610, R59 ;  /* 0x00007610003ba816 */ /* 0x000fe2000000003b */
[----:B--2---:R-:W-:Y:S03]  /*5dc0*/  @UP1 UIMAD.WIDE UR6, UR5, 0x4, UR6 ;  /* 0x00000004050618a5 */ /* 0x004fe6000f8e0206 */
[----:B------:R-:W2:Y:S03]  /*5dd0*/  @!UP1 LDCU UR5, c[0x0][0x980] ;  /* 0x00013000ff0597ac */ /* 0x000ea60008000800 */
[----:B------:R-:W-:Y:S01]  /*5de0*/  IMAD.U32 R12, RZ, RZ, UR6 ;  /* 0x00000006ff0c7e24 */ /* 0x000fe2000f8e00ff */
[----:B------:R-:W-:Y:S05]  /*5df0*/  MOV R13, UR7 ;  /* 0x00000007000d7c02 */ /* 0x000fea0008000f00 */
[----:B-1---5:R1:W5:Y:S02]  /*5e00*/  @P2 LDG.E R27, desc[UR8][R12.64] ;  /* 0x000000080c1b2981 */ /* 0x022364000c1e1900 */
[----:B-12---:R-:W-:Y:S07]  /*5e10*/  @!P2 IMAD.U32 R27, RZ, RZ, UR5 ;  /* 0x00000005ff1bae24 */ /* 0x006fee000f8e00ff */
.L_x_83:
[----:B-----5:R-:W-:Y:S01]  /*5e20*/  @!P1 FSETP.EQ.AND P3, PT, R27, RZ, PT ;  /* 0x000000ff1b00920b */ /* 0x020fe20003f62000 */
[----:B------:R-:W-:Y:S01]  /*5e30*/  @!UPT UIADD3 URZ, UPT, UPT, URZ, URZ, URZ ;  /* 0x000000fffffff290 */ /* 0x000fe2000fffe0ff */
[----:B------:R-:W-:Y:S11]  /*5e40*/  @!P1 BRA `(.L_x_84) ;  /* 0x0000000000149947 */ /* 0x000ff60003800000 */
[----:B------:R-:W-:Y:S02]  /*5e50*/  LOP3.LUT P1, RZ, R59, 0xff, RZ, 0xc0, !PT ;  /* 0x000000ff3bff7812 */ /* 0x000fe4000782c0ff */
[----:B------:R-:W-:Y:S04]  /*5e60*/  PLOP3.LUT P3, PT, PT, PT, UP1, 0x80, 0x8 ;  /* 0x000000000008781c */ /* 0x000fe80003f6f018 */
[----:B------:R-:W-:Y:S07]  /*5e70*/  PLOP3.LUT P3, PT, P3, PT, PT, 0x8, 0x80 ;  /* 0x000000000080781c */ /* 0x000fee0001f6e170 */
[----:B------:R-:W-:Y:S11]  /*5e80*/  @P1 FSETP.EQ.AND P3, PT, R27, RZ, PT ;  /* 0x000000ff1b00120b */ /* 0x000ff60003f62000 */
[----:B------:R-:W-:Y:S02]  /*5e90*/  @!UPT UIADD3 URZ, UPT, UPT, URZ, URZ, URZ ;  /* 0x000000fffffff290 */ /* 0x000fe4000fffe0ff */
.L_x_84:
[----:B------:R-:W1:Y:S01]  /*5ea0*/  SYNCS.PHASECHK.TRANS64.TRYWAIT P1, [UR20+0x60], R8 ;  /* 0x00006008ff0075a7 */ /* 0x000e620008021114 */
[----:B------:R-:W-:Y:S04]  /*5eb0*/  ELECT P2, URZ, PT ;  /* 0x0000000000ff782f */ /* 0x000fe80003840000 */
[----:B------:R-:W-:Y:S01]  /*5ec0*/  PLOP3.LUT P2, PT, P3, P2, PT, 0xf2, 0x2f ;  /* 0x00000000002f781c */ /* 0x000fe20001f45e72 */
[----:B------:R-:W-:Y:S01]  /*5ed0*/  @!UPT UIADD3 URZ, UPT, UPT, URZ, URZ, URZ ;  /* 0x000000fffffff290 */ /* 0x000fe2000fffe0ff */
[----:B-1----:R-:W-:Y:S11]  /*5ee0*/  @!P1 BRA `(.L_x_85) ;  /* 0x0000004c001c9947 */ /* 0x002ff60003800000 */
.L_x_171:
[----:B------:R-:W-:Y:S01]  /*5ef0*/  @!P2 IADD3 R3, P1, PT, R14, 0x680, RZ ;  /* 0x000006800e03a810 */ /* 0x000fe20007f3e0ff */
[----:B------:R-:W-:Y:S01]  /*5f00*/  VOTEU.ALL UP0, P2 ;  /* 0x0000000000ff7886 */ /* 0x000fe20001000000 */
[----:B------:R-:W-:Y:S01]  /*5f10*/  UMOV UR22, 0x0 ;  /* 0x0000000000167882 */ /* 0x000fe20000000000 */
[----:B------:R-:W-:Y:S01]  /*5f20*/  UMOV UR23, 0x10000000 ;  /* 0x1000000000177882 */ /* 0x000fe20000000000 */
[----:B------:R-:W-:Y:S01]  /*5f30*/  @!P2 R2UR UR6, R3 ;  /* 0x000000000306a2ca */ /* 0x000fe200000e0000 */
[----:B-1----:R-:W-:Y:S01]  /*5f40*/  @!P2 IMAD.X R0, RZ, RZ, R15, P1 ;  /* 0x000000ffff00a224 */ /* 0x002fe200008e060f */
[----:B------:R-:W-:Y:S01]  /*5f50*/  @!UP0 UIADD3 UR8, UPT, UPT, UR20, 0x200, URZ ;  /* 0x0000020014088890 */ /* 0x000fe2000fffe0ff */
[----:B------:R-:W-:Y:S03]  /*5f60*/  VOTEU.ALL UP0, P2 ;  /* 0x0000000000ff7886 */ /* 0x000fe60001000000 */
[----:B------:R-:W-:Y:S01]  /*5f70*/  @!P2 R2UR UR5, R0 ;  /* 0x000000000005a2ca */ /* 0x000fe200000e0000 */
[----:B------:R-:W-:Y:S01]  /*5f80*/  @!P2 IMAD.MOV.U32 R0, RZ, RZ, 0x2000 ;  /* 0x00002000ff00a424 */ /* 0x000fe200078e00ff */
[----:B------:R-:W-:Y:S01]  /*5f90*/  @!UP0 UMOV UR9, UR38 ;  /* 0x0000002600098c82 */ /* 0x000fe20008000000 */
[----:B------:R-:W-:Y:S04]  /*5fa0*/  @!UP0 UMOV UR10, UR4 ;  /* 0x00000004000a8c82 */ /* 0x000fe80008000000 */
[----:B------:R-:W-:Y:S05]  /*5fb0*/  IMAD.U32 R12, RZ, RZ, UR6 ;  /* 0x00000006ff0c7e24 */ /* 0x000fea000f8e00ff */
[----:B------:R-:W-:Y:S01]  /*5fc0*/  @!P2 R2UR UR6, R12 ;  /* 0x000000000c06a2ca */ /* 0x000fe200000e0000 */
[----:B------:R-:W-:Y:S05]  /*5fd0*/  IMAD.U32 R13, RZ, RZ, UR5 ;  /* 0x00000005ff0d7e24 */ /* 0x000fea000f8e00ff */
[----:B------:R-:W-:Y:S11]  /*5fe0*/  @!P2 R2UR UR7, R13 ;  /* 0x000000000d07a2ca */ /* 0x000ff600000e0000 */
[----:B------:R-:W-:Y:S02]  /*5ff0*/  @!UPT UIADD3 URZ, UPT, UPT, URZ, URZ, URZ ;  /* 0x000000fffffff290 */ /* 0x000fe4000fffe0ff */
[----:B------:R1:W-:Y:S01]  /*6000*/  @!UP0 UTMALDG.5D [UR8], [UR6], desc[UR22] ;  /* 0x00001608060085b4 */ /* 0x0003e20008021000 */
[----:B------:R1:W-:Y:S01]  /*6010*/  @!P2 SYNCS.ARRIVE.TRANS64.RED.A0TR RZ, [UR20+0x40], R0 ;  /* 0x00004000ffffa9a7 */ /* 0x0003e20008300414 */
[----:B------:R-:W-:Y:S01]  /*6020*/  SYNCS.ARRIVE.TRANS64.RED.A1T0 RZ, [UR52], RZ ;  /* 0x000000ffffff79a7 */ /* 0x000fe20008100434 */
[----:B------:R-:W2:Y:S02]  /*6030*/  SYNCS.PHASECHK.TRANS64.TRYWAIT P1, [UR20+0x68], R8 ;  /* 0x00006808ff0075a7 */ /* 0x000ea40008021114 */
[----:B-12---:R-:W-:Y:S05]  /*6040*/  @!P1 BRA `(.L_x_86) ;  /* 0x0000004800dc9947 */ /* 0x006fea0003800000 */
.L_x_173:
[----:B------:R-:W-:Y:S01]  /*6050*/  @!P2 IADD3 R3, P1, PT, R14, 0x680, RZ ;  /* 0x000006800e03a810 */ /* 0x000fe20007f3e0ff */
[----:B------:R-:W-:Y:S01]  /*6060*/  VOTEU.ALL UP0, P2 ;  /* 0x0000000000ff7886 */ /* 0x000fe20001000000 */
[----:B------:R-:W-:Y:S01]  /*6070*/  UMOV UR22, 0x0 ;  /* 0x0000000000167882 */ /* 0x000fe20000000000 */
[----:B------:R-:W-:Y:S01]  /*6080*/  UMOV UR23, 0x10000000 ;  /* 0x1000000000177882 */ /* 0x000fe20000000000 */
[----:B------:R-:W-:Y:S01]  /*6090*/  @!P2 R2UR UR6, R3 ;  /* 0x000000000306a2ca */ /* 0x000fe200000e0000 */
[----:B-1----:R-:W-:Y:S01]  /*60a0*/  @!P2 IMAD.X R0, RZ, RZ, R15, P1 ;  /* 0x000000ffff00a224 */ /* 0x002fe200008e060f */
[----:B------:R-:W-:Y:S02]  /*60b0*/  @!UP0 UIADD3 UR8, UPT, UPT, UR20, 0x2200, URZ ;  /* 0x0000220014088890 */ /* 0x000fe4000fffe0ff */
[----:B------:R-:W-:Y:S02]  /*60c0*/  @!UP0 UIADD3 UR10, UPT, UPT, UR4, 0x10, URZ ;  /* 0x00000010040a8890 */ /* 0x000fe4000fffe0ff */
[----:B------:R-:W-:Y:S01]  /*60d0*/  @!P2 R2UR UR5, R0 ;  /* 0x000000000005a2ca */ /* 0x000fe200000e0000 */
[----:B------:R-:W-:Y:S01]  /*60e0*/  VOTEU.ALL UP0, P2 ;  /* 0x0000000000ff7886 */ /* 0x000fe20001000000 */
[----:B------:R-:W-:Y:S04]  /*60f0*/  @!P2 IMAD.MOV.U32 R0, RZ, RZ, 0x2000 ;  /* 0x00002000ff00a424 */ /* 0x000fe800078e00ff */
[----:B------:R-:W-:Y:S01]  /*6100*/  @!UP0 UMOV UR9, UR37 ;  /* 0x0000002500098c82 */ /* 0x000fe20008000000 */
        /* <DEDUP_REMOVED lines=10> */
.L_x_175:
[----:B------:R-:W-:Y:S01]  /*61b0*/  @!P2 IADD3 R3, P1, PT, R14, 0x680, RZ ;  /* 0x000006800e03a810 */ /* 0x000fe20007f3e0ff */
[----:B------:R-:W-:Y:S01]  /*61c0*/  VOTEU.ALL UP0, P2 ;  /* 0x0000000000ff7886 */ /* 0x000fe20001000000 */
[----:B------:R-:W-:Y:S01]  /*61d0*/  UMOV UR22, 0x0 ;  /* 0x0000000000167882 */ /* 0x000fe20000000000 */
[----:B------:R-:W-:Y:S01]  /*61e0*/  UMOV UR23, 0x10000000 ;  /* 0x1000000000177882 */ /* 0x000fe20000000000 */
[----:B------:R-:W-:Y:S01]  /*61f0*/  @!P2 R2UR UR6, R3 ;  /* 0x000000000306a2ca */ /* 0x000fe200000e0000 */
[----:B-1----:R-:W-:Y:S01]  /*6200*/  @!P2 IMAD.X R0, RZ, RZ, R15, P1 ;  /* 0x000000ffff00a224 */ /* 0x002fe200008e060f */
[----:B------:R-:W-:Y:S01]  /*6210*/  @!UP0 UIADD3 UR8, UPT, UPT, UR20, 0x4200, URZ ;  /* 0x0000420014088890 */ /* 0x000fe2000fffe0ff */
[----:B------:R-:W-:Y:S01]  /*6220*/  @P0 SHF.R.U32.HI R4, RZ, 0x10, R5 ;  /* 0x00000010ff040819 */ /* 0x000fe20000011605 */
[----:B------:R-:W-:Y:S02]  /*6230*/  @!UP0 UIADD3 UR10, UPT, UPT, UR4, 0x20, URZ ;  /* 0x00000020040a8890 */ /* 0x000fe4000fffe0ff */
[----:B------:R-:W-:Y:S01]  /*6240*/  @!P2 R2UR UR5, R0 ;  /* 0x000000000005a2ca */ /* 0x000fe200000e0000 */
[----:B------:R-:W-:Y:S01]  /*6250*/  VOTEU.ALL UP0, P2 ;  /* 0x0000000000ff7886 */ /* 0x000fe20001000000 */
[----:B------:R-:W-:Y:S01]  /*6260*/  @!P2 IMAD.MOV.U32 R0, RZ, RZ, 0x2000 ;  /* 0x00002000ff00a424 */ /* 0x000fe200078e00ff */
[----:B------:R-:W-:Y:S03]  /*6270*/  @P0 R2UR UR50, R4 ;  /* 0x00000000043202ca */ /* 0x000fe600000e0000 */
        /* <DEDUP_REMOVED lines=11> */
.L_x_177:
[----:B------:R-:W-:Y:S01]  /*6330*/  @!P2 IADD3 R3, P0, PT, R14, 0x680, RZ ;  /* 0x000006800e03a810 */ /* 0x000fe20007f1e0ff */
[----:B------:R-:W-:Y:S01]  /*6340*/  VOTEU.ALL UP0, P2 ;  /* 0x0000000000ff7886 */ /* 0x000fe20001000000 */
[----:B------:R-:W-:Y:S01]  /*6350*/  UMOV UR6, 0x0 ;  /* 0x0000000000067882 */ /* 0x000fe20000000000 */
[----:B------:R-:W-:Y:S01]  /*6360*/  UMOV UR7, 0x10000000 ;  /* 0x1000000000077882 */ /* 0x000fe20000000000 */
[----:B------:R-:W-:Y:S01]  /*6370*/  @!P2 R2UR UR5, R3 ;  /* 0x000000000305a2ca */ /* 0x000fe200000e0000 */
[----:B-1----:R-:W-:Y:S01]  /*6380*/  @!P2 IMAD.X R0, RZ, RZ, R15, P0 ;  /* 0x000000ffff00a224 */ /* 0x002fe200000e060f */
[----:B------:R-:W-:Y:S01]  /*6390*/  @!UP0 UIADD3 UR10, UPT, UPT, UR4, 0x30, URZ ;  /* 0x00000030040a8890 */ /* 0x000fe2000fffe0ff */
[----:B------:R-:W-:Y:S01]  /*63a0*/  R2UR UR21, R63 ;  /* 0x000000003f1572ca */ /* 0x000fe200000e0000 */
[----:B------:R-:W-:Y:S01]  /*63b0*/  @!UP0 UIADD3 UR8, UPT, UPT, UR20, 0x6200, URZ ;  /* 0x0000620014088890 */ /* 0x000fe2000fffe0ff */
[----:B------:R-:W-:Y:S01]  /*63c0*/  R2UR UR22, R64 ;  /* 0x00000000401672ca */ /* 0x000fe200000e0000 */
[----:B------:R-:W-:Y:S01]  /*63d0*/  @!UP0 UIADD3 UR9, UPT, UPT, UR20, 0x58, URZ ;  /* 0x0000005814098890 */ /* 0x000fe2000fffe0ff */
[----:B------:R-:W-:Y:S01]  /*63e0*/  @!P2 R2UR UR4, R0 ;  /* 0x000000000004a2ca */ /* 0x000fe200000e0000 */
[----:B------:R-:W-:Y:S01]  /*63f0*/  VOTEU.ALL UP0, P2 ;  /* 0x0000000000ff7886 */ /* 0x000fe20001000000 */
[----:B------:R-:W-:Y:S01]  /*6400*/  LOP3.LUT R10, R10, 0x1, RZ, 0x3c, !PT ;  /* 0x000000010a0a7812 */ /* 0x000fe200078e3cff */
[----:B------:R-:W-:Y:S01]  /*6410*/  UPLOP3.LUT UP2, UPT, UPT, UPT, UPT, 0x80, 0x8 ;  /* 0x000000000008789c */ /* 0x000fe20003f4f070 */
[----:B------:R-:W-:Y:S02]  /*6420*/  LOP3.LUT R9, R9, 0x1, RZ, 0x3c, !PT ;  /* 0x0000000109097812 */ /* 0x000fe400078e3cff */
[----:B------:R-:W-:Y:S03]  /*6430*/  IMAD.U32 R4, RZ, RZ, UR5 ;  /* 0x00000005ff047e24 */ /* 0x000fe6000f8e00ff */
[----:B------:R-:W-:Y:S02]  /*6440*/  UIADD3 UR21, UPT, UPT, UR15, UR21, URZ ;  /* 0x000000150f157290 */ /* 0x000fe4000fffe0ff */
[----:B------:R-:W-:Y:S02]  /*6450*/  UIADD3 UR28, UPT, UPT, UR16, UR22, URZ ;  /* 0x00000016101c7290 */ /* 0x000fe4000fffe0ff */
[----:B------:R-:W-:Y:S01]  /*6460*/  IMAD.U32 R5, RZ, RZ, UR4 ;  /* 0x00000004ff057e24 */ /* 0x000fe2000f8e00ff */
[----:B------:R-:W-:Y:S04]  /*6470*/  @!P2 R2UR UR4, R4 ;  /* 0x000000000404a2ca */ /* 0x000fe800000e0000 */
[----:B------:R-:W-:Y:S11]  /*6480*/  @!P2 R2UR UR5, R5 ;  /* 0x000000000505a2ca */ /* 0x000ff600000e0000 */
[----:B------:R-:W-:Y:S02]  /*6490*/  @!UPT UIADD3 URZ, UPT, UPT, URZ, URZ, URZ ;  /* 0x000000fffffff290 */ /* 0x000fe4000fffe0ff */
[----:B------:R1:W-:Y:S01]  /*64a0*/  @!UP0 UTMALDG.5D [UR8], [UR4], desc[UR6] ;  /* 0x00000608040085b4 */ /* 0x0003e20008021000 */
[----:B------:R1:W-:Y:S01]  /*64b0*/  @!P2 SYNCS.ARRIVE.TRANS64.RED.A0TR RZ, [UR20+0x58], R2 ;  /* 0x00005802ffffa9a7 */ /* 0x0003e20008300414 */
[----:B------:R-:W-:Y:S01]  /*64c0*/  SYNCS.ARRIVE.TRANS64.RED.A1T0 RZ, [UR48], RZ ;  /* 0x000000ffffff79a7 */ /* 0x000fe20008100430 */
[----:B------:R-:W-:Y:S05]  /*64d0*/  BRA.U UP3, `(.L_x_89) ;  /* 0xffffffed037c7547 */ /* 0x000fea000b83ffff */
[----:B-1----:R-:W-:-:S04]  /*64e0*/  SHF.L.U32 R2, R10, 0x1f, RZ ;  /* 0x0000001f0a027819 */ /* 0x002fc800000006ff */
[----:B------:R-:W1:Y:S02]  /*64f0*/  SYNCS.PHASECHK.TRANS64.TRYWAIT P0, [UR20+0x60], R2 ;  /* 0x00006002ff0075a7 */ /* 0x000e640008001114 */
[----:B-1----:R-:W-:Y:S05]  /*6500*/  @!P0 BRA `(.L_x_90) ;  /* 0x0000004400f48947 */ /* 0x002fea0003800000 */
.L_x_179:
[----:B------:R-:W2:Y:S02]  /*6510*/  SYNCS.PHASECHK.TRANS64.TRYWAIT P0, [UR20+0x68], R2 ;  /* 0x00006802ff0075a7 */ /* 0x000ea40008001114 */
[----:B--2---:R-:W-:Y:S05]  /*6520*/  @!P0 BRA `(.L_x_91) ;  /* 0x0000004800048947 */ /* 0x004fea0003800000 */
.L_x_181:
[----:B------:R-:W2:Y:S02]  /*6530*/  SYNCS.PHASECHK.TRANS64.TRYWAIT P0, [UR20+0x70], R2 ;  /* 0x00007002ff0075a7 */ /* 0x000ea40008001114 */
[----:B--2---:R-:W-:Y:S05]  /*6540*/  @!P0 BRA `(.L_x_92) ;  /* 0x0000004800148947 */ /* 0x004fea0003800000 */
.L_x_183:
[----:B-1----:R-:W-:-:S07]  /*6550*/  MOV R0, UR20 ;  /* 0x0000001400007c02 */ /* 0x002fce0008000f00 */
.L_x_93:
[----:B-1----:R-:W-:-:S04]  /*6560*/  SHF.L.U32 R2, R10, 0x1f, RZ ;  /* 0x0000001f0a027819 */ /* 0x002fc800000006ff */
[----:B------:R1:W2:Y:S03]  /*6570*/  SYNCS.PHASECHK.TRANS64.TRYWAIT P0, [R0+URZ+0x78], R2 ;  /* 0x00007802000075a7 */ /* 0x0002a600080011ff */
[----:B--2---:R-:W-:Y:S05]  /*6580*/  @!P0 NANOSLEEP.SYNCS 0x989680 ;  /* 0x009896800000895d */ /* 0x004fea0003900000 */
[----:B------:R-:W2:Y:S02]  /*6590*/  @!P0 SYNCS.PHASECHK.TRANS64 P0, [R0+URZ+0x78], R2 ;  /* 0x00007802000085a7 */ /* 0x000ea400080010ff */
[----:B--2---:R-:W-:Y:S05]  /*65a0*/  @P0 EXIT ;  /* 0x000000000000094d */ /* 0x004fea0003800000 */
[----:B------:R-:W-:Y:S05]  /*65b0*/  BRA `(.L_x_93) ;  /* 0xfffffffc00e87947 */ /* 0x000fea000383ffff */
.L_x_78:
[----:B------:R-:W-:-:S06]  /*65c0*/  UISETP.GE.AND UP0, UPT, UR18, 0x4, UPT ;  /* 0x000000041200788c */ /* 0x000fcc000bf06270 */
[----:B------:R-:W-:-:S13]  /*65d0*/  PLOP3.LUT P0, PT, PT, PT, UP0, 0x80, 0x8 ;  /* 0x000000000008781c */ /* 0x000fda0003f0f008 */
[----:B-1----:R-:W-:Y:S05]  /*65e0*/  @!P0 EXIT ;  /* 0x000000000000894d */ /* 0x002fea0003800000 */
[----:B------:R-:W1:Y:S08]  /*65f0*/  S2UR UR4, SR_CgaCtaId ;  /* 0x00000000000479c3 */ /* 0x000e700000008800 */
[----:B------:R-:W-:Y:S01]  /*6600*/  BAR.SYNC.DEFER_BLOCKING 0x6, 0xa0 ;  /* 0x0182800000007b1d */ /* 0x000fe20000010000 */
[C---:B------:R-:W-:Y:S01]  /*6610*/  IMAD.SHL.U32 R0, R57.reuse, 0x10, RZ ;  /* 0x0000001039007824 */ /* 0x040fe200078e00ff */
[C---:B------:R-:W-:Y:S01]  /*6620*/  LOP3.LUT R58, R57.reuse, 0x60, RZ, 0xc0, !PT ;  /* 0x00000060393a7812 */ /* 0x040fe200078ec0ff */
[C---:B------:R-:W-:Y:S01]  /*6630*/  IMAD.SHL.U32 R56, R57.reuse, 0x2, RZ ;  /* 0x0000000239387824 */ /* 0x040fe200078e00ff */
[C---:B------:R-:W-:Y:S01]  /*6640*/  LOP3.LUT R67, R57.reuse, 0x2, RZ, 0xc0, !PT ;  /* 0x0000000239437812 */ /* 0x040fe200078ec0ff */
[----:B------:R-:W-:Y:S01]  /*6650*/  IMAD.U32 R23, R57, 0x10000, RZ ;  /* 0x0001000039177824 */ /* 0x000fe200078e00ff */
[----:B------:R-:W-:-:S02]  /*6660*/  UMOV UR51, 0x400 ;  /* 0x0000040000337882 */ /* 0x000fc40000000000 */
[----:B------:R-:W2:Y:S01]  /*6670*/  LDC.64 R50, c[0x0][0x9b0] ;  /* 0x00026c00ff327b82 */ /* 0x000ea20000000a00 */
[----:B------:R-:W3:Y:S01]  /*6680*/  LDCU.64 UR6, c[0x0][0x990] ;  /* 0x00013200ff0677ac */ /* 0x000ee20008000a00 */
[----:B------:R-:W-:Y:S01]  /*6690*/  LOP3.LUT R4, R0, 0x60, RZ, 0xc0, !PT ;  /* 0x0000006000047812 */ /* 0x000fe200078ec0ff */
[----:B------:R-:W-:Y:S01]  /*66a0*/  HFMA2 R53, -RZ, RZ, 0, 0 ;  /* 0x00000000ff357431 */ /* 0x000fe200000001ff */
[----:B------:R-:W-:Y:S01]  /*66b0*/  LOP3.LUT R57, R57, 0x4, RZ, 0xc0, !PT ;  /* 0x0000000439397812 */ /* 0x000fe200078ec0ff */
[----:B------:R-:W-:Y:S01]  /*66c0*/  USHF.R.S32.HI UR54, URZ, 0x1f, UR5 ;  /* 0x0000001fff367899 */ /* 0x000fe20008011405 */
[----:B------:R-:W-:Y:S01]  /*66d0*/  LOP3.LUT R56, R4, 0xc, R56, 0xf8, !PT ;  /* 0x0000000c04387812 */ /* 0x000fe200078ef838 */
[----:B------:R-:W-:Y:S01]  /*66e0*/  IMAD.MOV.U32 R55, RZ, RZ, 0x1 ;  /* 0x00000001ff377424 */ /* 0x000fe200078e00ff */
[----:B------:R-:W4:Y:S01]  /*66f0*/  LDC.64 R48, c[0x0][0x9a8] ;  /* 0x00026a00ff307b82 */ /* 0x000f220000000a00 */
[----:B------:R-:W-:Y:S01]  /*6700*/  ULEA.HI UR54, UR54, UR5, URZ, 0x6 ;  /* 0x0000000536367291 */ /* 0x000fe2000f8f30ff */
[----:B------:R-:W-:Y:S01]  /*6710*/  LOP3.LUT R56, R56, 0x790, R0, 0xf8, !PT ;  /* 0x0000079038387812 */ /* 0x000fe200078ef800 */
[----:B------:R-:W-:Y:S01]  /*6720*/  IMAD.MOV.U32 R22, RZ, RZ, RZ ;  /* 0x000000ffff167224 */ /* 0x000fe200078e00ff */
[----:B------:R-:W-:Y:S01]  /*6730*/  LOP3.LUT R23, R23, 0x600000, RZ, 0xc0, !PT ;  /* 0x0060000017177812 */ /* 0x000fe200078ec0ff */
[----:B------:R-:W-:Y:S01]  /*6740*/  IMAD.MOV.U32 R54, RZ, RZ, RZ ;  /* 0x000000ffff367224 */ /* 0x000fe200078e00ff */
[----:B------:R-:W2:Y:S01]  /*6750*/  LDCU UR63, c[0x0][0x370] ;  /* 0x00006e00ff3f77ac */ /* 0x000ea20008000800 */
[----:B-1----:R-:W-:Y:S01]  /*6760*/  ULEA UR51, UR4, UR51, 0x18 ;  /* 0x0000003304337291 */ /* 0x002fe2000f8ec0ff */
[----:B---3--:R-:W-:Y:S01]  /*6770*/  MOV R62, UR6 ;  /* 0x00000006003e7c02 */ /* 0x008fe20008000f00 */
[----:B------:R-:W-:Y:S01]  /*6780*/  IMAD.U32 R61, RZ, RZ, UR7 ;  /* 0x00000007ff3d7e24 */ /* 0x000fe2000f8e00ff */
[----:B------:R-:W1:Y:S01]  /*6790*/  LDCU UR48, c[0x0][0xc0c] ;  /* 0x00018180ff3077ac */ /* 0x000e620008000800 */
[----:B------:R-:W-:-:S05]  /*67a0*/  UIADD3 UR4, UPT, UPT, UR51, 0x200, URZ ;  /* 0x0000020033047890 */ /* 0x000fca000fffe0ff */
[----:B------:R-:W3:Y:S01]  /*67b0*/  LDS R2, [UR51+0xe0] ;  /* 0x0000e033ff027984 */ /* 0x000ee20008000800 */
[----:B------:R-:W1:Y:S01]  /*67c0*/  LDCU UR38, c[0x0][0xc30] ;  /* 0x00018600ff2677ac */ /* 0x000e620008000800 */
[----:B------:R-:W-:Y:S01]  /*67d0*/  MOV R52, UR4 ;  /* 0x0000000400347c02 */ /* 0x000fe20008000f00 */
[----:B------:R-:W1:Y:S03]  /*67e0*/  LDCU.64 UR60, c[0x0][0x988] ;  /* 0x00013100ff3c77ac */ /* 0x000e660008000a00 */
[----:B------:R-:W-:Y:S01]  /*67f0*/  LEA R56, R56, R52, 0x2 ;  /* 0x0000003438387211 */ /* 0x000fe200078e10ff */
[----:B------:R-:W1:Y:S04]  /*6800*/  LDCU.64 UR46, c[0x0][0xc28] ;  /* 0x00018500ff2e77ac */ /* 0x000e680008000a00 */
[--C-:B------:R-:W-:Y:S01]  /*6810*/  IMAD R67, R67, -0x10, R56.reuse ;  /* 0xfffffff043437824 */ /* 0x100fe200078e0238 */
[----:B------:R-:W1:Y:S01]  /*6820*/  LDCU.128 UR56, c[0x0][0xc10] ;  /* 0x00018200ff3877ac */ /* 0x000e620008000c00 */
[----:B------:R-:W-:Y:S01]  /*6830*/  IMAD R66, R57, -0x10, R56 ;  /* 0xfffffff039427824 */ /* 0x000fe200078e0238 */
[----:B------:R-:W1:Y:S01]  /*6840*/  LDCU UR62, c[0x0][0x374] ;  /* 0x00006e80ff3e77ac */ /* 0x000e620008000800 */
[----:B------:R-:W-:Y:S01]  /*6850*/  USHF.R.S32.HI UR54, URZ, 0x6, UR54 ;  /* 0x00000006ff367899 */ /* 0x000fe20008011436 */
[----:B------:R-:W-:Y:S01]  /*6860*/  UMOV UR55, URZ ;  /* 0x000000ff00377c82 */ /* 0x000fe20008000000 */
[----:B------:R-:W-:Y:S01]  /*6870*/  UMOV UR52, URZ ;  /* 0x000000ff00347c82 */ /* 0x000fe20008000000 */
[C---:B---3--:R-:W-:Y:S01]  /*6880*/  VIADD R3, R2.reuse, 0x40 ;  /* 0x0000004002037836 */ /* 0x048fe20000000000 */
[----:B------:R-:W-:-:S04]  /*6890*/  LOP3.LUT R2, R2, 0xffff, RZ, 0xc0, !PT ;  /* 0x0000ffff02027812 */ /* 0x000fc800078ec0ff */
[----:B------:R-:W-:-:S05]  /*68a0*/  LOP3.LUT R3, R3, 0xffff, RZ, 0xc0, !PT ;  /* 0x0000ffff03037812 */ /* 0x000fca00078ec0ff */
[----:B-12-4-:R3:W-:Y:S02]  /*68b0*/  STL.64 [R1], R2 ;  /* 0x0000000201007387 */ /* 0x0167e40000100a00 */
.L_x_137:
[----:B---3--:R-:W-:Y:S04]  /*68c0*/  SHF.L.U32 R2, R53, 0x1f, RZ ;  /* 0x0000001f35027819 */ /* 0x008fe800000006ff */
[----:B-1----:R-:W1:Y:S02]  /*68d0*/  SYNCS.PHASECHK.TRANS64.TRYWAIT P0, [UR51+0x90], R2 ;  /* 0x00009002ff0075a7 */ /* 0x002e640008001133 */
[----:B-1----:R-:W-:Y:S05]  /*68e0*/  @!P0 BRA `(.L_x_94) ;  /* 0x0000004400448947 */ /* 0x002fea0003800000 */
.L_x_185:
[----:B------:R-:W2:Y:S01]  /*68f0*/  LDS.128 R4, [UR51+0xd0] ;  /* 0x0000d033ff047984 */ /* 0x000ea20008000c00 */
[----:B------:R-:W-:Y:S01]  /*6900*/  UISETP.GE.AND UP0, UPT, UR39, 0x1, UPT ;  /* 0x000000012700788c */ /* 0x000fe2000bf06270 */
[----:B------:R-:W-:Y:S01]  /*6910*/  @!PT LDS RZ, [RZ] ;  /* 0x00000000fffff984 */ /* 0x000fe20000000800 */
[----:B------:R-:W-:Y:S01]  /*6920*/  @!PT LDS RZ, [RZ] ;  /* 0x00000000fffff984 */ /* 0x000fe20000000800 */
[----:B------:R-:W-:Y:S01]  /*6930*/  @!PT LDS RZ, [RZ] ;  /* 0x00000000fffff984 */ /* 0x000fe20000000800 */
[----:B------:R-:W-:Y:S01]  /*6940*/  @!PT LDS RZ, [RZ] ;  /* 0x00000000fffff984 */ /* 0x000fe20000000800 */
[----:B------:R3:W-:Y:S06]  /*6950*/  MEMBAR.ALL.CTA ;  /* 0x0000000000007992 */ /* 0x0007ec0000008000 */
[----:B---3--:R-:W3:Y:S01]  /*6960*/  FENCE.VIEW.ASYNC.S ;  /* 0x00000000000073c6 */ /* 0x008ee20000000000 */
[----:B--2---:R-:W-:Y:S11]  /*6970*/  LOP3.LUT P0, RZ, R6, 0x1, RZ, 0xc0, !PT ;  /* 0x0000000106ff7812 */ /* 0x004ff6000780c0ff */
[----:B------:R-:W-:Y:S02]  /*6980*/  @!UPT UIADD3 URZ, UPT, UPT, URZ, URZ, URZ ;  /* 0x000000fffffff290 */ /* 0x000fe4000fffe0ff */
[----:B---3--:R-:W-:Y:S01]  /*6990*/  VOTEU.ANY UP1, P0 ;  /* 0x0000000000ff7886 */ /* 0x008fe20000020100 */
[----:B------:R-:W-:Y:S01]  /*69a0*/  PLOP3.LUT P0, PT, PT, PT, UP1, 0x80, 0x8 ;  /* 0x000000000008781c */ /* 0x000fe20003f0f018 */
[----:B------:R-:W-:Y:S06]  /*69b0*/  UP2UR UR4, UPR, URZ, 0x2 ;  /* 0x00000002ff047883 */ /* 0x000fec0008000000 */
[----:B------:R-:W-:Y:S01]  /*69c0*/  IMAD.U32 R68, RZ, RZ, UR4 ;  /* 0x00000004ff447e24 */ /* 0x000fe2000f8e00ff */
[----:B------:R-:W-:Y:S04]  /*69d0*/  UIADD3 UR4, UPT, UPT, UR51, 0x98, URZ ;  /* 0x0000009833047890 */ /* 0x000fe8000fffe0ff */
[----:B------:R-:W-:Y:S01]  /*69e0*/  UPRMT UR4, URZ, 0x654, UR4 ;  /* 0x00000654ff047896 */ /* 0x000fe20008000004 */
[----:B-1----:R-:W-:Y:S02]  /*69f0*/  @P0 MOV R2, R4 ;  /* 0x0000000400020202 */ /* 0x002fe40000000f00 */
[----:B------:R-:W-:Y:S02]  /*6a00*/  @P0 LOP3.LUT R0, R5, 0xffff, RZ, 0xc0, !PT ;  /* 0x0000ffff05000812 */ /* 0x000fe400078ec0ff */
[----:B------:R-:W-:Y:S02]  /*6a10*/  @P0 R2UR UR6, R2 ;  /* 0x00000000020602ca */ /* 0x000fe400000e0000 */
[----:B------:R-:W-:Y:S01]  /*6a20*/  @P0 R2UR UR5, R0 ;  /* 0x00000000000502ca */ /* 0x000fe200000e0000 */
[----:B------:R-:W-:Y:S01]  /*6a30*/  IMAD.U32 R0, RZ, RZ, UR54 ;  /* 0x00000036ff007e24 */ /* 0x000fe2000f8e00ff */
[----:B------:R-:W-:Y:S04]  /*6a40*/  SYNCS.ARRIVE.TRANS64.RED.A1T0 RZ, [UR4], RZ ;  /* 0x000000ffffff79a7 */ /* 0x000fe80008100404 */
[----:B------:R-:W-:Y:S05]  /*6a50*/  IABS R2, R0 ;  /* 0x0000000000027213 */ /* 0x000fea0000000000 */
[----:B------:R-:W-:Y:S02]  /*6a60*/  @UP1 UMOV UR37, UR6 ;  /* 0x0000000600251c82 */ /* 0x000fe40008000000 */
[----:B------:R-:W-:Y:S01]  /*6a70*/  @UP1 UMOV UR36, UR5 ;  /* 0x0000000500241c82 */ /* 0x000fe20008000000 */
[----:B------:R-:W-:Y:S05]  /*6a80*/  BRA.U !UP0, `(.L_x_95) ;  /* 0x0000000108cc7547 */ /* 0x000fea000b800000 */
[----:B------:R-:W1:Y:S01]  /*6a90*/  LDCU UR9, c[0x0][0xc20] ;  /* 0x00018400ff0977ac */ /* 0x000e620008000800 */
[----:B------:R-:W-:Y:S02]  /*6aa0*/  UIMAD.WIDE.U32 UR4, UR62, UR59, URZ ;  /* 0x0000003b3e0472a5 */ /* 0x000fe4000f8e00ff */
[----:B------:R-:W-:Y:S02]  /*6ab0*/  UIMAD.WIDE.U32 UR6, UR63, UR56, URZ ;  /* 0x000000383f0672a5 */ /* 0x000fe4000f8e00ff */
[----:B------:R-:W-:Y:S02]  /*6ac0*/  UIMAD.WIDE.U32 UR10, UR36, UR59, URZ ;  /* 0x0000003b240a72a5 */ /* 0x000fe4000f8e00ff */
[----:B------:R-:W-:Y:S02]  /*6ad0*/  UISETP.NE.AND UP0, UPT, UR58, 0x1, UPT ;  /* 0x000000013a00788c */ /* 0x000fe4000bf05270 */
[----:B------:R-:W-:Y:S02]  /*6ae0*/  UISETP.NE.AND UP1, UPT, UR48, 0x1, UPT ;  /* 0x000000013000788c */ /* 0x000fe4000bf25270 */
[----:B------:R-:W-:Y:S02]  /*6af0*/  UISETP.NE.AND UP2, UPT, UR39, 0x1, UPT ;  /* 0x000000012700788c */ /* 0x000fe4000bf45270 */
[----:B------:R-:W-:Y:S01]  /*6b00*/  UIMAD.WIDE.U32 UR12, UR37, UR56, URZ ;  /* 0x00000038250c72a5 */ /* 0x000fe2000f8e00ff */
[----:B------:R-:W-:Y:S01]  /*6b10*/  UMOV UR4, UR5 ;  /* 0x0000000500047c82 */ /* 0x000fe20008000000 */
[----:B------:R-:W-:Y:S01]  /*6b20*/  UMOV UR6, UR11 ;  /* 0x0000000b00067c82 */ /* 0x000fe20008000000 */
[----:B-1----:R-:W-:Y:S03]  /*6b30*/  USHF.R.U32.HI UR8, URZ, UR9, UR4 ;  /* 0x00000009ff087299 */ /* 0x002fe60008011604 */
[----:B------:R-:W-:Y:S02]  /*6b40*/  UMOV UR4, UR7 ;  /* 0x0000000700047c82 */ /* 0x000fe40008000000 */
[----:B------:R-:W-:Y:S02]  /*6b50*/  USHF.R.U32.HI UR5, URZ, UR57, UR4 ;  /* 0x00000039ff057299 */ /* 0x000fe40008011604 */
[----:B------:R-:W-:Y:S02]  /*6b60*/  USEL UR4, UR62, UR8, !UP0 ;  /* 0x000000083e047287 */ /* 0x000fe4000c000000 */
[----:B------:R-:W-:Y:S02]  /*6b70*/  USHF.R.U32.HI UR8, URZ, UR9, UR6 ;  /* 0x00000009ff087299 */ /* 0x000fe40008011606 */
[----:B------:R-:W-:Y:S02]  /*6b80*/  UIMAD.WIDE.U32 UR6, UR4, UR46, URZ ;  /* 0x0000002e040672a5 */ /* 0x000fe4000f8e00ff */
[----:B------:R-:W-:Y:S02]  /*6b90*/  USEL UR9, UR63, UR5, !UP1 ;  /* 0x000000053f097287 */ /* 0x000fe4000c800000 */
[----:B------:R-:W-:Y:S02]  /*6ba0*/  USEL UR8, UR36, UR8, !UP0 ;  /* 0x0000000824087287 */ /* 0x000fe4000c000000 */
[----:B------:R-:W-:Y:S01]  /*6bb0*/  UIMAD.WIDE.U32 UR10, UR9, UR46, URZ ;  /* 0x0000002e090a72a5 */ /* 0x000fe2000f8e00ff */
[----:B------:R-:W-:Y:S01]  /*6bc0*/  UMOV UR6, UR7 ;  /* 0x0000000700067c82 */ /* 0x000fe20008000000 */
[----:B------:R-:W-:Y:S01]  /*6bd0*/  UMOV UR5, UR13 ;  /* 0x0000000d00057c82 */ /* 0x000fe20008000000 */
[----:B------:R-:W-:Y:S02]  /*6be0*/  @UP2 USHF.R.U32.HI UR4, URZ, UR47, UR6 ;  /* 0x0000002fff042299 */ /* 0x000fe40008011606 */
[----:B------:R-:W-:Y:S02]  /*6bf0*/  USHF.R.U32.HI UR5, URZ, UR57, UR5 ;  /* 0x00000039ff057299 */ /* 0x000fe40008011605 */
[----:B------:R-:W-:Y:S02]  /*6c00*/  UIMAD UR4, UR39, UR4, URZ ;  /* 0x00000004270472a4 */ /* 0x000fe4000f8e02ff */
[----:B------:R-:W-:Y:S02]  /*6c10*/  USEL UR5, UR37, UR5, !UP1 ;  /* 0x0000000525057287 */ /* 0x000fe4000c800000 */
[----:B------:R-:W-:Y:S01]  /*6c20*/  UISETP.GE.AND UP0, UPT, UR8, UR4, UPT ;  /* 0x000000040800728c */ /* 0x000fe2000bf06270 */
[----:B------:R-:W-:Y:S01]  /*6c30*/  UMOV UR6, UR11 ;  /* 0x0000000b00067c82 */ /* 0x000fe20008000000 */
[----:B------:R-:W-:Y:S02]  /*6c40*/  UIMAD.WIDE.U32 UR10, UR8, UR46, URZ ;  /* 0x0000002e080a72a5 */ /* 0x000fe4000f8e00ff */
[----:B------:R-:W-:Y:S04]  /*6c50*/  @UP2 USHF.R.U32.HI UR9, URZ, UR47, UR6 ;  /* 0x0000002fff092299 */ /* 0x000fe80008011606 */
[----:B------:R-:W-:Y:S01]  /*6c60*/  UIMAD UR6, UR39, UR9, URZ ;  /* 0x00000009270672a4 */ /* 0x000fe2000f8e02ff */
[----:B------:R-:W-:Y:S03]  /*6c70*/  UMOV UR4, UR11 ;  /* 0x0000000b00047c82 */ /* 0x000fe60008000000 */
[----:B------:R-:W-:Y:S02]  /*6c80*/  UISETP.GE.OR UP0, UPT, UR5, UR6, UP0 ;  /* 0x000000060500728c */ /* 0x000fe40008706670 */
[----:B------:R-:W-:Y:S02]  /*6c90*/  USHF.R.U32.HI UR4, URZ, UR47, UR4 ;  /* 0x0000002fff047299 */ /* 0x000fe40008011604 */
[----:B------:R-:W-:Y:S02]  /*6ca0*/  UIMAD.WIDE.U32 UR6, UR5, UR46, URZ ;  /* 0x0000002e050672a5 */ /* 0x000fe4000f8e00ff */
[----:B------:R-:W-:Y:S02]  /*6cb0*/  USEL UR11, UR8, UR4, !UP2 ;  /* 0x00000004080b7287 */ /* 0x000fe4000d000000 */
[----:B------:R-:W-:Y:S02]  /*6cc0*/  UIADD3 UR6, UPT, UPT, -UR5, URZ, URZ ;  /* 0x000000ff05067290 */ /* 0x000fe4000fffe1ff */
[----:B------:R-:W-:Y:S02]  /*6cd0*/  UIADD3 UR10, UPT, UPT, -UR11, URZ, URZ ;  /* 0x000000ff0b0a7290 */ /* 0x000fe4000fffe1ff */
[----:B------:R-:W-:Y:S02]  /*6ce0*/  UIMAD UR6, UR48, UR6, UR37 ;  /* 0x00000006300672a4 */ /* 0x000fe4000f8e0225 */
[----:B------:R-:W-:Y:S01]  /*6cf0*/  UIMAD UR10, UR39, UR10, UR8 ;  /* 0x0000000a270a72a4 */ /* 0x000fe2000f8e0208 */
[----:B------:R-:W-:Y:S01]  /*6d00*/  @!UP0 UMOV UR4, UR7 ;  /* 0x0000000700048c82 */ /* 0x000fe20008000000 */
[----:B------:R-:W-:Y:S02]  /*6d10*/  UIADD3 UR7, UPT, UPT, -UR8, URZ, URZ ;  /* 0x000000ff08077290 */ /* 0x000fe4000fffe1ff */
[----:B------:R-:W-:Y:S04]  /*6d20*/  @!UP0 USHF.R.U32.HI UR4, URZ, UR47, UR4 ;  /* 0x0000002fff048299 */ /* 0x000fe80008011604 */
[----:B------:R-:W-:Y:S04]  /*6d30*/  @!UP0 USEL UR4, UR5, UR4, !UP2 ;  /* 0x0000000405048287 */ /* 0x000fe8000d000000 */
[----:B------:R-:W-:Y:S02]  /*6d40*/  @!UP0 UIMAD UR9, UR9, UR10, UR4 ;  /* 0x0000000a090982a4 */ /* 0x000fe4000f8e0204 */
[----:B------:R-:W-:Y:S02]  /*6d50*/  @!UP0 UIADD3 UR10, UPT, UPT, UR11, -UR4, URZ ;  /* 0x800000040b0a8290 */ /* 0x000fe4000fffe0ff */
[----:B------:R-:W-:Y:S02]  /*6d60*/  UIMAD UR4, UR58, UR7, UR36 ;  /* 0x000000073a0472a4 */ /* 0x000fe4000f8e0224 */
[----:B------:R-:W-:Y:S03]  /*6d70*/  @!UP0 UIMAD UR8, UR10, UR39, UR5 ;  /* 0x000000270a0882a4 */ /* 0x000fe6000f8e0205 */
[----:B------:R-:W-:Y:S02]  /*6d80*/  @!UP0 UMOV UR5, UR9 ;  /* 0x0000000900058c82 */ /* 0x000fe40008000000 */
[----:B------:R-:W-:Y:S02]  /*6d90*/  UIMAD UR37, UR5, UR48, UR6 ;  /* 0x00000030052572a4 */ /* 0x000fe4000f8e0206 */
[----:B------:R-:W-:Y:S11]  /*6da0*/  UIMAD UR36, UR8, UR58, UR4 ;  /* 0x0000003a082472a4 */ /* 0x000ff6000f8e0204 */
[----:B------:R-:W-:Y:S01]  /*6db0*/  @!UPT UIADD3 URZ, UPT, UPT, URZ, URZ, URZ ;  /* 0x000000fffffff290 */ /* 0x000fe2000fffe0ff */
.L_x_95:
[----:B------:R-:W1:Y:S01]  /*6dc0*/  LDCU UR16, c[0x0][0x388] ;  /* 0x00007100ff1077ac */ /* 0x000e620008000800 */
[----:B------:R-:W-:Y:S01]  /*6dd0*/  R2UR UR6, R2 ;  /* 0x00000000020672ca */ /* 0x000fe200000e0000 */
[----:B------:R-:W-:Y:S01]  /*6de0*/  IMAD.U32 R8, RZ, RZ, UR21 ;  /* 0x00000015ff087e24 */ /* 0x000fe2000f8e00ff */
[----:B------:R-:W-:Y:S01]  /*6df0*/  LEA R2, R22, UR49, 0x2 ;  /* 0x0000003116027c11 */ /* 0x000fe2000f8e10ff */
[----:B------:R-:W2:Y:S01]  /*6e00*/  LDCU UR11, c[0x0][0x38c] ;  /* 0x00007180ff0b77ac */ /* 0x000ea20008000800 */
[----:B------:R-:W-:Y:S01]  /*6e10*/  IABS R0, R0 ;  /* 0x0000000000007213 */ /* 0x000fe20000000000 */
[----:B------:R-:W-:Y:S01]  /*6e20*/  BSSY.RECONVERGENT B6, `(.L_x_96) ;  /* 0x0000094000067945 */ /* 0x000fe20003800200 */
[----:B------:R-:W-:Y:S01]  /*6e30*/  IABS R8, R8 ;  /* 0x0000000800087213 */ /* 0x000fe20000000000 */
[----:B------:R-:W-:Y:S01]  /*6e40*/  USHF.L.U32 UR42, UR28, 0x7, URZ ;  /* 0x000000071c2a7899 */ /* 0x000fe200080006ff */
[----:B------:R-:W5:Y:S01]  /*6e50*/  LDL R2, [R2] ;  /* 0x0000000002027983 */ /* 0x000f620000100800 */
[----:B------:R-:W-:Y:S01]  /*6e60*/  IMAD.MOV R0, RZ, RZ, -R0 ;  /* 0x000000ffff007224 */ /* 0x000fe200078e0a00 */
[----:B------:R-:W-:Y:S02]  /*6e70*/  R2UR UR9, R8 ;  /* 0x00000000080972ca */ /* 0x000fe400000e0000 */
[----:B------:R-:W-:Y:S01]  /*6e80*/  @P0 SHF.R.U32.HI R4, RZ, 0x10, R5 ;  /* 0x00000010ff040819 */ /* 0x000fe20000011605 */
[----:B------:R-:W3:Y:S01]  /*6e90*/  I2F.RP R3, UR6 ;  /* 0x0000000600037d06 */ /* 0x000ee20008209400 */
[----:B------:R-:W-:Y:S02]  /*6ea0*/  R2UR UR17, R70 ;  /* 0x00000000461172ca */ /* 0x000fe400000e0000 */
[----:B------:R-:W-:Y:S02]  /*6eb0*/  @P0 R2UR UR17, R4 ;  /* 0x00000000041102ca */ /* 0x000fe400000e0000 */
[----:B------:R-:W-:Y:S05]  /*6ec0*/  LOP3.LUT P0, RZ, R52, 0x1b0, RZ, 0xc0, !PT ;  /* 0x000001b034ff7812 */ /* 0x000fea000780c0ff */
[----:B---3--:R-:W3:Y:S01]  /*6ed0*/  MUFU.RCP R3, R3 ;  /* 0x0000000300037308 */ /* 0x008ee20000001000 */
[----:B--2---:R-:W-:Y:S05]  /*6ee0*/  IMAD.U32 R8, RZ, RZ, UR11 ;  /* 0x0000000bff087e24 */ /* 0x004fea000f8e00ff */
[----:B------:R-:W-:Y:S01]  /*6ef0*/  IMAD.U32 R70, RZ, RZ, UR17 ;  /* 0x00000011ff467e24 */ /* 0x000fe2000f8e00ff */
[----:B------:R-:W-:Y:S04]  /*6f00*/  IABS R8, R8 ;  /* 0x0000000800087213 */ /* 0x000fe80000000000 */
[----:B------:R-:W2:Y:S01]  /*6f10*/  I2F.RP R10, R8 ;  /* 0x00000008000a7306 */ /* 0x000ea20000209400 */
[----:B---3--:R-:W-:Y:S09]  /*6f20*/  VIADD R3, R3, 0xffffffe ;  /* 0x0ffffffe03037836 */ /* 0x008ff20000000000 */
[----:B------:R-:W3:Y:S10]  /*6f30*/  F2I.FTZ.U32.TRUNC.NTZ R3, R3 ;  /* 0x0000000300037305 */ /* 0x000ef4000021f000 */
[----:B--2---:R-:W2:Y:S01]  /*6f40*/  MUFU.RCP R10, R10 ;  /* 0x0000000a000a7308 */ /* 0x004ea20000001000 */
[----:B---3--:R-:W-:Y:S01]  /*6f50*/  R2UR UR5, R3 ;  /* 0x00000000030572ca */ /* 0x008fe200000e0000 */
[----:B-1----:R-:W-:Y:S05]  /*6f60*/  IMAD.U32 R3, RZ, RZ, UR16 ;  /* 0x00000010ff037e24 */ /* 0x002fea000f8e00ff */
[----:B------:R-:W-:Y:S04]  /*6f70*/  IABS R3, R3 ;  /* 0x0000000300037213 */ /* 0x000fe80000000000 */
[----:B------:R-:W-:Y:S01]  /*6f80*/  R2UR UR7, R3 ;  /* 0x00000000030772ca */ /* 0x000fe200000e0000 */
[----:B--2---:R-:W-:Y:S02]  /*6f90*/  VIADD R10, R10, 0xffffffe ;  /* 0x0ffffffe0a0a7836 */ /* 0x004fe40000000000 */
[----:B------:R-:W-:Y:S02]  /*6fa0*/  UIADD3 UR4, UPT, UPT, URZ, -UR5, URZ ;  /* 0x80000005ff047290 */ /* 0x000fe4000fffe0ff */
[----:B------:R-:W1:Y:S02]  /*6fb0*/  F2I.FTZ.U32.TRUNC.NTZ R11, R10 ;  /* 0x0000000a000b7305 */ /* 0x000e64000021f000 */
[----:B------:R-:W-:Y:S03]  /*6fc0*/  UIMAD UR8, UR4, UR6, URZ ;  /* 0x00000006040872a4 */ /* 0x000fe6000f8e02ff */
[----:B------:R-:W-:Y:S02]  /*6fd0*/  UMOV UR4, URZ ;  /* 0x000000ff00047c82 */ /* 0x000fe40008000000 */
[----:B------:R-:W-:Y:S02]  /*6fe0*/  UIMAD.WIDE.U32 UR4, UR5, UR8, UR4 ;  /* 0x00000008050472a5 */ /* 0x000fe4000f8e0004 */
[----:B------:R-:W-:Y:S02]  /*6ff0*/  R2UR UR8, R0 ;  /* 0x00000000000872ca */ /* 0x000fe400000e0000 */
[----:B------:R-:W2:Y:S03]  /*7000*/  I2F.RP R0, UR7 ;  /* 0x0000000700007d06 */ /* 0x000ea60008209400 */
[----:B------:R-:W-:Y:S01]  /*7010*/  UMOV UR4, UR5 ;  /* 0x0000000500047c82 */ /* 0x000fe20008000000 */
[--C-:B-1----:R-:W-:Y:S01]  /*7020*/  IMAD.MOV R3, RZ, RZ, -R11.reuse ;  /* 0x000000ffff037224 */ /* 0x102fe200078e0a0b */
[----:B------:R-:W-:Y:S01]  /*7030*/  UIMAD.WIDE.U32 UR4, UR4, UR9, URZ ;  /* 0x00000009040472a5 */ /* 0x000fe2000f8e00ff */
[----:B------:R-:W-:Y:S02]  /*7040*/  IMAD.MOV.U32 R10, RZ, RZ, RZ ;  /* 0x000000ffff0a7224 */ /* 0x000fe400078e00ff */
[----:B------:R-:W-:Y:S04]  /*7050*/  IMAD R3, R3, R8, RZ ;  /* 0x0000000803037224 */ /* 0x000fe800078e02ff */
[----:B------:R-:W-:Y:S01]  /*7060*/  UMOV UR43, UR5 ;  /* 0x00000005002b7c82 */ /* 0x000fe20008000000 */
[----:B------:R-:W-:Y:S01]  /*7070*/  IMAD.HI.U32 R11, R11, R3, R10 ;  /* 0x000000030b0b7227 */ /* 0x000fe200078e000a */
[----:B------:R-:W-:Y:S01]  /*7080*/  UIMAD UR4, UR43, UR8, UR9 ;  /* 0x000000082b0472a4 */ /* 0x000fe2000f8e0209 */
[----:B--2---:R-:W1:Y:S03]  /*7090*/  MUFU.RCP R0, R0 ;  /* 0x0000000000007308 */ /* 0x004e660000001000 */
[----:B------:R-:W-:Y:S11]  /*70a0*/  UISETP.GT.U32.AND UP0, UPT, UR6, UR4, UPT ;  /* 0x000000040600728c */ /* 0x000ff6000bf04070 */
[----:B------:R-:W-:Y:S02]  /*70b0*/  @!UP0 UIADD3 UR4, UPT, UPT, UR4, -UR6, URZ ;  /* 0x8000000604048290 */ /* 0x000fe4000fffe0ff */
[----:B------:R-:W-:Y:S01]  /*70c0*/  @!UP0 UIADD3 UR43, UPT, UPT, UR43, 0x1, URZ ;  /* 0x000000012b2b8890 */ /* 0x000fe2000fffe0ff */
[----:B-1----:R-:W-:Y:S01]  /*70d0*/  VIADD R0, R0, 0xffffffe ;  /* 0x0ffffffe00007836 */ /* 0x002fe20000000000 */
[----:B------:R-:W-:Y:S02]  /*70e0*/  UISETP.GE.U32.AND UP2, UPT, UR4, UR6, UPT ;  /* 0x000000060400728c */ /* 0x000fe4000bf46070 */
[----:B------:R-:W-:Y:S02]  /*70f0*/  ULOP3.LUT UR4, UR21, UR54, URZ, 0x3c, !UPT ;  /* 0x0000003615047292 */ /* 0x000fe4000f8e3cff */
[----:B------:R-:W-:Y:S01]  /*7100*/  UISETP.NE.AND UP0, UPT, UR54, URZ, UPT ;  /* 0x000000ff3600728c */ /* 0x000fe2000bf05270 */
[----:B------:R-:W1:Y:S01]  /*7110*/  F2I.FTZ.U32.TRUNC.NTZ R0, R0 ;  /* 0x0000000000007305 */ /* 0x000e62000021f000 */
[----:B------:R-:W-:Y:S05]  /*7120*/  UISETP.GE.AND UP1, UPT, UR4, URZ, UPT ;  /* 0x000000ff0400728c */ /* 0x000fea000bf26270 */
[----:B------:R-:W-:Y:S06]  /*7130*/  @UP2 UIADD3 UR43, UPT, UPT, UR43, 0x1, URZ ;  /* 0x000000012b2b2890 */ /* 0x000fec000fffe0ff */
[----:B------:R-:W-:Y:S02]  /*7140*/  @!UP1 UIADD3 UR43, UPT, UPT, -UR43, URZ, URZ ;  /* 0x000000ff2b2b9290 */ /* 0x000fe4000fffe1ff */
[----:B------:R-:W-:Y:S01]  /*7150*/  @!UP0 ULOP3.LUT UR43, URZ, UR54, URZ, 0x33, !UPT ;  /* 0x00000036ff2b8292 */ /* 0x000fe2000f8e33ff */
[----:B-1----:R-:W-:Y:S05]  /*7160*/  R2UR UR5, R0 ;  /* 0x00000000000572ca */ /* 0x002fea00000e0000 */
[----:B------:R-:W-:Y:S05]  /*7170*/  IMAD.U32 R0, RZ, RZ, UR43 ;  /* 0x0000002bff007e24 */ /* 0x000fea000f8e00ff */
[----:B------:R-:W-:Y:S03]  /*7180*/  IABS R0, R0 ;  /* 0x0000000000007213 */ /* 0x000fe60000000000 */
[----:B------:R-:W-:Y:S01]  /*7190*/  UIADD3 UR4, UPT, UPT, URZ, -UR5, URZ ;  /* 0x80000005ff047290 */ /* 0x000fe2000fffe0ff */
[----:B------:R-:W-:Y:S03]  /*71a0*/  R2UR UR8, R0 ;  /* 0x00000000000872ca */ /* 0x000fe600000e0000 */
[----:B------:R-:W-:Y:S03]  /*71b0*/  UIMAD UR6, UR4, UR7, URZ ;  /* 0x00000007040672a4 */ /* 0x000fe6000f8e02ff */
[----:B------:R-:W-:Y:S02]  /*71c0*/  UMOV UR4, URZ ;  /* 0x000000ff00047c82 */ /* 0x000fe40008000000 */
[----:B------:R-:W-:Y:S07]  /*71d0*/  UIMAD.WIDE.U32 UR4, UR5, UR6, UR4 ;  /* 0x00000006050472a5 */ /* 0x000fee000f8e0004 */
[----:B------:R-:W-:Y:S02]  /*71e0*/  UMOV UR4, UR5 ;  /* 0x0000000500047c82 */ /* 0x000fe40008000000 */
        /* <DEDUP_REMOVED lines=8> */
[----:B------:R-:W-:Y:S04]  /*7270*/  ULOP3.LUT UR4, UR43, UR16, URZ, 0x3c, !UPT ;  /* 0x000000102b047292 */ /* 0x000fe8000f8e3cff */
[----:B------:R-:W-:Y:S05]  /*7280*/  UISETP.GE.AND UP0, UPT, UR4, URZ, UPT ;  /* 0x000000ff0400728c */ /* 0x000fea000bf06270 */
[----:B------:R-:W-:Y:S02]  /*7290*/  @UP1 UIADD3 UR44, UPT, UPT, UR44, 0x1, URZ ;  /* 0x000000012c2c1890 */ /* 0x000fe4000fffe0ff */
[----:B------:R-:W-:Y:S04]  /*72a0*/  UISETP.NE.AND UP1, UPT, UR16, URZ, UPT ;  /* 0x000000ff1000728c */ /* 0x000fe8000bf25270 */
[----:B------:R-:W-:Y:S07]  /*72b0*/  @!UP0 UIADD3 UR44, UPT, UPT, -UR44, URZ, URZ ;  /* 0x000000ff2c2c8290 */ /* 0x000fee000fffe1ff */
[----:B------:R-:W-:Y:S02]  /*72c0*/  @!UP1 ULOP3.LUT UR44, URZ, UR16, URZ, 0x33, !UPT ;  /* 0x00000010ff2c9292 */ /* 0x000fe4000f8e33ff */
[----:B------:R-:W-:Y:S04]  /*72d0*/  UISETP.NE.AND UP1, UPT, UR38, 0x1, UPT ;  /* 0x000000012600788c */ /* 0x000fe8000bf25270 */
[----:B------:R-:W-:Y:S05]  /*72e0*/  IMAD.U32 R0, RZ, RZ, UR44 ;  /* 0x0000002cff007e24 */ /* 0x000fea000f8e00ff */
[----:B------:R-:W-:Y:S02]  /*72f0*/  IABS R0, R0 ;  /* 0x0000000000007213 */ /* 0x000fe40000000000 */
[----:B------:R-:W1:Y:S03]  /*7300*/  @!UP1 LDCU.128 UR12, c[0x0][0xc10] ;  /* 0x00018200ff0c97ac */ /* 0x000e660008000c00 */
[----:B------:R-:W-:Y:S04]  /*7310*/  IMAD.HI.U32 R11, R11, R0, RZ ;  /* 0x000000000b0b7227 */ /* 0x000fe800078e00ff */
[----:B------:R-:W-:Y:S01]  /*7320*/  IMAD.MOV R3, RZ, RZ, -R11 ;  /* 0x000000ffff037224 */ /* 0x000fe200078e0a0b */
[----:B------:R-:W2:Y:S03]  /*7330*/  @!UP1 LDCU UR10, c[0x0][0xc20] ;  /* 0x00018400ff0a97ac */ /* 0x000ea60008000800 */
[C---:B------:R-:W-:Y:S01]  /*7340*/  IMAD R0, R8.reuse, R3, R0 ;  /* 0x0000000308007224 */ /* 0x040fe200078e0200 */
[----:B------:R-:W3:Y:S04]  /*7350*/  @!UP1 LDCU UR5, c[0x0][0xc0c] ;  /* 0x00018180ff0597ac */ /* 0x000ee80008000800 */
[----:B------:R-:W-:Y:S01]  /*7360*/  ISETP.GT.U32.AND P1, PT, R8, R0, PT ;  /* 0x000000000800720c */ /* 0x000fe20003f24070 */
[----:B-1----:R-:W-:Y:S02]  /*7370*/  UIMAD.WIDE.U32 UR6, UR36, UR15, URZ ;  /* 0x0000000f240672a5 */ /* 0x002fe4000f8e00ff */
[----:B------:R-:W-:Y:S02]  /*7380*/  UIMAD.WIDE.U32 UR8, UR37, UR12, URZ ;  /* 0x0000000c250872a5 */ /* 0x000fe4000f8e00ff */
[----:B------:R-:W-:Y:S02]  /*7390*/  @!UP1 UISETP.NE.AND UP0, UPT, UR14, 0x1, UPT ;  /* 0x000000010e00988c */ /* 0x000fe4000bf05270 */
[----:B------:R-:W-:Y:S01]  /*73a0*/  ULOP3.LUT UR8, UR44, UR11, URZ, 0x3c, !UPT ;  /* 0x0000000b2c087292 */ /* 0x000fe2000f8e3cff */
[----:B------:R-:W-:Y:S02]  /*73b0*/  @!UP1 UMOV UR6, UR7 ;  /* 0x0000000700069c82 */ /* 0x000fe40008000000 */
[----:B------:R-:W-:Y:S01]  /*73c0*/  @!UP1 UMOV UR4, UR9 ;  /* 0x0000000900049c82 */ /* 0x000fe20008000000 */
[----:B--2---:R-:W-:Y:S02]  /*73d0*/  @!UP1 USHF.R.U32.HI UR6, URZ, UR10, UR6 ;  /* 0x0000000aff069299 */ /* 0x004fe40008011606 */
[----:B------:R-:W-:Y:S01]  /*73e0*/  @!P1 IMAD.IADD R0, R0, 0x1, -R8 ;  /* 0x0000000100009824 */ /* 0x000fe200078e0a08 */
[----:B---3--:R-:W-:Y:S01]  /*73f0*/  @!UP1 UISETP.NE.AND UP2, UPT, UR5, 0x1, UPT ;  /* 0x000000010500988c */ /* 0x008fe2000bf45270 */
[----:B------:R-:W-:Y:S01]  /*7400*/  @!P1 VIADD R11, R11, 0x1 ;  /* 0x000000010b0b9836 */ /* 0x000fe20000000000 */
[----:B------:R-:W-:Y:S02]  /*7410*/  @!UP1 USHF.R.U32.HI UR4, URZ, UR13, UR4 ;  /* 0x0000000dff049299 */ /* 0x000fe40008011604 */
[----:B------:R-:W-:Y:S01]  /*7420*/  @!UP1 USEL UR6, UR36, UR6, !UP0 ;  /* 0x0000000624069287 */ /* 0x000fe2000c000000 */
[----:B------:R-:W-:Y:S01]  /*7430*/  ISETP.GE.U32.AND P2, PT, R0, R8, PT ;  /* 0x000000080000720c */ /* 0x000fe20003f46070 */
[----:B------:R-:W-:Y:S02]  /*7440*/  @!UP1 USEL UR7, UR37, UR4, !UP2 ;  /* 0x0000000425079287 */ /* 0x000fe4000d000000 */
[----:B------:R-:W-:Y:S02]  /*7450*/  UISETP.GE.AND UP0, UPT, UR8, URZ, UPT ;  /* 0x000000ff0800728c */ /* 0x000fe4000bf06270 */
[----:B------:R-:W-:Y:S02]  /*7460*/  UISETP.NE.AND UP2, UPT, UR11, URZ, UPT ;  /* 0x000000ff0b00728c */ /* 0x000fe4000bf45270 */
[----:B------:R-:W-:Y:S02]  /*7470*/  @!UP1 UIADD3 UR4, UPT, UPT, -UR7, UR6, URZ ;  /* 0x0000000607049290 */ /* 0x000fe4000fffe1ff */
[----:B------:R-:W-:Y:S02]  /*7480*/  @!UP1 UIADD3 UR6, UPT, UPT, UR7, -UR6, URZ ;  /* 0x8000000607069290 */ /* 0x000fe4000fffe0ff */
[----:B------:R-:W-:Y:S02]  /*7490*/  UIADD3 UR7, UPT, UPT, -UR43, URZ, URZ ;  /* 0x000000ff2b077290 */ /* 0x000fe4000fffe1ff */
[----:B------:R-:W-:Y:S01]  /*74a0*/  @!UP1 UIMAD UR37, UR4, UR5, UR37 ;  /* 0x00000005042592a4 */ /* 0x000fe2000f8e0225 */
[----:B------:R-:W-:Y:S01]  /*74b0*/  @P2 VIADD R11, R11, 0x1 ;  /* 0x000000010b0b2836 */ /* 0x000fe20000000000 */
[----:B------:R-:W-:Y:S02]  /*74c0*/  UIMAD UR4, UR54, UR7, UR21 ;  /* 0x00000007360472a4 */ /* 0x000fe4000f8e0215 */
[----:B------:R-:W-:Y:S02]  /*74d0*/  @!UP1 UIMAD UR36, UR6, UR14, UR36 ;  /* 0x0000000e062492a4 */ /* 0x000fe4000f8e0224 */
[----:B------:R-:W-:Y:S01]  /*74e0*/  USHF.L.U32 UR53, UR4, 0x6, URZ ;  /* 0x0000000604357899 */ /* 0x000fe200080006ff */
[----:B------:R-:W-:Y:S01]  /*74f0*/  R2UR UR45, R11 ;  /* 0x000000000b2d72ca */ /* 0x000fe200000e0000 */
[----:B------:R-:W-:Y:S04]  /*7500*/  UIADD3 UR4, UPT, UPT, -UR44, URZ, URZ ;  /* 0x000000ff2c047290 */ /* 0x000fe8000fffe1ff */
[----:B------:R-:W-:Y:S08]  /*7510*/  UIMAD UR43, UR16, UR4, UR43 ;  /* 0x00000004102b72a4 */ /* 0x000ff0000f8e022b */
[----:B------:R-:W-:Y:S02]  /*7520*/  @!UP0 UIADD3 UR45, UPT, UPT, -UR45, URZ, URZ ;  /* 0x000000ff2d2d8290 */ /* 0x000fe4000fffe1ff */
[----:B------:R-:W-:Y:S04]  /*7530*/  @!UP2 ULOP3.LUT UR45, URZ, UR11, URZ, 0x33, !UPT ;  /* 0x0000000bff2da292 */ /* 0x000fe8000f8e33ff */
[----:B------:R-:W-:Y:S04]  /*7540*/  UIADD3 UR5, UPT, UPT, -UR45, URZ, URZ ;  /* 0x000000ff2d057290 */ /* 0x000fe8000fffe1ff */
[----:B------:R-:W-:Y:S01]  /*7550*/  UIMAD UR44, UR11, UR5, UR44 ;  /* 0x000000050b2c72a4 */ /* 0x000fe2000f8e022c */
[----:B------:R-:W-:Y:S11]  /*7560*/  @!P0 BRA `(.L_x_97) ;  /* 0x00000000007c8947 */ /* 0x000ff60003800000 */
[----:B------:R-:W1:Y:S01]  /*7570*/  LDCU.64 UR8, c[0x4][0x80] ;  /* 0x01001000ff0877ac */ /* 0x000e620008000a00 */
[----:B------:R-:W-:Y:S01]  /*7580*/  MOV R16, 0x0 ;  /* 0x0000000000107802 */ /* 0x000fe20000000f00 */
[----:B------:R-:W-:Y:S02]  /*7590*/  HFMA2 R12, -RZ, RZ, 0, 5.9604644775390625e-08 ;  /* 0x00000001ff0c7431 */ /* 0x000fe400000001ff */
[----:B------:R-:W-:Y:S01]  /*75a0*/  IMAD.MOV.U32 R8, RZ, RZ, 0x70 ;  /* 0x00000070ff087424 */ /* 0x000fe200078e00ff */
[----:B------:R2:W3:Y:S01]  /*75b0*/  LDC.64 R14, c[0x4][R16] ;  /* 0x01000000100e7b82 */ /* 0x0004e20000000a00 */
[----:B------:R-:W4:Y:S01]  /*75c0*/  LDCU.64 UR6, c[0x4][0x88] ;  /* 0x01001100ff0677ac */ /* 0x000f220008000a00 */
[----:B------:R-:W-:Y:S01]  /*75d0*/  IMAD.MOV.U32 R13, RZ, RZ, RZ ;  /* 0x000000ffff0d7224 */ /* 0x000fe200078e00ff */
[----:B------:R-:W2:Y:S01]  /*75e0*/  LDCU.64 UR4, c[0x4][0x8] ;  /* 0x01000100ff0477ac */ /* 0x000ea20008000a00 */
[----:B-1----:R-:W-:Y:S01]  /*75f0*/  MOV R5, UR9 ;  /* 0x0000000900057c02 */ /* 0x002fe20008000f00 */
[----:B------:R-:W-:Y:S01]  /*7600*/  IMAD.U32 R4, RZ, RZ, UR8 ;  /* 0x00000008ff047e24 */ /* 0x000fe2000f8e00ff */
[----:B----4-:R-:W-:Y:S01]  /*7610*/  MOV R7, UR7 ;  /* 0x0000000700077c02 */ /* 0x010fe20008000f00 */
[----:B------:R-:W-:Y:S01]  /*7620*/  IMAD.U32 R6, RZ, RZ, UR6 ;  /* 0x00000006ff067e24 */ /* 0x000fe2000f8e00ff */
[----:B--2---:R-:W-:Y:S01]  /*7630*/  MOV R11, UR5 ;  /* 0x00000005000b7c02 */ /* 0x004fe20008000f00 */
[----:B------:R-:W-:Y:S02]  /*7640*/  IMAD.U32 R10, RZ, RZ, UR4 ;  /* 0x00000004ff0a7e24 */ /* 0x000fe4000f8e00ff */
[----:B------:R-:W-:Y:S07]  /*7650*/  LEPC R20, `(.L_x_98) ;  /* 0x000000001014794e */ /* 0x000fee0000000000 */
[----:B---3-5:R-:W-:Y:S05]  /*7660*/  CALL.ABS.NOINC R14 ;  /* 0x000000000e007343 */ /* 0x028fea0003c00000 */
.L_x_98:
[----:B------:R-:W1:Y:S01]  /*7670*/  LDCU.64 UR8, c[0x4][0x80] ;  /* 0x01001000ff0877ac */ /* 0x000e620008000a00 */
[----:B------:R-:W2:Y:S01]  /*7680*/  LDC.64 R16, c[0x4][R16] ;  /* 0x0100000010107b82 */ /* 0x000ea20000000a00 */
[----:B------:R-:W-:Y:S02]  /*7690*/  HFMA2 R12, -RZ, RZ, 0, 5.9604644775390625e-08 ;  /* 0x00000001ff0c7431 */ /* 0x000fe400000001ff */
[----:B------:R-:W-:Y:S02]  /*76a0*/  IMAD.MOV.U32 R8, RZ, RZ, 0x70 ;  /* 0x00000070ff087424 */ /* 0x000fe400078e00ff */
[----:B------:R-:W-:Y:S01]  /*76b0*/  IMAD.MOV.U32 R13, RZ, RZ, RZ ;  /* 0x000000ffff0d7224 */ /* 0x000fe200078e00ff */
[----:B------:R-:W3:Y:S01]  /*76c0*/  LDCU.64 UR6, c[0x4][0x88] ;  /* 0x01001100ff0677ac */ /* 0x000ee20008000a00 */
[----:B------:R-:W4:Y:S01]  /*76d0*/  LDCU.64 UR4, c[0x4][0x8] ;  /* 0x01000100ff0477ac */ /* 0x000f220008000a00 */
[----:B-1----:R-:W-:Y:S02]  /*76e0*/  MOV R4, UR8 ;  /* 0x0000000800047c02 */ /* 0x002fe40008000f00 */
[----:B------:R-:W-:Y:S02]  /*76f0*/  MOV R5, UR9 ;  /* 0x0000000900057c02 */ /* 0x000fe40008000f00 */
[----:B---3--:R-:W-:Y:S01]  /*7700*/  MOV R7, UR7 ;  /* 0x0000000700077c02 */ /* 0x008fe20008000f00 */
[----:B------:R-:W-:Y:S01]  /*7710*/  IMAD.U32 R6, RZ, RZ, UR6 ;  /* 0x00000006ff067e24 */ /* 0x000fe2000f8e00ff */
[----:B----4-:R-:W-:Y:S01]  /*7720*/  MOV R11, UR5 ;  /* 0x00000005000b7c02 */ /* 0x010fe20008000f00 */
[----:B------:R-:W-:Y:S02]  /*7730*/  IMAD.U32 R10, RZ, RZ, UR4 ;  /* 0x00000004ff0a7e24 */ /* 0x000fe4000f8e00ff */
[----:B------:R-:W-:Y:S07]  /*7740*/  LEPC R20, `(.L_x_97) ;  /* 0x000000001014794e */ /* 0x000fee0000000000 */
[----:B--2---:R-:W-:Y:S05]  /*7750*/  CALL.ABS.NOINC R16 ;  /* 0x0000000010007343 */ /* 0x004fea0003c00000 */
.L_x_97:
[----:B------:R-:W-:Y:S05]  /*7760*/  BSYNC.RECONVERGENT B6 ;  /* 0x0000000000067941 */ /* 0x000fea0003800200 */
.L_x_96:
[----:B------:R-:W-:Y:S02]  /*7770*/  R2UR UR6, R65 ;  /* 0x00000000410672ca */ /* 0x000fe400000e0000 */
[----:B------:R-:W-:Y:S02]  /*7780*/  R2UR UR5, R62 ;  /* 0x000000003e0572ca */ /* 0x000fe400000e0000 */
[----:B------:R-:W-:Y:S02]  /*7790*/  R2UR UR4, R61 ;  /* 0x000000003d0472ca */ /* 0x000fe400000e0000 */
[----:B------:R-:W-:Y:S02]  /*77a0*/  ISETP.NE.U32.AND P4, PT, R50, RZ, PT ;  /* 0x000000ff3200720c */ /* 0x000fe40003f85070 */
[----:B------:R-:W-:Y:S02]  /*77b0*/  ISETP.NE.U32.AND P2, PT, RZ, UR60, PT ;  /* 0x0000003cff007c0c */ /* 0x000fe4000bf45070 */
[----:B------:R-:W-:Y:S02]  /*77c0*/  ISETP.NE.AND.EX P4, PT, R51, RZ, PT, P4 ;  /* 0x000000ff3300720c */ /* 0x000fe40003f85340 */
[----:B------:R-:W-:Y:S01]  /*77d0*/  ISETP.NE.AND.EX P2, PT, RZ, UR61, PT, P2 ;  /* 0x0000003dff007c0c */ /* 0x000fe2000bf45320 */
[----:B------:R-:W-:Y:S02]  /*77e0*/  UISETP.NE.AND UP2, UPT, UR6, URZ, UPT ;  /* 0x000000ff0600728c */ /* 0x000fe4000bf45270 */
[----:B------:R-:W-:Y:S04]  /*77f0*/  UISETP.NE.U32.AND UP0, UPT, UR5, URZ, UPT ;  /* 0x000000ff0500728c */ /* 0x000fe8000bf05070 */
[----:B------:R-:W-:Y:S01]  /*7800*/  UISETP.NE.AND.EX UP1, UPT, UR4, URZ, UPT, UP0 ;  /* 0x000000ff0400728c */ /* 0x000fe2000bf25300 */
[----:B------:R-:W-:Y:S01]  /*7810*/  PLOP3.LUT P1, PT, PT, PT, UP2, 0x80, 0x8 ;  /* 0x000000000008781c */ /* 0x000fe20003f2f028 */
[----:B------:R-:W-:Y:S03]  /*7820*/  UPLOP3.LUT UP0, UPT, UPT, UPT, UPT, 0x40, 0x4 ;  /* 0x000000000004789c */ /* 0x000fe60003f0e870 */
[----:B------:R-:W-:Y:S06]  /*7830*/  @UP2 UPLOP3.LUT UP0, UPT, UPT, UPT, UP1, 0x80, 0x8 ;  /* 0x000000000008289c */ /* 0x000fec0003f0f010 */
[----:B------:R-:W-:Y:S01]  /*7840*/  PLOP3.LUT P0, PT, PT, PT, UP0, 0x80, 0x8 ;  /* 0x000000000008781c */ /* 0x000fe20003f0f008 */
[----:B------:R-:W-:Y:S01]  /*7850*/  @!UPT UIADD3 URZ, UPT, UPT, URZ, URZ, URZ ;  /* 0x000000fffffff290 */ /* 0x000fe2000fffe0ff */
[----:B------:R-:W-:Y:S11]  /*7860*/  BRA.U !UP1, `(.L_x_99) ;  /* 0x0000000109407547 */ /* 0x000ff6000b800000 */
[----:B------:R-:W-:Y:S01]  /*7870*/  UISETP.NE.U32.AND UP0, UPT, UR60, URZ, UPT ;  /* 0x000000ff3c00728c */ /* 0x000fe2000bf05070 */
[----:B------:R-:W-:Y:S01]  /*7880*/  R2UR UR6, R62 ;  /* 0x000000003e0672ca */ /* 0x000fe200000e0000 */
[----:B------:R-:W1:Y:S01]  /*7890*/  LDCU.64 UR8, c[0x0][0x358] ;  /* 0x00006b00ff0877ac */ /* 0x000e620008000a00 */
[----:B------:R-:W-:Y:S02]  /*78a0*/  HFMA2 R59, -RZ, RZ, 0, 5.9604644775390625e-08 ;  /* 0x00000001ff3b7431 */ /* 0x000fe400000001ff */
[----:B------:R-:W-:Y:S01]  /*78b0*/  IMAD.MOV.U32 R0, RZ, RZ, 0x1 ;  /* 0x00000001ff007424 */ /* 0x000fe200078e00ff */
[----:B------:R-:W-:Y:S06]  /*78c0*/  UISETP.NE.AND.EX UP0, UPT, UR61, URZ, UPT, UP0 ;  /* 0x000000ff3d00728c */ /* 0x000fec000bf05300 */
[----:B------:R-:W-:Y:S05]  /*78d0*/  PLOP3.LUT P3, PT, PT, PT, UP0, 0x80, 0x8 ;  /* 0x000000000008781c */ /* 0x000fea0003f6f008 */
[----:B------:R-:W2:Y:S01]  /*78e0*/  @UP0 LDCU.64 UR4, c[0x0][0x988] ;  /* 0x00013100ff0407ac */ /* 0x000ea20008000a00 */
[----:B------:R-:W-:Y:S07]  /*78f0*/  @UP0 UIMAD UR6, UR50, UR6, URZ ;  /* 0x00000006320602a4 */ /* 0x000fee000f8e02ff */
[----:B------:R-:W-:Y:S01]  /*7900*/  @!P3 PRMT R59, R0, 0x7610, R59 ;  /* 0x00007610003bb816 */ /* 0x000fe2000000003b */
[----:B--2---:R-:W-:Y:S06]  /*7910*/  @UP0 UIMAD.WIDE UR4, UR6, 0x4, UR4 ;  /* 0x00000004060408a5 */ /* 0x004fec000f8e0204 */
[----:B------:R-:W-:Y:S02]  /*7920*/  IMAD.U32 R4, RZ, RZ, UR4 ;  /* 0x00000004ff047e24 */ /* 0x000fe4000f8e00ff */
[----:B------:R-:W-:Y:S03]  /*7930*/  IMAD.U32 R5, RZ, RZ, UR5 ;  /* 0x00000005ff057e24 */ /* 0x000fe6000f8e00ff */
[----:B------:R-:W2:Y:S02]  /*7940*/  @!UP0 LDCU UR4, c[0x0][0x980] ;  /* 0x00013000ff0487ac */ /* 0x000ea40008000800 */
[----:B-1---5:R1:W5:Y:S02]  /*7950*/  @P3 LDG.E R27, desc[UR8][R4.64] ;  /* 0x00000008041b3981 */ /* 0x022364000c1e1900 */
[----:B-12---:R-:W-:Y:S02]  /*7960*/  @!P3 MOV R27, UR4 ;  /* 0x00000004001bbc02 */ /* 0x006fe40008000f00 */
.L_x_99:
[----:B------:R-:W-:Y:S05]  /*7970*/  @!P4 BRA `(.L_x_100) ;  /* 0x000000000024c947 */ /* 0x000fea0003800000 */
[----:B------:R-:W-:Y:S01]  /*7980*/  ISETP.NE.U32.AND P3, PT, R48, RZ, PT ;  /* 0x000000ff3000720c */ /* 0x000fe20003f65070 */
[----:B------:R-:W1:Y:S03]  /*7990*/  LDCU.64 UR4, c[0x0][0x358] ;  /* 0x00006b00ff0477ac */ /* 0x000e660008000a00 */
[----:B------:R-:W-:Y:S11]  /*79a0*/  ISETP.NE.AND.EX P3, PT, R49, RZ, PT, P3 ;  /* 0x000000ff3100720c */ /* 0x000ff60003f65330 */
[----:B------:R-:W-:Y:S02]  /*79b0*/  @!UPT UIADD3 URZ, UPT, UPT, URZ, URZ, URZ ;  /* 0x000000fffffff290 */ /* 0x000fe4000fffe0ff */
[----:B------:R-:W2:Y:S01]  /*79c0*/  @P3 LDC.64 R4, c[0x0][0x9a8] ;  /* 0x00026a00ff043b82 */ /* 0x000ea20000000a00 */
[----:B------:R-:W-:Y:S04]  /*79d0*/  @P3 IMAD R0, R50, UR50, RZ ;  /* 0x0000003232003c24 */ /* 0x000fe8000f8e02ff */
[----:B--2---:R-:W-:Y:S05]  /*79e0*/  @P3 IMAD.WIDE R4, R0, 0x4, R4 ;  /* 0x0000000400043825 */ /* 0x004fea00078e0204 */
[----:B-1---5:R1:W5:Y:S02]  /*79f0*/  @P3 LDG.E R24, desc[UR4][R4.64] ;  /* 0x0000000404183981 */ /* 0x022364000c1e1900 */
[----:B-1----:R-:W2:Y:S02]  /*7a00*/  @!P3 LDC R24, c[0x0][0x9a0] ;  /* 0x00026800ff18bb82 */ /* 0x002ea40000000800 */
.L_x_100:
[----:B-----5:R-:W-:Y:S01]  /*7a10*/  FSETP.NEU.AND P3, PT, R27, RZ, PT ;  /* 0x000000ff1b00720b */ /* 0x020fe20003f6d000 */
[----:B------:R-:W-:Y:S01]  /*7a20*/  BSSY B1, `(.L_x_101) ;  /* 0x0000039000017945 */ /* 0x000fe20003800000 */
[----:B------:R-:W-:Y:S01]  /*7a30*/  SEL R4, RZ, 0xffffffff, P2 ;  /* 0xffffffffff047807 */ /* 0x000fe20001000000 */
[----:B------:R-:W-:Y:S01]  /*7a40*/  IMAD.MOV.U32 R75, RZ, RZ, 0x1 ;  /* 0x00000001ff4b7424 */ /* 0x000fe200078e00ff */
[----:B------:R-:W-:Y:S01]  /*7a50*/  @P1 LOP3.LUT P2, RZ, R59, 0xff, RZ, 0xc0, !PT ;  /* 0x000000ff3bff1812 */ /* 0x000fe2000784c0ff */
[----:B------:R-:W-:Y:S01]  /*7a60*/  IMAD.IADD R25, R23, 0x1, R2 ;  /* 0x0000000117197824 */ /* 0x000fe200078e0202 */
[----:B------:R-:W-:Y:S01]  /*7a70*/  @P1 SEL R0, RZ, 0xffffffff, P3 ;  /* 0xffffffffff001807 */ /* 0x000fe20001800000 */
[----:B------:R-:W-:Y:S01]  /*7a80*/  IMAD R72, R57, -0x10, R67 ;  /* 0xfffffff039487824 */ /* 0x000fe200078e0243 */
[----:B------:R-:W-:Y:S01]  /*7a90*/  LOP3.LUT R55, R55, 0x1, RZ, 0x3c, !PT ;  /* 0x0000000137377812 */ /* 0x000fe200078e3cff */
[----:B------:R-:W-:Y:S01]  /*7aa0*/  IMAD.MOV.U32 R74, RZ, RZ, RZ ;  /* 0x000000ffff4a7224 */ /* 0x000fe200078e00ff */
[----:B------:R-:W-:Y:S02]  /*7ab0*/  @P0 SEL R0, R4, R0, !P2 ;  /* 0x0000000004000207 */ /* 0x000fe40005000000 */
[----:B------:R-:W-:Y:S02]  /*7ac0*/  CS2R R38, SRZ ;  /* 0x0000000000267805 */ /* 0x000fe4000001ff00 */
[----:B------:R-:W-:Y:S02]  /*7ad0*/  LEA R73, R22, UR51, 0x3 ;  /* 0x0000003316497c11 */ /* 0x000fe4000f8e18ff */
[----:B------:R-:W-:Y:S02]  /*7ae0*/  CS2R R36, SRZ ;  /* 0x0000000000247805 */ /* 0x000fe4000001ff00 */
[----:B------:R-:W-:Y:S02]  /*7af0*/  @P1 LOP3.LUT R0, R0, 0x1, RZ, 0xc0, !PT ;  /* 0x0000000100001812 */ /* 0x000fe400078ec0ff */
[----:B------:R-:W-:Y:S02]  /*7b00*/  CS2R R34, SRZ ;  /* 0x0000000000227805 */ /* 0x000fe4000001ff00 */
[----:B------:R-:W-:Y:S02]  /*7b10*/  PLOP3.LUT P2, PT, PT, PT, UP1, 0x80, 0x8 ;  /* 0x000000000008781c */ /* 0x000fe40003f4f018 */
[----:B------:R-:W-:Y:S02]  /*7b20*/  CS2R R32, SRZ ;  /* 0x0000000000207805 */ /* 0x000fe4000001ff00 */
[----:B------:R-:W-:Y:S02]  /*7b30*/  ISETP.NE.U32.OR P5, PT, R0, 0x1, !P1 ;  /* 0x000000010000780c */ /* 0x000fe40004fa5470 */
[----:B------:R-:W-:Y:S02]  /*7b40*/  CS2R R42, SRZ ;  /* 0x00000000002a7805 */ /* 0x000fe4000001ff00 */
[----:B------:R-:W-:Y:S02]  /*7b50*/  LOP3.LUT P4, R69, R59, 0xff, RZ, 0xc0, !PT ;  /* 0x000000ff3b457812 */ /* 0x000fe4000788c0ff */
[----:B------:R-:W-:Y:S02]  /*7b60*/  CS2R R40, SRZ ;  /* 0x0000000000287805 */ /* 0x000fe4000001ff00 */
[----:B------:R-:W-:Y:S02]  /*7b70*/  SEL R3, RZ, 0xffffffff, P3 ;  /* 0xffffffffff037807 */ /* 0x000fe40001800000 */
[----:B------:R-:W-:Y:S02]  /*7b80*/  CS2R R46, SRZ ;  /* 0x00000000002e7805 */ /* 0x000fe4000001ff00 */
[----:B------:R-:W-:Y:S02]  /*7b90*/  P2R R71, PR, RZ, 0x20 ;  /* 0x00000020ff477803 */ /* 0x000fe40000000000 */
[----:B------:R-:W-:Y:S02]  /*7ba0*/  CS2R R44, SRZ ;  /* 0x00000000002c7805 */ /* 0x000fe4000001ff00 */
[----:B------:R-:W-:Y:S02]  /*7bb0*/  @P2 SEL R3, R4, R3, !P4 ;  /* 0x0000000304032207 */ /* 0x000fe40006000000 */
[----:B------:R-:W-:Y:S02]  /*7bc0*/  @P5 SHF.L.U32 R0, R55, 0x1f, RZ ;  /* 0x0000001f37005819 */ /* 0x000fe400000006ff */
[----:B------:R-:W-:Y:S02]  /*7bd0*/  LOP3.LUT R3, R3, 0x1, RZ, 0xc0, !PT ;  /* 0x0000000103037812 */ /* 0x000fe400078ec0ff */
[----:B------:R1:W3:Y:S02]  /*7be0*/  @P5 SYNCS.PHASECHK.TRANS64.TRYWAIT P1, [UR51+0x40], R0 ;  /* 0x00004000ff0055a7 */ /* 0x0002e40008021133 */
[----:B------:R-:W-:Y:S04]  /*7bf0*/  ISETP.NE.U32.AND P2, PT, R3, 0x1, PT ;  /* 0x000000010300780c */ /* 0x000fe80003f45070 */
[----:B------:R-:W-:Y:S02]  /*7c00*/  P2R R76, PR, RZ, 0x4 ;  /* 0x00000004ff4c7803 */ /* 0x000fe40000000000 */
[----:B-1----:R-:W-:Y:S04]  /*7c10*/  SHF.L.U32 R0, R54, 0x1f, RZ ;  /* 0x0000001f36007819 */ /* 0x002fe800000006ff */
[----:B------:R1:W4:Y:S01]  /*7c20*/  SYNCS.PHASECHK.TRANS64.TRYWAIT P0, [R73+URZ+0xa0], R0 ;  /* 0x0000a000490075a7 */ /* 0x00032200080011ff */
[----:B---3--:R-:W-:Y:S01]  /*7c30*/  @P5 SEL R75, RZ, 0x1, !P1 ;  /* 0x00000001ff4b5807 */ /* 0x008fe20004800000 */
[----:B-1----:R-:W-:Y:S06]  /*7c40*/  @!P5 BRA `(.L_x_102) ;  /* 0x000000000058d947 */ /* 0x002fec0003800000 */
[----:B------:R-:W-:Y:S01]  /*7c50*/  IMAD.MOV.U32 R39, RZ, RZ, RZ ;  /* 0x000000ffff277224 */ /* 0x000fe200078e00ff */
[----:B------:R-:W-:Y:S01]  /*7c60*/  ISETP.NE.AND P1, PT, R75, RZ, PT ;  /* 0x000000ff4b00720c */ /* 0x000fe20003f25270 */
[----:B------:R-:W-:Y:S01]  /*7c70*/  BSSY B0, `(.L_x_103) ;  /* 0x000000c000007945 */ /* 0x000fe20003800000 */
[----:B------:R-:W-:Y:S02]  /*7c80*/  CS2R R46, SRZ ;  /* 0x00000000002e7805 */ /* 0x000fe4000001ff00 */
[----:B------:R-:W-:Y:S02]  /*7c90*/  CS2R R44, SRZ ;  /* 0x00000000002c7805 */ /* 0x000fe4000001ff00 */
[----:B------:R-:W-:Y:S02]  /*7ca0*/  CS2R R42, SRZ ;  /* 0x00000000002a7805 */ /* 0x000fe4000001ff00 */
[----:B------:R-:W-:Y:S02]  /*7cb0*/  CS2R R40, SRZ ;  /* 0x0000000000287805 */ /* 0x000fe4000001ff00 */
[----:B------:R-:W-:Y:S02]  /*7cc0*/  CS2R R34, SRZ ;  /* 0x0000000000227805 */ /* 0x000fe4000001ff00 */
[----:B------:R-:W-:Y:S02]  /*7cd0*/  CS2R R32, SRZ ;  /* 0x0000000000207805 */ /* 0x000fe4000001ff00 */
[----:B------:R-:W-:Y:S01]  /*7ce0*/  CS2R R36, SRZ ;  /* 0x0000000000247805 */ /* 0x000fe2000001ff00 */
[----:B------:R-:W-:Y:S06]  /*7cf0*/  @P1 BRA `(.L_x_104) ;  /* 0x00000000000c1947 */ /* 0x000fec0003800000 */
[----:B------:R-:W-:Y:S04]  /*7d00*/  SHF.L.U32 R3, R55, 0x1f, RZ ;  /* 0x0000001f37037819 */ /* 0x000fe800000006ff */
[----:B------:R-:W1:Y:S02]  /*7d10*/  SYNCS.PHASECHK.TRANS64.TRYWAIT P1, [UR51+0x40], R3 ;  /* 0x00004003ff0075a7 */ /* 0x000e640008021133 */
[----:B-1----:R-:W-:Y:S05]  /*7d20*/  @!P1 BRA `(.L_x_105) ;  /* 0x00000030004c9947 */ /* 0x002fea0003800000 */
.L_x_104:
[----:B------:R-:W-:Y:S05]  /*7d30*/  BSYNC B0 ;  /* 0x0000000000007941 */ /* 0x000fea0003800000 */
.L_x_103:
[----:B------:R-:W-:Y:S01]  /*7d40*/  ISETP.NE.AND P1, PT, R76, RZ, PT ;  /* 0x000000ff4c00720c */ /* 0x000fe20003f25270 */
[----:B------:R-:W-:Y:S11]  /*7d50*/  HFMA2 R74, -RZ, RZ, 0, 5.9604644775390625e-08 ;  /* 0x00000001ff4a7431 */ /* 0x000ff600000001ff */
[----:B------:R-:W-:Y:S01]  /*7d60*/  @!UPT UIADD3 URZ, UPT, UPT, URZ, URZ, URZ ;  /* 0x000000fffffff290 */ /* 0x000fe2000fffe0ff */
[----:B------:R3:W1:Y:S04]  /*7d70*/  @P1 LDS.128 R44, [R56] ;  /* 0x00000000382c1984 */ /* 0x0006680000000c00 */
[----:B------:R3:W1:Y:S04]  /*7d80*/  @P1 LDS.128 R40, [R67+0x10] ;  /* 0x0000100043281984 */ /* 0x0006680000000c00 */
[----:B------:R3:W1:Y:S04]  /*7d90*/  @P1 LDS.128 R32, [R66+0x20] ;  /* 0x0000200042201984 */ /* 0x0006680000000c00 */
[----:B------:R3:W1:Y:S02]  /*7da0*/  @P1 LDS.128 R36, [R72+0x30] ;  /* 0x0000300048241984 */ /* 0x0006640000000c00 */
.L_x_102:
[----:B------:R-:W-:Y:S05]  /*7db0*/  BSYNC B1 ;  /* 0x0000000000017941 */ /* 0x000fea0003800000 */
.L_x_101:
[----:B-1----:R-:W-:Y:S04]  /*7dc0*/  SHF.R.U32.HI R2, RZ, 0x15, R25 ;  /* 0x00000015ff027819 */ /* 0x002fe80000011619 */
[----:B------:R-:W-:Y:S01]  /*7dd0*/  LOP3.LUT P1, RZ, R2, 0x3, R60, 0x48, !PT ;  /* 0x0000000302ff7812 */ /* 0x000fe2000782483c */
[----:B------:R-:W-:Y:S01]  /*7de0*/  @!UPT UIADD3 URZ, UPT, UPT, URZ, URZ, URZ ;  /* 0x000000fffffff290 */ /* 0x000fe2000fffe0ff */
[----:B----4-:R-:W-:Y:S11]  /*7df0*/  @P0 BRA `(.L_x_106) ;  /* 0x0000000000080947 */ /* 0x010ff60003800000 */
[----:B------:R-:W1:Y:S02]  /*7e00*/  SYNCS.PHASECHK.TRANS64.TRYWAIT P0, [R73+URZ+0xa0], R0 ;  /* 0x0000a000490075a7 */ /* 0x000e6400080011ff */
[----:B-1----:R-:W-:Y:S05]  /*7e10*/  @!P0 BRA `(.L_x_107) ;  /* 0x0000003000288947 */ /* 0x002fea0003800000 */
.L_x_106:
[----:B------:R-:W-:Y:S05]  /*7e20*/  @!P1 BRA `(.L_x_108) ;  /* 0x0000000000409947 */ /* 0x000fea0003800000 */
[----:B------:R-:W4:Y:S01]  /*7e30*/  LDCU.64 UR8, c[0x4][0x70] ;  /* 0x01000e00ff0877ac */ /* 0x000f220008000a00 */
[----:B------:R-:W-:Y:S01]  /*7e40*/  MOV R3, 0x0 ;  /* 0x0000000000037802 */ /* 0x000fe20000000f00 */
[----:B------:R-:W-:Y:S02]  /*7e50*/  HFMA2 R12, -RZ, RZ, 0, 5.9604644775390625e-08 ;  /* 0x00000001ff0c7431 */ /* 0x000fe400000001ff */
[----:B------:R-:W-:Y:S02]  /*7e60*/  IMAD.MOV.U32 R8, RZ, RZ, 0x192 ;  /* 0x00000192ff087424 */ /* 0x000fe400078e00ff */
[----:B------:R-:W-:Y:S01]  /*7e70*/  IMAD.MOV.U32 R13, RZ, RZ, RZ ;  /* 0x000000ffff0d7224 */ /* 0x000fe200078e00ff */
[----:B------:R-:W5:Y:S01]  /*7e80*/  LDCU.64 UR6, c[0x4][0x78] ;  /* 0x01000f00ff0677ac */ /* 0x000f620008000a00 */
[----:B------:R-:W1:Y:S01]  /*7e90*/  LDC.64 R2, c[0x4][R3] ;  /* 0x0100000003027b82 */ /* 0x000e620000000a00 */
[----:B------:R-:W2:Y:S01]  /*7ea0*/  LDCU.64 UR4, c[0x4][0x10] ;  /* 0x01000200ff0477ac */ /* 0x000ea20008000a00 */
[----:B----4-:R-:W-:Y:S01]  /*7eb0*/  MOV R5, UR9 ;  /* 0x0000000900057c02 */ /* 0x010fe20008000f00 */
[----:B------:R-:W-:Y:S01]  /*7ec0*/  IMAD.U32 R4, RZ, RZ, UR8 ;  /* 0x00000008ff047e24 */ /* 0x000fe2000f8e00ff */
[----:B-----5:R-:W-:Y:S01]  /*7ed0*/  MOV R7, UR7 ;  /* 0x0000000700077c02 */ /* 0x020fe20008000f00 */
[----:B------:R-:W-:Y:S01]  /*7ee0*/  IMAD.U32 R6, RZ, RZ, UR6 ;  /* 0x00000006ff067e24 */ /* 0x000fe2000f8e00ff */
[----:B--2---:R-:W-:Y:S01]  /*7ef0*/  MOV R11, UR5 ;  /* 0x00000005000b7c02 */ /* 0x004fe20008000f00 */
[----:B------:R-:W-:Y:S02]  /*7f00*/  IMAD.U32 R10, RZ, RZ, UR4 ;  /* 0x00000004ff0a7e24 */ /* 0x000fe4000f8e00ff */
[----:B------:R-:W-:Y:S07]  /*7f10*/  LEPC R20, `(.L_x_108) ;  /* 0x000000001014794e */ /* 0x000fee0000000000 */
[----:B-1-3--:R-:W-:Y:S05]  /*7f20*/  CALL.ABS.NOINC R2 ;  /* 0x0000000002007343 */ /* 0x00afea0003c00000 */
.L_x_108:
[----:B------:R-:W-:Y:S01]  /*7f30*/  LOP3.LUT R20, R44, 0xffffe000, RZ, 0xc0, !PT ;  /* 0xffffe0002c147812 */ /* 0x000fe200078ec0ff */
[----:B------:R-:W-:Y:S05]  /*7f40*/  WARPSYNC.ALL ;  /* 0x0000000000007948 */ /* 0x000fea0003800000 */
[----:B------:R-:W-:Y:S01]  /*7f50*/  R2UR UR4, R25 ;  /* 0x00000000190472ca */ /* 0x000fe200000e0000 */
[----:B------:R-:W-:Y:S01]  /*7f60*/  BSSY.RECONVERGENT B0, `(.L_x_109) ;  /* 0x0000058000007945 */ /* 0x000fe20003800200 */
[----:B------:R-:W-:Y:S11]  /*7f70*/  ISETP.NE.AND P0, PT, R58, RZ, PT ;  /* 0x000000ff3a00720c */ /* 0x000ff60003f05270 */
[----:B------:R-:W1:Y:S02]  /*7f80*/  LDTM.x16 R4, tmem[UR4] ;  /* 0x00000004000479ee */ /* 0x000e640008240000 */
[C---:B-12---:R-:W-:Y:S01]  /*7f90*/  FMUL R0, R24.reuse, R4 ;  /* 0x0000000418007220 */ /* 0x046fe20000400000 */
[C---:B------:R-:W-:Y:S01]  /*7fa0*/  FMUL R2, R24.reuse, R5 ;  /* 0x0000000518027220 */ /* 0x040fe20000400000 */
[C---:B------:R-:W-:Y:S01]  /*7fb0*/  FMUL R4, R24.reuse, R8 ;  /* 0x0000000818047220 */ /* 0x040fe20000400000 */
[C---:B------:R-:W-:Y:S01]  /*7fc0*/  FMUL R5, R24.reuse, R9 ;  /* 0x0000000918057220 */ /* 0x040fe20000400000 */
[C---:B------:R-:W-:Y:S01]  /*7fd0*/  FMUL R8, R24.reuse, R12 ;  /* 0x0000000c18087220 */ /* 0x040fe20000400000 */
[C---:B------:R-:W-:Y:S01]  /*7fe0*/  FMUL R9, R24.reuse, R13 ;  /* 0x0000000d18097220 */ /* 0x040fe20000400000 */
[C---:B------:R-:W-:Y:S01]  /*7ff0*/  FMUL R12, R24.reuse, R16 ;  /* 0x00000010180c7220 */ /* 0x040fe20000400000 */
[----:B------:R-:W-:Y:S01]  /*8000*/  LOP3.LUT R16, R45, 0xffffe000, RZ, 0xc0, !PT ;  /* 0xffffe0002d107812 */ /* 0x000fe200078ec0ff */
[----:B------:R-:W-:Y:S01]  /*8010*/  FMUL R13, R24, R17 ;  /* 0x00000011180d7220 */ /* 0x000fe20000400000 */
[----:B------:R-:W-:Y:S01]  /*8020*/  LOP3.LUT R17, R46, 0xffffe000, RZ, 0xc0, !PT ;  /* 0xffffe0002e117812 */ /* 0x000fe200078ec0ff */
[----:B------:R-:W-:Y:S01]  /*8030*/  FFMA R28, R27, R20, R0 ;  /* 0x000000141b1c7223 */ /* 0x000fe20000000000 */
[----:B------:R-:W-:Y:S01]  /*8040*/  LOP3.LUT R0, R47, 0xffffe000, RZ, 0xc0, !PT ;  /* 0xffffe0002f007812 */ /* 0x000fe200078ec0ff */
[C---:B------:R-:W-:Y:S01]  /*8050*/  FMUL R3, R24.reuse, R6 ;  /* 0x0000000618037220 */ /* 0x040fe20000400000 */
[C---:B------:R-:W-:Y:S01]  /*8060*/  FMUL R6, R24.reuse, R10 ;  /* 0x0000000a18067220 */ /* 0x040fe20000400000 */
[C---:B------:R-:W-:Y:S01]  /*8070*/  FMUL R7, R24.reuse, R7 ;  /* 0x0000000718077220 */ /* 0x040fe20000400000 */
[----:B------:R-:W-:Y:S01]  /*8080*/  F2FP.TF32.F32.PACK_B R28, R28 ;  /* 0x0000001cff1c723e */ /* 0x000fe200024050ff */
[C---:B------:R-:W-:Y:S01]  /*8090*/  FMUL R10, R24.reuse, R14 ;  /* 0x0000000e180a7220 */ /* 0x040fe20000400000 */
[----:B------:R-:W-:Y:S01]  /*80a0*/  FMUL R14, R24, R18 ;  /* 0x00000012180e7220 */ /* 0x000fe20000400000 */
[----:B------:R-:W-:Y:S01]  /*80b0*/  LOP3.LUT R18, R40, 0xffffe000, RZ, 0xc0, !PT ;  /* 0xffffe00028127812 */ /* 0x000fe200078ec0ff */
[----:B------:R-:W-:Y:S01]  /*80c0*/  FFMA R29, R27, R16, R2 ;  /* 0x000000101b1d7223 */ /* 0x000fe20000000002 */
[----:B------:R-:W-:Y:S01]  /*80d0*/  LOP3.LUT R2, R41, 0xffffe000, RZ, 0xc0, !PT ;  /* 0xffffe00029027812 */ /* 0x000fe200078ec0ff */
[----:B------:R-:W-:Y:S01]  /*80e0*/  FFMA R30, R27, R17, R3 ;  /* 0x000000111b1e7223 */ /* 0x000fe20000000003 */
[----:B------:R-:W-:Y:S01]  /*80f0*/  LOP3.LUT R3, R43, 0xffffe000, RZ, 0xc0, !PT ;  /* 0xffffe0002b037812 */ /* 0x000fe200078ec0ff */
[C---:B------:R-:W-:Y:S01]  /*8100*/  FFMA R31, R27.reuse, R0, R7 ;  /* 0x000000001b1f7223 */ /* 0x040fe20000000007 */
[----:B------:R-:W-:Y:S01]  /*8110*/  LOP3.LUT R0, R42, 0xffffe000, RZ, 0xc0, !PT ;  /* 0xffffe0002a007812 */ /* 0x000fe200078ec0ff */
[C---:B------:R-:W-:Y:S01]  /*8120*/  FFMA R4, R27.reuse, R18, R4 ;  /* 0x000000121b047223 */ /* 0x040fe20000000004 */
[----:B------:R-:W-:Y:S01]  /*8130*/  F2FP.TF32.F32.PACK_B R29, R29 ;  /* 0x0000001dff1d723e */ /* 0x000fe200024050ff */
[C---:B------:R-:W-:Y:S01]  /*8140*/  FFMA R5, R27.reuse, R2, R5 ;  /* 0x000000021b057223 */ /* 0x040fe20000000005 */
[----:B------:R-:W-:Y:S01]  /*8150*/  FMUL R11, R24, R11 ;  /* 0x0000000b180b7220 */ /* 0x000fe20000400000 */
[----:B------:R-:W-:Y:S01]  /*8160*/  F2FP.TF32.F32.PACK_B R30, R30 ;  /* 0x0000001eff1e723e */ /* 0x000fe200024050ff */
[C---:B------:R-:W-:Y:S01]  /*8170*/  FFMA R6, R27.reuse, R0, R6 ;  /* 0x000000001b067223 */ /* 0x040fe20000000006 */
[----:B------:R-:W-:Y:S01]  /*8180*/  F2FP.TF32.F32.PACK_B R31, R31 ;  /* 0x0000001fff1f723e */ /* 0x000fe200024050ff */
[----:B------:R-:W-:Y:S01]  /*8190*/  FFMA R7, R27, R3, R11 ;  /* 0x000000031b077223 */ /* 0x000fe2000000000b */
[----:B------:R-:W-:Y:S01]  /*81a0*/  LOP3.LUT R2, R32, 0xffffe000, RZ, 0xc0, !PT ;  /* 0xffffe00020027812 */ /* 0x000fe200078ec0ff */
[----:B------:R-:W-:Y:S01]  /*81b0*/  FMUL R15, R24, R15 ;  /* 0x0000000f180f7220 */ /* 0x000fe20000400000 */
[----:B------:R-:W-:Y:S01]  /*81c0*/  LOP3.LUT R16, R33, 0xffffe000, RZ, 0xc0, !PT ;  /* 0xffffe00021107812 */ /* 0x000fe200078ec0ff */
[----:B------:R1:W-:Y:S01]  /*81d0*/  STS.128 [R56], R28 ;  /* 0x0000001c38007388 */ /* 0x0003e20000000c00 */
[----:B------:R-:W-:Y:S01]  /*81e0*/  LOP3.LUT R0, R34, 0xffffe000, RZ, 0xc0, !PT ;  /* 0xffffe00022007812 */ /* 0x000fe200078ec0ff */
[----:B------:R-:W-:Y:S01]  /*81f0*/  FFMA R8, R27, R2, R8 ;  /* 0x000000021b087223 */ /* 0x000fe20000000008 */
[----:B------:R-:W-:Y:S01]  /*8200*/  LOP3.LUT R2, R35, 0xffffe000, RZ, 0xc0, !PT ;  /* 0xffffe00023027812 */ /* 0x000fe200078ec0ff */
[C---:B------:R-:W-:Y:S01]  /*8210*/  FFMA R9, R27.reuse, R16, R9 ;  /* 0x000000101b097223 */ /* 0x040fe20000000009 */
[----:B------:R-:W-:Y:S01]  /*8220*/  F2FP.TF32.F32.PACK_B R4, R4 ;  /* 0x00000004ff04723e */ /* 0x000fe200024050ff */
[C---:B------:R-:W-:Y:S01]  /*8230*/  FFMA R10, R27.reuse, R0, R10 ;  /* 0x000000001b0a7223 */ /* 0x040fe2000000000a */
[----:B------:R-:W-:Y:S01]  /*8240*/  F2FP.TF32.F32.PACK_B R5, R5 ;  /* 0x00000005ff05723e */ /* 0x000fe200024050ff */
[----:B------:R-:W-:Y:S01]  /*8250*/  FFMA R11, R27, R2, R15 ;  /* 0x000000021b0b7223 */ /* 0x000fe2000000000f */
[----:B------:R-:W-:Y:S01]  /*8260*/  F2FP.TF32.F32.PACK_B R6, R6 ;  /* 0x00000006ff06723e */ /* 0x000fe200024050ff */
[----:B------:R-:W-:Y:S01]  /*8270*/  FMUL R19, R24, R19 ;  /* 0x0000001318137220 */ /* 0x000fe20000400000 */
[----:B------:R-:W-:Y:S02]  /*8280*/  F2FP.TF32.F32.PACK_B R7, R7 ;  /* 0x00000007ff07723e */ /* 0x000fe400024050ff */
[----:B------:R-:W-:Y:S02]  /*8290*/  LOP3.LUT R3, R36, 0xffffe000, RZ, 0xc0, !PT ;  /* 0xffffe00024037812 */ /* 0x000fe400078ec0ff */
[----:B------:R-:W-:Y:S01]  /*82a0*/  LOP3.LUT R0, R37, 0xffffe000, RZ, 0xc0, !PT ;  /* 0xffffe00025007812 */ /* 0x000fe200078ec0ff */
[----:B------:R1:W-:Y:S01]  /*82b0*/  STS.128 [R67+0x10], R4 ;  /* 0x0000100443007388 */ /* 0x0003e20000000c00 */
        /* <DEDUP_REMOVED lines=8> */
[----:B------:R-:W-:Y:S02]  /*8340*/  F2FP.TF32.F32.PACK_B R10, R10 ;  /* 0x0000000aff0a723e */ /* 0x000fe400024050ff */
[----:B------:R-:W-:Y:S02]  /*8350*/  F2FP.TF32.F32.PACK_B R11, R11 ;  /* 0x0000000bff0b723e */ /* 0x000fe400024050ff */
[----:B------:R-:W-:Y:S02]  /*8360*/  F2FP.TF32.F32.PACK_B R12, R12 ;  /* 0x0000000cff0c723e */ /* 0x000fe400024050ff */
[----:B------:R-:W-:Y:S01]  /*8370*/  F2FP.TF32.F32.PACK_B R13, R13 ;  /* 0x0000000dff0d723e */ /* 0x000fe200024050ff */
[----:B------:R1:W-:Y:S01]  /*8380*/  STS.128 [R66+0x20], R8 ;  /* 0x0000200842007388 */ /* 0x0003e20000000c00 */
[----:B------:R-:W-:Y:S02]  /*8390*/  F2FP.TF32.F32.PACK_B R14, R14 ;  /* 0x0000000eff0e723e */ /* 0x000fe400024050ff */
[----:B------:R-:W-:Y:S05]  /*83a0*/  F2FP.TF32.F32.PACK_B R15, R15 ;  /* 0x0000000fff0f723e */ /* 0x000fea00024050ff */
[----:B------:R1:W-:Y:S01]  /*83b0*/  STS.128 [R72+0x30], R12 ;  /* 0x0000300c48007388 */ /* 0x0003e20000000c00 */
[----:B------:R-:W-:Y:S01]  /*83c0*/  @!PT LDS RZ, [RZ] ;  /* 0x00000000fffff984 */ /* 0x000fe20000000800 */
[----:B------:R-:W-:Y:S01]  /*83d0*/  @!PT LDS RZ, [RZ] ;  /* 0x00000000fffff984 */ /* 0x000fe20000000800 */
[----:B------:R-:W-:Y:S01]  /*83e0*/  @!PT LDS RZ, [RZ] ;  /* 0x00000000fffff984 */ /* 0x000fe20000000800 */
[----:B------:R-:W-:Y:S01]  /*83f0*/  @!PT LDS RZ, [RZ] ;  /* 0x00000000fffff984 */ /* 0x000fe20000000800 */
[----:B------:R2:W-:Y:S07]  /*8400*/  MEMBAR.ALL.CTA ;  /* 0x0000000000007992 */ /* 0x0005ee0000008000 */
[----:B--2---:R-:W2:Y:S02]  /*8410*/  FENCE.VIEW.ASYNC.S ;  /* 0x00000000000073c6 */ /* 0x004ea40000000000 */
[----:B--2---:R-:W-:Y:S06]  /*8420*/  BAR.SYNC.DEFER_BLOCKING 0x1, 0x80 ;  /* 0x0042000000007b1d */ /* 0x004fec0000010000 */
[----:B------:R-:W-:Y:S05]  /*8430*/  @P0 BRA `(.L_x_110) ;  /* 0x0000000000280947 */ /* 0x000fea0003800000 */
[----:B------:R-:W2:Y:S01]  /*8440*/  LDCU.64 UR6, c[0x0][0x348] ;  /* 0x00006900ff0677ac */ /* 0x000ea20008000a00 */
[----:B------:R-:W-:Y:S01]  /*8450*/  UIADD3 UR4, UPT, UPT, UR51, 0x200, URZ ;  /* 0x0000020033047890 */ /* 0x000fe2000fffe0ff */
[----:B------:R-:W-:Y:S05]  /*8460*/  UMOV UR41, UR53 ;  /* 0x0000003500297c82 */ /* 0x000fea0008000000 */
[----:B------:R-:W-:Y:S04]  /*8470*/  MOV R52, UR4 ;  /* 0x0000000400347c02 */ /* 0x000fe80008000f00 */
[----:B------:R-:W-:Y:S01]  /*8480*/  R2UR UR40, R52 ;  /* 0x00000000342872ca */ /* 0x000fe200000e0000 */
[----:B--2---:R-:W-:Y:S04]  /*8490*/  UIADD3 UR4, UP0, UPT, UR6, 0x780, URZ ;  /* 0x0000078006047890 */ /* 0x004fe8000ff1e0ff */
[----:B------:R-:W-:Y:S09]  /*84a0*/  UIADD3.X UR5, UPT, UPT, URZ, UR7, URZ, UP0, !UPT ;  /* 0x00000007ff057290 */ /* 0x000ff200087fe4ff */
[----:B------:R2:W-:Y:S01]  /*84b0*/  UTMASTG.5D [UR40], [UR4] ;  /* 0x00000028040073b5 */ /* 0x0005e20008020000 */
[----:B------:R0:W-:Y:S01]  /*84c0*/  UTMACMDFLUSH ;  /* 0x00000000000079b7 */ /* 0x0001e20000000000 */
[----:B--2---:R-:W-:Y:S04]  /*84d0*/  DEPBAR.LE SB0, 0x1 ;  /* 0x000080400000791a */ /* 0x004fe80000000000 */
.L_x_110:
[----:B------:R-:W-:Y:S05]  /*84e0*/  BSYNC.RECONVERGENT B0 ;  /* 0x0000000000007941 */ /* 0x000fea0003800200 */
.L_x_109:
[----:B------:R-:W-:Y:S01]  /*84f0*/  BAR.SYNC.DEFER_BLOCKING 0x1, 0x80 ;  /* 0x0042000000007b1d */ /* 0x000fe20000010000 */
[----:B------:R-:W-:Y:S01]  /*8500*/  ISETP.NE.AND P1, PT, R71, RZ, PT ;  /* 0x000000ff4700720c */ /* 0x000fe20003f25270 */
[----:B------:R-:W-:Y:S01]  /*8510*/  UISETP.NE.AND UP0, UPT, UR55, URZ, UPT ;  /* 0x000000ff3700728c */ /* 0x000fe2000bf05270 */
[----:B------:R-:W-:Y:S11]  /*8520*/  LEA R2, R74, UR51, 0x3 ;  /* 0x000000334a027c11 */ /* 0x000ff6000f8e18ff */
[----:B-1----:R-:W-:Y:S01]  /*8530*/  @P1 SHF.L.U32 R4, R55, 0x1f, RZ ;  /* 0x0000001f37041819 */ /* 0x002fe200000006ff */
[----:B------:R-:W-:Y:S06]  /*8540*/  BRA.U !UP0, `(.L_x_111) ;  /* 0x0000000108247547 */ /* 0x000fec000b800000 */
[----:B------:R-:W1:Y:S01]  /*8550*/  S2R R0, SR_CgaCtaId ;  /* 0x0000000000007919 */ /* 0x000e620000008800 */
[----:B------:R-:W-:Y:S01]  /*8560*/  IMAD.U32 R3, RZ, RZ, UR52 ;  /* 0x00000034ff037e24 */ /* 0x000fe2000f8e00ff */
[----:B------:R-:W-:Y:S04]  /*8570*/  UIADD3 UR4, UPT, UPT, UR52, 0x1, URZ ;  /* 0x0000000134047890 */ /* 0x000fe8000fffe0ff */
[----:B------:R-:W-:Y:S01]  /*8580*/  @P1 LEA R3, R3, UR51, 0x3 ;  /* 0x0000003303031c11 */ /* 0x000fe2000f8e18ff */
[----:B------:R-:W-:Y:S04]  /*8590*/  UISETP.NE.AND UP0, UPT, UR4, 0x4, UPT ;  /* 0x000000040400788c */ /* 0x000fe8000bf05270 */
[----:B------:R-:W-:Y:S01]  /*85a0*/  @P1 VIADD R3, R3, 0x60 ;  /* 0x0000006003031836 */ /* 0x000fe20000000000 */
[----:B------:R-:W-:Y:S04]  /*85b0*/  USEL UR52, UR4, URZ, UP0 ;  /* 0x000000ff04347287 */ /* 0x000fe80008000000 */
[----:B-1----:R-:W-:Y:S04]  /*85c0*/  @P1 PRMT R0, R0, 0x654, R3 ;  /* 0x0000065400001816 */ /* 0x002fe80000000003 */
[----:B------:R1:W-:Y:S04]  /*85d0*/  @P1 SYNCS.ARRIVE.TRANS64.RED.A1T0 RZ, [R0+URZ], RZ ;  /* 0x000000ff00ff19a7 */ /* 0x0003e800081004ff */
.L_x_111:
[----:B------:R-:W2:Y:S01]  /*85e0*/  @P1 SYNCS.PHASECHK.TRANS64.TRYWAIT P0, [R2+URZ+0x40], R4 ;  /* 0x00004004020015a7 */ /* 0x000ea200080011ff */
[----:B------:R-:W-:Y:S01]  /*85f0*/  BSSY B1, `(.L_x_112) ;  /* 0x0000016000017945 */ /* 0x000fe20003800000 */
[----:B--2---:R-:W-:Y:S03]  /*8600*/  @P1 SEL R75, RZ, 0x1, !P0 ;  /* 0x00000001ff4b1807 */ /* 0x004fe60004000000 */
[----:B------:R-:W-:Y:S05]  /*8610*/  @!P1 BRA `(.L_x_113) ;  /* 0x00000000004c9947 */ /* 0x000fea0003800000 */
[----:B------:R-:W-:Y:S01]  /*8620*/  ISETP.NE.AND P0, PT, R75, RZ, PT ;  /* 0x000000ff4b00720c */ /* 0x000fe20003f05270 */
[----:B------:R-:W-:Y:S01]  /*8630*/  BSSY B0, `(.L_x_114) ;  /* 0x000000b000007945 */ /* 0x000fe20003800000 */
[----:B------:R-:W-:Y:S11]  /*8640*/  ISETP.NE.AND P1, PT, R76, RZ, PT ;  /* 0x000000ff4c00720c */ /* 0x000ff60003f25270 */
[----:B------:R-:W-:Y:S02]  /*8650*/  @!UPT UIADD3 URZ, UPT, UPT, URZ, URZ, URZ ;  /* 0x000000fffffff290 */ /* 0x000fe4000fffe0ff */
[C---:B------:R-:W-:Y:S01]  /*8660*/  @P1 IMAD R6, R74.reuse, 0x2000, R56 ;  /* 0x000020004a061824 */ /* 0x040fe200078e0238 */
[C---:B------:R-:W-:Y:S01]  /*8670*/  @P1 LEA R4, R74.reuse, R66, 0xd ;  /* 0x000000424a041211 */ /* 0x040fe200078e68ff */
[C---:B------:R-:W-:Y:S02]  /*8680*/  @P1 IMAD R5, R74.reuse, 0x2000, R67 ;  /* 0x000020004a051824 */ /* 0x040fe400078e0243 */
[----:B------:R-:W-:Y:S01]  /*8690*/  @P1 IMAD R3, R74, 0x2000, R72 ;  /* 0x000020004a031824 */ /* 0x000fe200078e0248 */
[----:B------:R-:W-:Y:S06]  /*86a0*/  @P0 BRA `(.L_x_115) ;  /* 0x00000000000c0947 */ /* 0x000fec0003800000 */
[----:B-1----:R-:W-:Y:S04]  /*86b0*/  SHF.L.U32 R0, R55, 0x1f, RZ ;  /* 0x0000001f37007819 */ /* 0x002fe800000006ff */
[----:B------:R-:W1:Y:S02]  /*86c0*/  SYNCS.PHASECHK.TRANS64.TRYWAIT P0, [R2+URZ+0x40], R0 ;  /* 0x00004000020075a7 */ /* 0x000e6400080011ff */
[----:B-1----:R-:W-:Y:S05]  /*86d0*/  @!P0 BRA `(.L_x_116) ;  /* 0x00000028000c8947 */ /* 0x002fea0003800000 */
.L_x_115:
[----:B------:R-:W-:Y:S05]  /*86e0*/  BSYNC B0 ;  /* 0x0000000000007941 */ /* 0x000fea0003800000 */
.L_x_114:
[----:B------:R-:W-:Y:S02]  /*86f0*/  ISETP.NE.AND P0, PT, R76, RZ, PT ;  /* 0x000000ff4c00720c */ /* 0x000fe40003f05270 */
[----:B------:R-:W-:Y:S11]  /*8700*/  IADD3 R74, PT, PT, R74, 0x1, RZ ;  /* 0x000000014a4a7810 */ /* 0x000ff60007ffe0ff */
[----:B------:R2:W4:Y:S04]  /*8710*/  @P0 LDS.128 R44, [R6] ;  /* 0x00000000062c0984 */ /* 0x0005280000000c00 */
[----:B------:R2:W1:Y:S04]  /*8720*/  @P0 LDS.128 R40, [R5+0x10] ;  /* 0x0000100005280984 */ /* 0x0004680000000c00 */
[----:B------:R2:W1:Y:S04]  /*8730*/  @P0 LDS.128 R32, [R4+0x20] ;  /* 0x0000200004200984 */ /* 0x0004680000000c00 */
[----:B------:R2:W1:Y:S02]  /*8740*/  @P0 LDS.128 R36, [R3+0x30] ;  /* 0x0000300003240984 */ /* 0x0004640000000c00 */
.L_x_113:
[----:B------:R-:W-:Y:S05]  /*8750*/  BSYNC B1 ;  /* 0x0000000000017941 */ /* 0x000fea0003800000 */
.L_x_112:
[----:B-1----:R-:W-:Y:S05]  /*8760*/  VIADD R0, R25, 0x10 ;  /* 0x0000001019007836 */ /* 0x002fea0000000000 */
[----:B------:R-:W-:Y:S04]  /*8770*/  SHF.R.U32.HI R0, RZ, 0x15, R0 ;  /* 0x00000015ff007819 */ /* 0x000fe80000011600 */
[----:B------:R-:W-:Y:S11]  /*8780*/  LOP3.LUT P0, RZ, R0, 0x3, R60, 0x48, !PT ;  /* 0x0000000300ff7812 */ /* 0x000ff6000780483c */
[----:B------:R-:W-:Y:S02]  /*8790*/  @!UPT UIADD3 URZ, UPT, UPT, URZ, URZ, URZ ;  /* 0x000000fffffff290 */ /* 0x000fe4000fffe0ff */
[----:B------:R-:W-:Y:S05]  /*87a0*/  @!P0 BRA `(.L_x_117) ;  /* 0x0000000000408947 */ /* 0x000fea0003800000 */
[----:B------:R-:W1:Y:S01]  /*87b0*/  LDCU.64 UR8, c[0x4][0x70] ;  /* 0x01000e00ff0877ac */ /* 0x000e620008000a00 */
[----:B--2---:R-:W-:Y:S01]  /*87c0*/  MOV R3, 0x0 ;  /* 0x0000000000037802 */ /* 0x004fe20000000f00 */
[----:B------:R-:W-:Y:S02]  /*87d0*/  HFMA2 R12, -RZ, RZ, 0, 5.9604644775390625e-08 ;  /* 0x00000001ff0c7431 */ /* 0x000fe400000001ff */
[----:B------:R-:W-:Y:S02]  /*87e0*/  IMAD.MOV.U32 R8, RZ, RZ, 0x192 ;  /* 0x00000192ff087424 */ /* 0x000fe400078e00ff */
[----:B------:R-:W-:Y:S01]  /*87f0*/  IMAD.MOV.U32 R13, RZ, RZ, RZ ;  /* 0x000000ffff0d7224 */ /* 0x000fe200078e00ff */
[----:B------:R-:W2:Y:S01]  /*8800*/  LDCU.64 UR6, c[0x4][0x78] ;  /* 0x01000f00ff0677ac */ /* 0x000ea20008000a00 */
[----:B------:R-:W3:Y:S01]  /*8810*/  LDC.64 R2, c[0x4][R3] ;  /* 0x0100000003027b82 */ /* 0x000ee20000000a00 */
[----:B------:R-:W5:Y:S01]  /*8820*/  LDCU.64 UR4, c[0x4][0x10] ;  /* 0x01000200ff0477ac */ /* 0x000f620008000a00 */
[----:B-1----:R-:W-:Y:S01]  /*8830*/  MOV R5, UR9 ;  /* 0x0000000900057c02 */ /* 0x002fe20008000f00 */
[----:B------:R-:W-:Y:S01]  /*8840*/  IMAD.U32 R4, RZ, RZ, UR8 ;  /* 0x00000008ff047e24 */ /* 0x000fe2000f8e00ff */
[----:B--2---:R-:W-:Y:S01]  /*8850*/  MOV R7, UR7 ;  /* 0x0000000700077c02 */ /* 0x004fe20008000f00 */
[----:B------:R-:W-:Y:S01]  /*8860*/  IMAD.U32 R6, RZ, RZ, UR6 ;  /* 0x00000006ff067e24 */ /* 0x000fe2000f8e00ff */
[----:B-----5:R-:W-:Y:S01]  /*8870*/  MOV R11, UR5 ;  /* 0x00000005000b7c02 */ /* 0x020fe20008000f00 */
[----:B------:R-:W-:Y:S02]  /*8880*/  IMAD.U32 R10, RZ, RZ, UR4 ;  /* 0x00000004ff0a7e24 */ /* 0x000fe4000f8e00ff */
[----:B------:R-:W-:Y:S07]  /*8890*/  LEPC R20, `(.L_x_117) ;  /* 0x000000001014794e */ /* 0x000fee0000000000 */
[----:B---34-:R-:W-:Y:S05]  /*88a0*/  CALL.ABS.NOINC R2 ;  /* 0x0000000002007343 */ /* 0x018fea0003c00000 */
.L_x_117:
[----:B--2-4-:R-:W-:Y:S01]  /*88b0*/  LOP3.LUT R3, R44, 0xffffe000, RZ, 0xc0, !PT ;  /* 0xffffe0002c037812 */ /* 0x014fe200078ec0ff */
[----:B------:R-:W-:Y:S05]  /*88c0*/  WARPSYNC.ALL ;  /* 0x0000000000007948 */ /* 0x000fea0003800000 */
[----:B------:R-:W-:Y:S01]  /*88d0*/  R2UR UR4, R25 ;  /* 0x00000000190472ca */ /* 0x000fe200000e0000 */
[----:B------:R-:W1:Y:S01]  /*88e0*/  S2R R77, SR_CgaCtaId ;  /* 0x00000000004d7919 */ /* 0x000e620000008800 */
[----:B------:R-:W-:Y:S01]  /*88f0*/  LOP3.LUT R20, R40, 0xffffe000, RZ, 0xc0, !PT ;  /* 0xffffe00028147812 */ /* 0x000fe200078ec0ff */
[----:B------:R-:W-:Y:S01]  /*8900*/  BSSY.RECONVERGENT B0, `(.L_x_118) ;  /* 0x000005c000007945 */ /* 0x000fe20003800200 */
[----:B------:R-:W-:Y:S02]  /*8910*/  ISETP.NE.AND P6, PT, R71, RZ, PT ;  /* 0x000000ff4700720c */ /* 0x000fe40003fc5270 */
[----:B------:R-:W-:Y:S07]  /*8920*/  ISETP.NE.AND P0, PT, R58, RZ, PT ;  /* 0x000000ff3a00720c */ /* 0x000fee0003f05270 */
[----:B------:R-:W2:Y:S02]  /*8930*/  LDTM.x16 R4, tmem[UR4+0x10] ;  /* 0x00001004000479ee */ /* 0x000ea40008240000 */
[C---:B--2---:R-:W-:Y:S01]  /*8940*/  FMUL R0, R24.reuse, R4 ;  /* 0x0000000418007220 */ /* 0x044fe20000400000 */
[----:B------:R-:W-:Y:S01]  /*8950*/  LOP3.LUT R4, R45, 0xffffe000, RZ, 0xc0, !PT ;  /* 0xffffe0002d047812 */ /* 0x000fe200078ec0ff */
[C---:B------:R-:W-:Y:S01]  /*8960*/  FMUL R2, R24.reuse, R5 ;  /* 0x0000000518027220 */ /* 0x040fe20000400000 */
[----:B------:R-:W-:Y:S01]  /*8970*/  FMUL R5, R24, R12 ;  /* 0x0000000c18057220 */ /* 0x000fe20000400000 */
[C---:B------:R-:W-:Y:S01]  /*8980*/  FFMA R28, R27.reuse, R3, R0 ;  /* 0x000000031b1c7223 */ /* 0x040fe20000000000 */
[----:B------:R-:W-:Y:S01]  /*8990*/  LOP3.LUT R3, R46, 0xffffe000, RZ, 0xc0, !PT ;  /* 0xffffe0002e037812 */ /* 0x000fe200078ec0ff */
[----:B------:R-:W-:Y:S01]  /*89a0*/  FFMA R29, R27, R4, R2 ;  /* 0x000000041b1d7223 */ /* 0x000fe20000000002 */
[----:B------:R-:W-:Y:S01]  /*89b0*/  LOP3.LUT R4, R47, 0xffffe000, RZ, 0xc0, !PT ;  /* 0xffffe0002f047812 */ /* 0x000fe200078ec0ff */
[C---:B------:R-:W-:Y:S01]  /*89c0*/  FMUL R0, R24.reuse, R6 ;  /* 0x0000000618007220 */ /* 0x040fe20000400000 */
[----:B------:R-:W-:Y:S01]  /*89d0*/  F2FP.TF32.F32.PACK_B R28, R28 ;  /* 0x0000001cff1c723e */ /* 0x000fe200024050ff */
[C---:B------:R-:W-:Y:S01]  /*89e0*/  FMUL R2, R24.reuse, R7 ;  /* 0x0000000718027220 */ /* 0x040fe20000400000 */
[----:B------:R-:W-:Y:S01]  /*89f0*/  F2FP.TF32.F32.PACK_B R29, R29 ;  /* 0x0000001dff1d723e */ /* 0x000fe200024050ff */
[C---:B------:R-:W-:Y:S01]  /*8a00*/  FFMA R30, R27.reuse, R3, R0 ;  /* 0x000000031b1e7223 */ /* 0x040fe20000000000 */
[C---:B------:R-:W-:Y:S01]  /*8a10*/  FMUL R0, R24.reuse, R8 ;  /* 0x0000000818007220 */ /* 0x040fe20000400000 */
[----:B------:R-:W-:Y:S01]  /*8a20*/  FFMA R31, R27, R4, R2 ;  /* 0x000000041b1f7223 */ /* 0x000fe20000000002 */
[C---:B------:R-:W-:Y:S01]  /*8a30*/  FMUL R6, R24.reuse, R13 ;  /* 0x0000000d18067220 */ /* 0x040fe20000400000 */
[----:B------:R-:W-:Y:S01]  /*8a40*/  LOP3.LUT R13, R41, 0xffffe000, RZ, 0xc0, !PT ;  /* 0xffffe000290d7812 */ /* 0x000fe200078ec0ff */
[C---:B------:R-:W-:Y:S01]  /*8a50*/  FMUL R2, R24.reuse, R9 ;  /* 0x0000000918027220 */ /* 0x040fe20000400000 */
[----:B------:R-:W-:Y:S01]  /*8a60*/  F2FP.TF32.F32.PACK_B R30, R30 ;  /* 0x0000001eff1e723e */ /* 0x000fe200024050ff */
[----:B------:R-:W-:Y:S01]  /*8a70*/  FMUL R9, R24, R16 ;  /* 0x0000001018097220 */ /* 0x000fe20000400000 */
[----:B------:R-:W-:Y:S01]  /*8a80*/  F2FP.TF32.F32.PACK_B R31, R31 ;  /* 0x0000001fff1f723e */ /* 0x000fe200024050ff */
[----:B------:R-:W-:Y:S01]  /*8a90*/  FFMA R16, R27, R20, R0 ;  /* 0x000000141b107223 */ /* 0x000fe20000000000 */
[----:B------:R-:W-:Y:S01]  /*8aa0*/  LOP3.LUT R0, R42, 0xffffe000, RZ, 0xc0, !PT ;  /* 0xffffe0002a007812 */ /* 0x000fe200078ec0ff */
[C---:B------:R-:W-:Y:S01]  /*8ab0*/  FMUL R3, R24.reuse, R10 ;  /* 0x0000000a18037220 */ /* 0x040fe20000400000 */
[C---:B------:R-:W-:Y:S01]  /*8ac0*/  FMUL R7, R24.reuse, R14 ;  /* 0x0000000e18077220 */ /* 0x040fe20000400000 */
[----:B------:R-:W-:Y:S01]  /*8ad0*/  LOP3.LUT R14, R43, 0xffffe000, RZ, 0xc0, !PT ;  /* 0xffffe0002b0e7812 */ /* 0x000fe200078ec0ff */
[----:B------:R-:W-:Y:S01]  /*8ae0*/  FMUL R10, R24, R17 ;  /* 0x00000011180a7220 */ /* 0x000fe20000400000 */
[----:B------:R-:W-:Y:S01]  /*8af0*/  F2FP.TF32.F32.PACK_B R16, R16 ;  /* 0x00000010ff10723e */ /* 0x000fe200024050ff */
[----:B------:R-:W-:Y:S01]  /*8b00*/  FFMA R17, R27, R13, R2 ;  /* 0x0000000d1b117223 */ /* 0x000fe20000000002 */
[----:B------:R-:W-:Y:S01]  /*8b10*/  LOP3.LUT R2, R32, 0xffffe000, RZ, 0xc0, !PT ;  /* 0xffffe00020027812 */ /* 0x000fe200078ec0ff */
[----:B------:R-:W-:Y:S01]  /*8b20*/  STS.128 [R56+0x2000], R28 ;  /* 0x0020001c38007388 */ /* 0x000fe20000000c00 */
[----:B------:R-:W-:Y:S01]  /*8b30*/  LOP3.LUT R13, R39, 0xffffe000, RZ, 0xc0, !PT ;  /* 0xffffe000270d7812 */ /* 0x000fe200078ec0ff */
[C---:B------:R-:W-:Y:S01]  /*8b40*/  FMUL R4, R24.reuse, R11 ;  /* 0x0000000b18047220 */ /* 0x040fe20000400000 */
[----:B------:R-:W-:Y:S01]  /*8b50*/  F2FP.TF32.F32.PACK_B R17, R17 ;  /* 0x00000011ff11723e */ /* 0x000fe200024050ff */
[C---:B------:R-:W-:Y:S01]  /*8b60*/  FMUL R11, R24.reuse, R18 ;  /* 0x00000012180b7220 */ /* 0x040fe20000400000 */
[----:B------:R-:W-:Y:S01]  /*8b70*/  FFMA R18, R27, R0, R3 ;  /* 0x000000001b127223 */ /* 0x000fe20000000003 */
[----:B------:R-:W-:Y:S01]  /*8b80*/  LOP3.LUT R0, R33, 0xffffe000, RZ, 0xc0, !PT ;  /* 0xffffe00021007812 */ /* 0x000fe200078ec0ff */
[----:B------:R-:W-:Y:S01]  /*8b90*/  FMUL R12, R24, R19 ;  /* 0x00000013180c7220 */ /* 0x000fe20000400000 */
[----:B------:R-:W-:Y:S01]  /*8ba0*/  LOP3.LUT R3, R34, 0xffffe000, RZ, 0xc0, !PT ;  /* 0xffffe00022037812 */ /* 0x000fe200078ec0ff */
[C---:B------:R-:W-:Y:S01]  /*8bb0*/  FFMA R19, R27.reuse, R14, R4 ;  /* 0x0000000e1b137223 */ /* 0x040fe20000000004 */
[----:B------:R-:W-:Y:S01]  /*8bc0*/  FFMA R4, R27, R2, R5 ;  /* 0x000000021b047223 */ /* 0x000fe20000000005 */
[----:B------:R-:W-:Y:S01]  /*8bd0*/  LOP3.LUT R2, R35, 0xffffe000, RZ, 0xc0, !PT ;  /* 0xffffe00023027812 */ /* 0x000fe200078ec0ff */
[----:B------:R-:W-:Y:S01]  /*8be0*/  FMUL R8, R24, R15 ;  /* 0x0000000f18087220 */ /* 0x000fe20000400000 */
[----:B------:R-:W-:Y:S01]  /*8bf0*/  F2FP.TF32.F32.PACK_B R18, R18 ;  /* 0x00000012ff12723e */ /* 0x000fe200024050ff */
[C---:B------:R-:W-:Y:S01]  /*8c00*/  FFMA R5, R27.reuse, R0, R6 ;  /* 0x000000001b057223 */ /* 0x040fe20000000006 */
[----:B------:R-:W-:Y:S01]  /*8c10*/  F2FP.TF32.F32.PACK_B R19, R19 ;  /* 0x00000013ff13723e */ /* 0x000fe200024050ff */
[C---:B------:R-:W-:Y:S01]  /*8c20*/  FFMA R6, R27.reuse, R3, R7 ;  /* 0x000000031b067223 */ /* 0x040fe20000000007 */
[----:B------:R-:W-:Y:S01]  /*8c30*/  FFMA R7, R27, R2, R8 ;  /* 0x000000021b077223 */ /* 0x000fe20000000008 */
[----:B------:R-:W-:Y:S02]  /*8c40*/  LOP3.LUT R0, R36, 0xffffe000, RZ, 0xc0, !PT ;  /* 0xffffe00024007812 */ /* 0x000fe400078ec0ff */
[----:B------:R-:W-:Y:S01]  /*8c50*/  STS.128 [R67+0x2010], R16 ;  /* 0x0020101043007388 */ /* 0x000fe20000000c00 */
[----:B------:R-:W-:Y:S02]  /*8c60*/  LOP3.LUT R2, R37, 0xffffe000, RZ, 0xc0, !PT ;  /* 0xffffe00025027812 */ /* 0x000fe400078ec0ff */
[----:B------:R-:W-:Y:S01]  /*8c70*/  LOP3.LUT R3, R38, 0xffffe000, RZ, 0xc0, !PT ;  /* 0xffffe00026037812 */ /* 0x000fe200078ec0ff */
[C---:B------:R-:W-:Y:S01]  /*8c80*/  FFMA R8, R27.reuse, R0, R9 ;  /* 0x000000001b087223 */ /* 0x040fe20000000009 */
[----:B------:R-:W-:Y:S01]  /*8c90*/  F2FP.TF32.F32.PACK_B R4, R4 ;  /* 0x00000004ff04723e */ /* 0x000fe200024050ff */
[C---:B------:R-:W-:Y:S01]  /*8ca0*/  FFMA R9, R27.reuse, R2, R10 ;  /* 0x000000021b097223 */ /* 0x040fe2000000000a */
[----:B------:R-:W-:Y:S01]  /*8cb0*/  F2FP.TF32.F32.PACK_B R5, R5 ;  /* 0x00000005ff05723e */ /* 0x000fe200024050ff */
[C---:B------:R-:W-:Y:S01]  /*8cc0*/  FFMA R10, R27.reuse, R3, R11 ;  /* 0x000000031b0a7223 */ /* 0x040fe2000000000b */
[----:B------:R-:W-:Y:S01]  /*8cd0*/  F2FP.TF32.F32.PACK_B R6, R6 ;  /* 0x00000006ff06723e */ /* 0x000fe200024050ff */
[----:B------:R-:W-:Y:S01]  /*8ce0*/  FFMA R11, R27, R13, R12 ;  /* 0x0000000d1b0b7223 */ /* 0x000fe2000000000c */
[----:B------:R-:W-:Y:S01]  /*8cf0*/  F2FP.TF32.F32.PACK_B R7, R7 ;  /* 0x00000007ff07723e */ /* 0x000fe200024050ff */
[----:B------:R-:W-:Y:S01]  /*8d00*/  IMAD.U32 R0, RZ, RZ, UR52 ;  /* 0x00000034ff007e24 */ /* 0x000fe2000f8e00ff */
[----:B------:R-:W-:Y:S02]  /*8d10*/  F2FP.TF32.F32.PACK_B R8, R8 ;  /* 0x00000008ff08723e */ /* 0x000fe400024050ff */
[----:B------:R-:W-:Y:S01]  /*8d20*/  F2FP.TF32.F32.PACK_B R9, R9 ;  /* 0x00000009ff09723e */ /* 0x000fe200024050ff */
[----:B------:R2:W-:Y:S01]  /*8d30*/  STS.128 [R66+0x2020], R4 ;  /* 0x0020200442007388 */ /* 0x0005e20000000c00 */
[----:B------:R-:W-:Y:S02]  /*8d40*/  F2FP.TF32.F32.PACK_B R10, R10 ;  /* 0x0000000aff0a723e */ /* 0x000fe400024050ff */
[----:B------:R-:W-:Y:S02]  /*8d50*/  F2FP.TF32.F32.PACK_B R11, R11 ;  /* 0x0000000bff0b723e */ /* 0x000fe400024050ff */
[----:B------:R-:W-:Y:S02]  /*8d60*/  @P6 LEA R0, R0, UR51, 0x3 ;  /* 0x0000003300006c11 */ /* 0x000fe4000f8e18ff */
[----:B------:R-:W-:Y:S01]  /*8d70*/  @P6 SHF.L.U32 R2, R55, 0x1f, RZ ;  /* 0x0000001f37026819 */ /* 0x000fe200000006ff */
[----:B------:R4:W-:Y:S02]  /*8d80*/  STS.128 [R72+0x2030], R8 ;  /* 0x0020300848007388 */ /* 0x0009e40000000c00 */
[----:B------:R-:W-:Y:S05]  /*8d90*/  @P6 VIADD R0, R0, 0x60 ;  /* 0x0000006000006836 */ /* 0x000fea0000000000 */
[----:B-1----:R-:W-:Y:S01]  /*8da0*/  @P6 PRMT R0, R77, 0x654, R0 ;  /* 0x000006544d006816 */ /* 0x002fe20000000000 */
[----:B------:R-:W-:Y:S01]  /*8db0*/  @!PT LDS RZ, [RZ] ;  /* 0x00000000fffff984 */ /* 0x000fe20000000800 */
[----:B------:R-:W-:Y:S01]  /*8dc0*/  @!PT LDS RZ, [RZ] ;  /* 0x00000000fffff984 */ /* 0x000fe20000000800 */
[----:B------:R-:W-:Y:S01]  /*8dd0*/  @!PT LDS RZ, [RZ] ;  /* 0x00000000fffff984 */ /* 0x000fe20000000800 */
[----:B------:R-:W-:Y:S01]  /*8de0*/  @!PT LDS RZ, [RZ] ;  /* 0x00000000fffff984 */ /* 0x000fe20000000800 */
[----:B------:R1:W-:Y:S06]  /*8df0*/  MEMBAR.ALL.CTA ;  /* 0x0000000000007992 */ /* 0x0003ec0000008000 */
[----:B-1----:R-:W1:Y:S01]  /*8e00*/  FENCE.VIEW.ASYNC.S ;  /* 0x00000000000073c6 */ /* 0x002e620000000000 */
[----:B--2---:R-:W-:Y:S01]  /*8e10*/  LEA R6, R74, UR51, 0x3 ;  /* 0x000000334a067c11 */ /* 0x004fe2000f8e18ff */
[----:B-1----:R-:W-:Y:S06]  /*8e20*/  BAR.SYNC.DEFER_BLOCKING 0x1, 0x80 ;  /* 0x0042000000007b1d */ /* 0x002fec0000010000 */
[----:B------:R-:W-:Y:S05]  /*8e30*/  @P0 BRA `(.L_x_119) ;  /* 0x0000000000200947 */ /* 0x000fea0003800000 */
[----:B------:R-:W1:Y:S01]  /*8e40*/  LDCU.64 UR6, c[0x0][0x348] ;  /* 0x00006900ff0677ac */ /* 0x000e620008000a00 */
[----:B------:R-:W-:Y:S02]  /*8e50*/  UIADD3 UR40, UPT, UPT, UR51, 0x2200, URZ ;  /* 0x0000220033287890 */ /* 0x000fe4000fffe0ff */
[----:B------:R-:W-:Y:S02]  /*8e60*/  UIADD3 UR41, UPT, UPT, UR53, 0x10, URZ ;  /* 0x0000001035297890 */ /* 0x000fe4000fffe0ff */
[----:B-1----:R-:W-:Y:S04]  /*8e70*/  UIADD3 UR4, UP0, UPT, UR6, 0x780, URZ ;  /* 0x0000078006047890 */ /* 0x002fe8000ff1e0ff */
[----:B------:R-:W-:Y:S09]  /*8e80*/  UIADD3.X UR5, UPT, UPT, URZ, UR7, URZ, UP0, !UPT ;  /* 0x00000007ff057290 */ /* 0x000ff200087fe4ff */
[----:B------:R1:W-:Y:S01]  /*8e90*/  UTMASTG.5D [UR40], [UR4] ;  /* 0x00000028040073b5 */ /* 0x0003e20008020000 */
[----:B------:R0:W-:Y:S01]  /*8ea0*/  UTMACMDFLUSH ;  /* 0x00000000000079b7 */ /* 0x0001e20000000000 */
[----:B-1----:R-:W-:Y:S04]  /*8eb0*/  DEPBAR.LE SB0, 0x1 ;  /* 0x000080400000791a */ /* 0x002fe80000000000 */
.L_x_119:
[----:B------:R-:W-:Y:S05]  /*8ec0*/  BSYNC.RECONVERGENT B0 ;  /* 0x0000000000007941 */ /* 0x000fea0003800200 */
.L_x_118:
[----:B------:R-:W-:Y:S01]  /*8ed0*/  BAR.SYNC.DEFER_BLOCKING 0x1, 0x80 ;  /* 0x0042000000007b1d */ /* 0x000fe20000010000 */
[----:B------:R-:W-:Y:S04]  /*8ee0*/  UIADD3 UR4, UPT, UPT, UR52, 0x1, URZ ;  /* 0x0000000134047890 */ /* 0x000fe8000fffe0ff */
[----:B------:R-:W-:Y:S04]  /*8ef0*/  UISETP.NE.AND UP0, UPT, UR4, 0x4, UPT ;  /* 0x000000040400788c */ /* 0x000fe8000bf05270 */
[----:B------:R-:W-:Y:S01]  /*8f00*/  USEL UR50, UR4, URZ, UP0 ;  /* 0x000000ff04327287 */ /* 0x000fe20008000000 */
[----:B------:R1:W-:Y:S01]  /*8f10*/  @P6 SYNCS.ARRIVE.TRANS64.RED.A1T0 RZ, [R0+URZ], RZ ;  /* 0x000000ff00ff69a7 */ /* 0x0003e200081004ff */
[----:B------:R-:W-:Y:S01]  /*8f20*/  BSSY B1, `(.L_x_120) ;  /* 0x0000017000017945 */ /* 0x000fe20003800000 */
[----:B------:R-:W2:Y:S02]  /*8f30*/  @P6 SYNCS.PHASECHK.TRANS64.TRYWAIT P0, [R6+URZ+0x40], R2 ;  /* 0x00004002060065a7 */ /* 0x000ea400080011ff */
[----:B--2---:R-:W-:Y:S01]  /*8f40*/  @P6 SEL R75, RZ, 0x1, !P0 ;  /* 0x00000001ff4b6807 */ /* 0x004fe20004000000 */
[----:B-1----:R-:W-:Y:S06]  /*8f50*/  @!P6 BRA `(.L_x_121) ;  /* 0x00000000004ce947 */ /* 0x002fec0003800000 */
        /* <DEDUP_REMOVED lines=9> */
[----:B------:R-:W-:Y:S04]  /*8ff0*/  SHF.L.U32 R5, R55, 0x1f, RZ ;  /* 0x0000001f37057819 */ /* 0x000fe800000006ff */
[----:B------:R-:W1:Y:S02]  /*9000*/  SYNCS.PHASECHK.TRANS64.TRYWAIT P0, [R6+URZ+0x40], R5 ;  /* 0x00004005060075a7 */ /* 0x000e6400080011ff */
[----:B-1----:R-:W-:Y:S05]  /*9010*/  @!P0 BRA `(.L_x_124) ;  /* 0x0000001c00d08947 */ /* 0x002fea0003800000 */
.L_x_123:
[----:B------:R-:W-:Y:S05]  /*9020*/  BSYNC B0 ;  /* 0x0000000000007941 */ /* 0x000fea0003800000 */
.L_x_122:
[----:B------:R-:W-:Y:S02]  /*9030*/  ISETP.NE.AND P0, PT, R76, RZ, PT ;  /* 0x000000ff4c00720c */ /* 0x000fe40003f05270 */
[----:B------:R-:W-:Y:S11]  /*9040*/  IADD3 R74, PT, PT, R74, 0x1, RZ ;  /* 0x000000014a4a7810 */ /* 0x000ff60007ffe0ff */
[----:B------:R2:W1:Y:S04]  /*9050*/  @P0 LDS.128 R44, [R4] ;  /* 0x00000000042c0984 */ /* 0x0004680000000c00 */
[----:B------:R2:W1:Y:S04]  /*9060*/  @P0 LDS.128 R40, [R3+0x10] ;  /* 0x0000100003280984 */ /* 0x0004680000000c00 */
[----:B------:R2:W1:Y:S04]  /*9070*/  @P0 LDS.128 R32, [R2+0x20] ;  /* 0x0000200002200984 */ /* 0x0004680000000c00 */
[----:B------:R2:W1:Y:S02]  /*9080*/  @P0 LDS.128 R36, [R0+0x30] ;  /* 0x0000300000240984 */ /* 0x0004640000000c00 */
.L_x_121:
[----:B------:R-:W-:Y:S05]  /*9090*/  BSYNC B1 ;  /* 0x0000000000017941 */ /* 0x000fea0003800000 */
.L_x_120:
[----:B--2---:R-:W-:Y:S05]  /*90a0*/  VIADD R0, R25, 0x20 ;  /* 0x0000002019007836 */ /* 0x004fea0000000000 */
[----:B------:R-:W-:Y:S04]  /*90b0*/  SHF.R.U32.HI R0, RZ, 0x15, R0 ;  /* 0x00000015ff007819 */ /* 0x000fe80000011600 */
[----:B------:R-:W-:Y:S11]  /*90c0*/  LOP3.LUT P0, RZ, R0, 0x3, R60, 0x48, !PT ;  /* 0x0000000300ff7812 */ /* 0x000ff6000780483c */
[----:B------:R-:W-:Y:S02]  /*90d0*/  @!UPT UIADD3 URZ, UPT, UPT, URZ, URZ, URZ ;  /* 0x000000fffffff290 */ /* 0x000fe4000fffe0ff */
[----:B------:R-:W-:Y:S05]  /*90e0*/  @!P0 BRA `(.L_x_125) ;  /* 0x0000000000408947 */ /* 0x000fea0003800000 */
[----:B------:R-:W1:Y:S01]  /*90f0*/  LDCU.64 UR8, c[0x4][0x70] ;  /* 0x01000e00ff0877ac */ /* 0x000e620008000a00 */
[----:B------:R-:W-:Y:S01]  /*9100*/  MOV R3, 0x0 ;  /* 0x0000000000037802 */ /* 0x000fe20000000f00 */
[----:B------:R-:W-:Y:S02]  /*9110*/  HFMA2 R12, -RZ, RZ, 0, 5.9604644775390625e-08 ;  /* 0x00000001ff0c7431 */ /* 0x000fe400000001ff */
[----:B----4-:R-:W-:Y:S02]  /*9120*/  IMAD.MOV.U32 R8, RZ, RZ, 0x192 ;  /* 0x00000192ff087424 */ /* 0x010fe400078e00ff */
[----:B------:R-:W-:Y:S01]  /*9130*/  IMAD.MOV.U32 R13, RZ, RZ, RZ ;  /* 0x000000ffff0d7224 */ /* 0x000fe200078e00ff */
[----:B------:R-:W2:Y:S01]  /*9140*/  LDCU.64 UR6, c[0x4][0x78] ;  /* 0x01000f00ff0677ac */ /* 0x000ea20008000a00 */
[----:B------:R-:W4:Y:S01]  /*9150*/  LDC.64 R2, c[0x4][R3] ;  /* 0x0100000003027b82 */ /* 0x000f220000000a00 */
        /* <DEDUP_REMOVED lines=9> */
.L_x_125:
[----:B-1----:R-:W-:Y:S01]  /*91f0*/  LOP3.LUT R3, R44, 0xffffe000, RZ, 0xc0, !PT ;  /* 0xffffe0002c037812 */ /* 0x002fe200078ec0ff */
[----:B------:R-:W-:Y:S05]  /*9200*/  WARPSYNC.ALL ;  /* 0x0000000000007948 */ /* 0x000fea0003800000 */
[----:B------:R-:W-:Y:S01]  /*9210*/  R2UR UR4, R25 ;  /* 0x00000000190472ca */ /* 0x000fe200000e0000 */
[----:B------:R-:W-:Y:S01]  /*9220*/  BSSY.RECONVERGENT B0, `(.L_x_126) ;  /* 0x000005d000007945 */ /* 0x000fe20003800200 */
[----:B------:R-:W-:Y:S02]  /*9230*/  LOP3.LUT R20, R40, 0xffffe000, RZ, 0xc0, !PT ;  /* 0xffffe00028147812 */ /* 0x000fe400078ec0ff */
[----:B------:R-:W-:Y:S02]  /*9240*/  LOP3.LUT R21, R41, 0xffffe000, RZ, 0xc0, !PT ;  /* 0xffffe00029157812 */ /* 0x000fe400078ec0ff */
[----:B------:R-:W-:Y:S02]  /*9250*/  LOP3.LUT R26, R42, 0xffffe000, RZ, 0xc0, !PT ;  /* 0xffffe0002a1a7812 */ /* 0x000fe400078ec0ff */
[----:B------:R-:W-:Y:S02]  /*9260*/  ISETP.NE.AND P6, PT, R71, RZ, PT ;  /* 0x000000ff4700720c */ /* 0x000fe40003fc5270 */
[----:B------:R-:W-:Y:S03]  /*9270*/  ISETP.NE.AND P0, PT, R58, RZ, PT ;  /* 0x000000ff3a00720c */ /* 0x000fe60003f05270 */
[----:B----4-:R-:W1:Y:S02]  /*9280*/  LDTM.x16 R4, tmem[UR4+0x20] ;  /* 0x00002004000479ee */ /* 0x010e640008240000 */
[C---:B-1----:R-:W-:Y:S01]  /*9290*/  FMUL R0, R24.reuse, R4 ;  /* 0x0000000418007220 */ /* 0x042fe20000400000 */
        /* <DEDUP_REMOVED lines=13> */
[C---:B------:R-:W-:Y:S01]  /*9370*/  FFMA R31, R27.reuse, R4, R2 ;  /* 0x000000041b1f7223 */ /* 0x040fe20000000002 */
[C---:B------:R-:W-:Y:S01]  /*9380*/  FMUL R2, R24.reuse, R9 ;  /* 0x0000000918027220 */ /* 0x040fe20000400000 */
[C---:B------:R-:W-:Y:S01]  /*9390*/  FMUL R9, R24.reuse, R16 ;  /* 0x0000001018097220 */ /* 0x040fe20000400000 */
[----:B------:R-:W-:Y:S01]  /*93a0*/  F2FP.TF32.F32.PACK_B R30, R30 ;  /* 0x0000001eff1e723e */ /* 0x000fe200024050ff */
[----:B------:R-:W-:Y:S01]  /*93b0*/  FFMA R16, R27, R20, R0 ;  /* 0x000000141b107223 */ /* 0x000fe20000000000 */
[----:B------:R-:W-:Y:S01]  /*93c0*/  LOP3.LUT R0, R43, 0xffffe000, RZ, 0xc0, !PT ;  /* 0xffffe0002b007812 */ /* 0x000fe200078ec0ff */
[C---:B------:R-:W-:Y:S01]  /*93d0*/  FMUL R3, R24.reuse, R10 ;  /* 0x0000000a18037220 */ /* 0x040fe20000400000 */
[----:B------:R-:W-:Y:S01]  /*93e0*/  F2FP.TF32.F32.PACK_B R31, R31 ;  /* 0x0000001fff1f723e */ /* 0x000fe200024050ff */
[C---:B------:R-:W-:Y:S01]  /*93f0*/  FMUL R4, R24.reuse, R11 ;  /* 0x0000000b18047220 */ /* 0x040fe20000400000 */
[----:B------:R-:W-:Y:S01]  /*9400*/  F2FP.TF32.F32.PACK_B R16, R16 ;  /* 0x00000010ff10723e */ /* 0x000fe200024050ff */
[----:B------:R-:W-:Y:S01]  /*9410*/  FMUL R10, R24, R17 ;  /* 0x00000011180a7220 */ /* 0x000fe20000400000 */
[C---:B------:R-:W-:Y:S01]  /*9420*/  FFMA R17, R27.reuse, R21, R2 ;  /* 0x000000151b117223 */ /* 0x040fe20000000002 */
[----:B------:R-:W-:Y:S01]  /*9430*/  LOP3.LUT R2, R32, 0xffffe000, RZ, 0xc0, !PT ;  /* 0xffffe00020027812 */ /* 0x000fe200078ec0ff */
[----:B------:R1:W-:Y:S01]  /*9440*/  STS.128 [R56+0x4000], R28 ;  /* 0x0040001c38007388 */ /* 0x0003e20000000c00 */
[C---:B------:R-:W-:Y:S01]  /*9450*/  FMUL R11, R24.reuse, R18 ;  /* 0x00000012180b7220 */ /* 0x040fe20000400000 */
[----:B------:R-:W-:Y:S01]  /*9460*/  FFMA R18, R27, R26, R3 ;  /* 0x0000001a1b127223 */ /* 0x000fe20000000003 */
[----:B------:R-:W-:Y:S01]  /*9470*/  LOP3.LUT R3, R33, 0xffffe000, RZ, 0xc0, !PT ;  /* 0xffffe00021037812 */ /* 0x000fe200078ec0ff */
[C---:B------:R-:W-:Y:S01]  /*9480*/  FMUL R12, R24.reuse, R19 ;  /* 0x00000013180c7220 */ /* 0x040fe20000400000 */
[----:B------:R-:W-:Y:S01]  /*9490*/  F2FP.TF32.F32.PACK_B R17, R17 ;  /* 0x00000011ff11723e */ /* 0x000fe200024050ff */
[----:B------:R-:W-:Y:S01]  /*94a0*/  FFMA R19, R27, R0, R4 ;  /* 0x000000001b137223 */ /* 0x000fe20000000004 */
[----:B------:R-:W-:Y:S01]  /*94b0*/  F2FP.TF32.F32.PACK_B R18, R18 ;  /* 0x00000012ff12723e */ /* 0x000fe200024050ff */
[----:B------:R-:W-:Y:S01]  /*94c0*/  FMUL R6, R24, R13 ;  /* 0x0000000d18067220 */ /* 0x000fe20000400000 */
[----:B------:R-:W-:Y:S01]  /*94d0*/  LOP3.LUT R13, R34, 0xffffe000, RZ, 0xc0, !PT ;  /* 0xffffe000220d7812 */ /* 0x000fe200078ec0ff */
[C---:B------:R-:W-:Y:S01]  /*94e0*/  FMUL R7, R24.reuse, R14 ;  /* 0x0000000e18077220 */ /* 0x040fe20000400000 */
[----:B------:R-:W-:Y:S01]  /*94f0*/  LOP3.LUT R14, R35, 0xffffe000, RZ, 0xc0, !PT ;  /* 0xffffe000230e7812 */ /* 0x000fe200078ec0ff */
[----:B------:R-:W-:Y:S01]  /*9500*/  FMUL R8, R24, R15 ;  /* 0x0000000f18087220 */ /* 0x000fe20000400000 */
[----:B------:R-:W-:Y:S01]  /*9510*/  F2FP.TF32.F32.PACK_B R19, R19 ;  /* 0x00000013ff13723e */ /* 0x000fe200024050ff */
[C---:B------:R-:W-:Y:S01]  /*9520*/  FFMA R4, R27.reuse, R2, R5 ;  /* 0x000000021b047223 */ /* 0x040fe20000000005 */
[C---:B------:R-:W-:Y:S01]  /*9530*/  FFMA R5, R27.reuse, R3, R6 ;  /* 0x000000031b057223 */ /* 0x040fe20000000006 */
[C---:B------:R-:W-:Y:S01]  /*9540*/  FFMA R6, R27.reuse, R13, R7 ;  /* 0x0000000d1b067223 */ /* 0x040fe20000000007 */
[----:B------:R-:W-:Y:S01]  /*9550*/  FFMA R7, R27, R14, R8 ;  /* 0x0000000e1b077223 */ /* 0x000fe20000000008 */
[----:B------:R1:W-:Y:S01]  /*9560*/  STS.128 [R67+0x4010], R16 ;  /* 0x0040101043007388 */ /* 0x0003e20000000c00 */
[----:B------:R-:W-:Y:S01]  /*9570*/  LOP3.LUT R0, R36, 0xffffe000, RZ, 0xc0, !PT ;  /* 0xffffe00024007812 */ /* 0x000fe200078ec0ff */
[----:B------:R-:W-:Y:S01]  /*9580*/  IMAD.U32 R14, RZ, RZ, UR50 ;  /* 0x00000032ff0e7e24 */ /* 0x000fe2000f8e00ff */
[----:B------:R-:W-:Y:S02]  /*9590*/  LOP3.LUT R2, R37, 0xffffe000, RZ, 0xc0, !PT ;  /* 0xffffe00025027812 */ /* 0x000fe400078ec0ff */
        /* <DEDUP_REMOVED lines=14> */
[----:B------:R-:W-:Y:S02]  /*9680*/  F2FP.TF32.F32.PACK_B R11, R11 ;  /* 0x0000000bff0b723e */ /* 0x000fe400024050ff */
[----:B------:R-:W-:Y:S02]  /*9690*/  @P6 LEA R14, R14, UR51, 0x3 ;  /* 0x000000330e0e6c11 */ /* 0x000fe4000f8e18ff */
[----:B------:R-:W-:Y:S01]  /*96a0*/  LEA R0, R74, UR51, 0x3 ;  /* 0x000000334a007c11 */ /* 0x000fe2000f8e18ff */
[----:B------:R1:W-:Y:S01]  /*96b0*/  STS.128 [R72+0x4030], R8 ;  /* 0x0040300848007388 */ /* 0x0003e20000000c00 */
[----:B------:R-:W-:Y:S01]  /*96c0*/  @P6 SHF.L.U32 R2, R55, 0x1f, RZ ;  /* 0x0000001f37026819 */ /* 0x000fe200000006ff */
[----:B------:R-:W-:Y:S05]  /*96d0*/  @P6 VIADD R14, R14, 0x60 ;  /* 0x000000600e0e6836 */ /* 0x000fea0000000000 */
[----:B------:R-:W-:Y:S01]  /*96e0*/  @P6 PRMT R14, R77, 0x654, R14 ;  /* 0x000006544d0e6816 */ /* 0x000fe2000000000e */
[----:B------:R-:W-:Y:S01]  /*96f0*/  @!PT LDS RZ, [RZ] ;  /* 0x00000000fffff984 */ /* 0x000fe20000000800 */
[----:B------:R-:W-:Y:S01]  /*9700*/  @!PT LDS RZ, [RZ] ;  /* 0x00000000fffff984 */ /* 0x000fe20000000800 */
[----:B------:R-:W-:Y:S01]  /*9710*/  @!PT LDS RZ, [RZ] ;  /* 0x00000000fffff984 */ /* 0x000fe20000000800 */
[----:B------:R-:W-:Y:S01]  /*9720*/  @!PT LDS RZ, [RZ] ;  /* 0x00000000fffff984 */ /* 0x000fe20000000800 */
[----:B------:R2:W-:Y:S06]  /*9730*/  MEMBAR.ALL.CTA ;  /* 0x0000000000007992 */ /* 0x0005ec0000008000 */
[----:B--2---:R-:W2:Y:S02]  /*9740*/  FENCE.VIEW.ASYNC.S ;  /* 0x00000000000073c6 */ /* 0x004ea40000000000 */
[----:B--2---:R-:W-:Y:S06]  /*9750*/  BAR.SYNC.DEFER_BLOCKING 0x1, 0x80 ;  /* 0x0042000000007b1d */ /* 0x004fec0000010000 */
[----:B------:R-:W-:Y:S05]  /*9760*/  @P0 BRA `(.L_x_127) ;  /* 0x0000000000200947 */ /* 0x000fea0003800000 */
[----:B------:R-:W2:Y:S01]  /*9770*/  LDCU.64 UR6, c[0x0][0x348] ;  /* 0x00006900ff0677ac */ /* 0x000ea20008000a00 */
[----:B------:R-:W-:Y:S02]  /*9780*/  UIADD3 UR40, UPT, UPT, UR51, 0x4200, URZ ;  /* 0x0000420033287890 */ /* 0x000fe4000fffe0ff */
[----:B------:R-:W-:Y:S02]  /*9790*/  UIADD3 UR41, UPT, UPT, UR53, 0x20, URZ ;  /* 0x0000002035297890 */ /* 0x000fe4000fffe0ff */
[----:B--2---:R-:W-:Y:S04]  /*97a0*/  UIADD3 UR4, UP0, UPT, UR6, 0x780, URZ ;  /* 0x0000078006047890 */ /* 0x004fe8000ff1e0ff */
[----:B------:R-:W-:Y:S09]  /*97b0*/  UIADD3.X UR5, UPT, UPT, URZ, UR7, URZ, UP0, !UPT ;  /* 0x00000007ff057290 */ /* 0x000ff200087fe4ff */
[----:B------:R2:W-:Y:S01]  /*97c0*/  UTMASTG.5D [UR40], [UR4] ;  /* 0x00000028040073b5 */ /* 0x0005e20008020000 */
[----:B------:R0:W-:Y:S01]  /*97d0*/  UTMACMDFLUSH ;  /* 0x00000000000079b7 */ /* 0x0001e20000000000 */
[----:B--2---:R-:W-:Y:S04]  /*97e0*/  DEPBAR.LE SB0, 0x1 ;  /* 0x000080400000791a */ /* 0x004fe80000000000 */
.L_x_127:
[----:B------:R-:W-:Y:S05]  /*97f0*/  BSYNC.RECONVERGENT B0 ;  /* 0x0000000000007941 */ /* 0x000fea0003800200 */
.L_x_126:
[----:B------:R-:W-:Y:S01]  /*9800*/  BAR.SYNC.DEFER_BLOCKING 0x1, 0x80 ;  /* 0x0042000000007b1d */ /* 0x000fe20000010000 */
[----:B------:R-:W-:Y:S04]  /*9810*/  UIADD3 UR4, UPT, UPT, UR50, 0x1, URZ ;  /* 0x0000000132047890 */ /* 0x000fe8000fffe0ff */
[----:B------:R-:W-:Y:S04]  /*9820*/  UISETP.NE.AND UP0, UPT, UR4, 0x4, UPT ;  /* 0x000000040400788c */ /* 0x000fe8000bf05270 */
[----:B------:R-:W-:Y:S01]  /*9830*/  USEL UR52, UR4, URZ, UP0 ;  /* 0x000000ff04347287 */ /* 0x000fe20008000000 */
[----:B------:R2:W-:Y:S01]  /*9840*/  @P6 SYNCS.ARRIVE.TRANS64.RED.A1T0 RZ, [R14+URZ], RZ ;  /* 0x000000ff0eff69a7 */ /* 0x0005e200081004ff */
[----:B------:R-:W-:Y:S01]  /*9850*/  BSSY B1, `(.L_x_128) ;  /* 0x0000017000017945 */ /* 0x000fe20003800000 */
[----:B------:R-:W4:Y:S02]  /*9860*/  @P6 SYNCS.PHASECHK.TRANS64.TRYWAIT P0, [R0+URZ+0x40], R2 ;  /* 0x00004002000065a7 */ /* 0x000f2400080011ff */
[----:B----4-:R-:W-:Y:S01]  /*9870*/  @P6 SEL R75, RZ, 0x1, !P0 ;  /* 0x00000001ff4b6807 */ /* 0x010fe20004000000 */
[----:B--2---:R-:W-:Y:S06]  /*9880*/  @!P6 BRA `(.L_x_129) ;  /* 0x00000000004ce947 */ /* 0x004fec0003800000 */
[----:B------:R-:W-:Y:S01]  /*9890*/  ISETP.NE.AND P0, PT, R75, RZ, PT ;  /* 0x000000ff4b00720c */ /* 0x000fe20003f05270 */
[----:B------:R-:W-:Y:S01]  /*98a0*/  BSSY B0, `(.L_x_130) ;  /* 0x000000b000007945 */ /* 0x000fe20003800000 */
[----:B------:R-:W-:Y:S11]  /*98b0*/  ISETP.NE.AND P1, PT, R76, RZ, PT ;  /* 0x000000ff4c00720c */ /* 0x000ff60003f25270 */
[----:B------:R-:W-:Y:S02]  /*98c0*/  @!UPT UIADD3 URZ, UPT, UPT, URZ, URZ, URZ ;  /* 0x000000fffffff290 */ /* 0x000fe4000fffe0ff */
[C---:B-1----:R-:W-:Y:S01]  /*98d0*/  @P1 IMAD R4, R74.reuse, 0x2000, R56 ;  /* 0x000020004a041824 */ /* 0x042fe200078e0238 */
[C---:B------:R-:W-:Y:S01]  /*98e0*/  @P1 LEA R2, R74.reuse, R66, 0xd ;  /* 0x000000424a021211 */ /* 0x040fe200078e68ff */
[C---:B------:R-:W-:Y:S02]  /*98f0*/  @P1 IMAD R3, R74.reuse, 0x2000, R67 ;  /* 0x000020004a031824 */ /* 0x040fe400078e0243 */
[----:B------:R-:W-:Y:S01]  /*9900*/  @P1 IMAD R74, R74, 0x2000, R72 ;  /* 0x000020004a4a1824 */ /* 0x000fe200078e0248 */
[----:B------:R-:W-:Y:S06]  /*9910*/  @P0 BRA `(.L_x_131) ;  /* 0x00000000000c0947 */ /* 0x000fec0003800000 */
[----:B------:R-:W-:Y:S04]  /*9920*/  SHF.L.U32 R5, R55, 0x1f, RZ ;  /* 0x0000001f37057819 */ /* 0x000fe800000006ff */
[----:B------:R-:W1:Y:S02]  /*9930*/  SYNCS.PHASECHK.TRANS64.TRYWAIT P0, [R0+URZ+0x40], R5 ;  /* 0x00004005000075a7 */ /* 0x000e6400080011ff */
[----:B-1----:R-:W-:Y:S05]  /*9940*/  @!P0 BRA `(.L_x_132) ;  /* 0x0000001400988947 */ /* 0x002fea0003800000 */
.L_x_131:
[----:B------:R-:W-:Y:S05]  /*9950*/  BSYNC B0 ;  /* 0x0000000000007941 */ /* 0x000fea0003800000 */
.L_x_130:
[----:B------:R-:W-:Y:S11]  /*9960*/  ISETP.NE.AND P0, PT, R76, RZ, PT ;  /* 0x000000ff4c00720c */ /* 0x000ff60003f05270 */
[----:B------:R-:W-:Y:S02]  /*9970*/  @!UPT UIADD3 URZ, UPT, UPT, URZ, URZ, URZ ;  /* 0x000000fffffff290 */ /* 0x000fe4000fffe0ff */
[----:B------:R2:W4:Y:S04]  /*9980*/  @P0 LDS.128 R44, [R4] ;  /* 0x00000000042c0984 */ /* 0x0005280000000c00 */
[----:B------:R2:W1:Y:S04]  /*9990*/  @P0 LDS.128 R40, [R3+0x10] ;  /* 0x0000100003280984 */ /* 0x0004680000000c00 */
[----:B------:R2:W1:Y:S04]  /*99a0*/  @P0 LDS.128 R32, [R2+0x20] ;  /* 0x0000200002200984 */ /* 0x0004680000000c00 */
[----:B------:R2:W1:Y:S02]  /*99b0*/  @P0 LDS.128 R36, [R74+0x30] ;  /* 0x000030004a240984 */ /* 0x0004640000000c00 */
.L_x_129:
[----:B------:R-:W-:Y:S05]  /*99c0*/  BSYNC B1 ;  /* 0x0000000000017941 */ /* 0x000fea0003800000 */
.L_x_128:
        /* <DEDUP_REMOVED lines=21> */
.L_x_133:
[----:B------:R-:W-:Y:S01]  /*9b20*/  ISETP.NE.AND P0, PT, R58, RZ, PT ;  /* 0x000000ff3a00720c */ /* 0x000fe20003f05270 */
[----:B------:R-:W-:Y:S05]  /*9b30*/  WARPSYNC.ALL ;  /* 0x0000000000007948 */ /* 0x000fea0003800000 */
[----:B------:R-:W-:Y:S01]  /*9b40*/  R2UR UR4, R25 ;  /* 0x00000000190472ca */ /* 0x000fe200000e0000 */
[----:B------:R-:W-:Y:S01]  /*9b50*/  VIADD R73, R73, 0xb0 ;  /* 0x000000b049497836 */ /* 0x000fe20000000000 */
[----:B----4-:R-:W-:Y:S01]  /*9b60*/  LOP3.LUT R0, R44, 0xffffe000, RZ, 0xc0, !PT ;  /* 0xffffe0002c007812 */ /* 0x010fe200078ec0ff */
[----:B------:R-:W-:Y:S01]  /*9b70*/  BSSY.RECONVERGENT B0, `(.L_x_134) ;  /* 0x0000058000007945 */ /* 0x000fe20003800200 */
[----:B--2---:R-:W-:Y:S02]  /*9b80*/  LOP3.LUT R2, R45, 0xffffe000, RZ, 0xc0, !PT ;  /* 0xffffe0002d027812 */ /* 0x004fe400078ec0ff */
[----:B------:R-:W-:Y:S02]  /*9b90*/  LOP3.LUT R3, R46, 0xffffe000, RZ, 0xc0, !PT ;  /* 0xffffe0002e037812 */ /* 0x000fe400078ec0ff */
[----:B------:R-:W-:Y:S02]  /*9ba0*/  LOP3.LUT R20, R47, 0xffffe000, RZ, 0xc0, !PT ;  /* 0xffffe0002f147812 */ /* 0x000fe400078ec0ff */
[----:B------:R-:W-:Y:S02]  /*9bb0*/  LOP3.LUT R21, R40, 0xffffe000, RZ, 0xc0, !PT ;  /* 0xffffe00028157812 */ /* 0x000fe400078ec0ff */
[----:B------:R-:W-:Y:S01]  /*9bc0*/  LOP3.LUT R25, R41, 0xffffe000, RZ, 0xc0, !PT ;  /* 0xffffe00029197812 */ /* 0x000fe200078ec0ff */
[----:B------:R-:W1:Y:S01]  /*9bd0*/  LDTM.x16 R4, tmem[UR4+0x30] ;  /* 0x00003004000479ee */ /* 0x000e620008240000 */
[----:B------:R-:W-:Y:S01]  /*9be0*/  LOP3.LUT R26, R42, 0xffffe000, RZ, 0xc0, !PT ;  /* 0xffffe0002a1a7812 */ /* 0x000fe200078ec0ff */
[----:B------:R-:W-:Y:S01]  /*9bf0*/  NOP ;  /* 0x0000000000007918 */ /* 0x000fe20000000000 */
[----:B------:R-:W-:Y:S02]  /*9c00*/  LOP3.LUT R28, R43, 0xffffe000, RZ, 0xc0, !PT ;  /* 0xffffe0002b1c7812 */ /* 0x000fe400078ec0ff */
[----:B------:R-:W-:Y:S02]  /*9c10*/  LOP3.LUT R73, R73, 0xfefffff8, RZ, 0xc0, !PT ;  /* 0xfefffff849497812 */ /* 0x000fe400078ec0ff */
[----:B------:R-:W-:Y:S02]  /*9c20*/  LOP3.LUT R29, R32, 0xffffe000, RZ, 0xc0, !PT ;  /* 0xffffe000201d7812 */ /* 0x000fe400078ec0ff */
[----:B------:R-:W-:Y:S01]  /*9c30*/  LOP3.LUT R30, R33, 0xffffe000, RZ, 0xc0, !PT ;  /* 0xffffe000211e7812 */ /* 0x000fe200078ec0ff */
[----:B-1----:R1:W-:Y:S01]  /*9c40*/  SYNCS.ARRIVE.TRANS64.RED.A1T0 RZ, [R73+URZ], RZ ;  /* 0x000000ff49ff79a7 */ /* 0x0023e200081004ff */
[----:B------:R-:W-:Y:S02]  /*9c50*/  LOP3.LUT R31, R34, 0xffffe000, RZ, 0xc0, !PT ;  /* 0xffffe000221f7812 */ /* 0x000fe400078ec0ff */
[----:B------:R-:W-:Y:S02]  /*9c60*/  LOP3.LUT R32, R35, 0xffffe000, RZ, 0xc0, !PT ;  /* 0xffffe00023207812 */ /* 0x000fe400078ec0ff */
[----:B------:R-:W-:Y:S02]  /*9c70*/  LOP3.LUT R33, R36, 0xffffe000, RZ, 0xc0, !PT ;  /* 0xffffe00024217812 */ /* 0x000fe400078ec0ff */
[----:B------:R-:W-:Y:S02]  /*9c80*/  LOP3.LUT R34, R37, 0xffffe000, RZ, 0xc0, !PT ;  /* 0xffffe00025227812 */ /* 0x000fe400078ec0ff */
[----:B------:R-:W-:Y:S02]  /*9c90*/  LOP3.LUT R35, R38, 0xffffe000, RZ, 0xc0, !PT ;  /* 0xffffe00026237812 */ /* 0x000fe400078ec0ff */
[----:B------:R-:W-:Y:S01]  /*9ca0*/  LOP3.LUT R36, R39, 0xffffe000, RZ, 0xc0, !PT ;  /* 0xffffe00027247812 */ /* 0x000fe200078ec0ff */
[C---:B------:R-:W-:Y:S01]  /*9cb0*/  FMUL R4, R24.reuse, R4 ;  /* 0x0000000418047220 */ /* 0x040fe20000400000 */
[C---:B------:R-:W-:Y:S01]  /*9cc0*/  FMUL R5, R24.reuse, R5 ;  /* 0x0000000518057220 */ /* 0x040fe20000400000 */
[C---:B------:R-:W-:Y:S01]  /*9cd0*/  FMUL R6, R24.reuse, R6 ;  /* 0x0000000618067220 */ /* 0x040fe20000400000 */
[C---:B------:R-:W-:Y:S01]  /*9ce0*/  FMUL R7, R24.reuse, R7 ;  /* 0x0000000718077220 */ /* 0x040fe20000400000 */
[C---:B------:R-:W-:Y:S01]  /*9cf0*/  FFMA R4, R27.reuse, R0, R4 ;  /* 0x000000001b047223 */ /* 0x040fe20000000004 */
[C---:B------:R-:W-:Y:S01]  /*9d00*/  FFMA R5, R27.reuse, R2, R5 ;  /* 0x000000021b057223 */ /* 0x040fe20000000005 */
[C---:B------:R-:W-:Y:S01]  /*9d10*/  FFMA R6, R27.reuse, R3, R6 ;  /* 0x000000031b067223 */ /* 0x040fe20000000006 */
[C---:B------:R-:W-:Y:S01]  /*9d20*/  FFMA R7, R27.reuse, R20, R7 ;  /* 0x000000141b077223 */ /* 0x040fe20000000007 */
[C---:B------:R-:W-:Y:S01]  /*9d30*/  FMUL R8, R24.reuse, R8 ;  /* 0x0000000818087220 */ /* 0x040fe20000400000 */
[C---:B------:R-:W-:Y:S01]  /*9d40*/  FMUL R9, R24.reuse, R9 ;  /* 0x0000000918097220 */ /* 0x040fe20000400000 */
[C---:B------:R-:W-:Y:S01]  /*9d50*/  FMUL R10, R24.reuse, R10 ;  /* 0x0000000a180a7220 */ /* 0x040fe20000400000 */
[C---:B------:R-:W-:Y:S01]  /*9d60*/  FMUL R11, R24.reuse, R11 ;  /* 0x0000000b180b7220 */ /* 0x040fe20000400000 */
[----:B------:R-:W-:Y:S01]  /*9d70*/  F2FP.TF32.F32.PACK_B R4, R4 ;  /* 0x00000004ff04723e */ /* 0x000fe200024050ff */
[C---:B------:R-:W-:Y:S01]  /*9d80*/  FFMA R8, R27.reuse, R21, R8 ;  /* 0x000000151b087223 */ /* 0x040fe20000000008 */
[----:B------:R-:W-:Y:S01]  /*9d90*/  F2FP.TF32.F32.PACK_B R5, R5 ;  /* 0x00000005ff05723e */ /* 0x000fe200024050ff */
[C---:B------:R-:W-:Y:S01]  /*9da0*/  FFMA R9, R27.reuse, R25, R9 ;  /* 0x000000191b097223 */ /* 0x040fe20000000009 */
[----:B------:R-:W-:Y:S01]  /*9db0*/  F2FP.TF32.F32.PACK_B R6, R6 ;  /* 0x00000006ff06723e */ /* 0x000fe200024050ff */
[C---:B------:R-:W-:Y:S01]  /*9dc0*/  FFMA R10, R27.reuse, R26, R10 ;  /* 0x0000001a1b0a7223 */ /* 0x040fe2000000000a */
[----:B------:R-:W-:Y:S01]  /*9dd0*/  F2FP.TF32.F32.PACK_B R7, R7 ;  /* 0x00000007ff07723e */ /* 0x000fe200024050ff */
[C---:B------:R-:W-:Y:S01]  /*9de0*/  FFMA R11, R27.reuse, R28, R11 ;  /* 0x0000001c1b0b7223 */ /* 0x040fe2000000000b */
[C---:B------:R-:W-:Y:S01]  /*9df0*/  FMUL R12, R24.reuse, R12 ;  /* 0x0000000c180c7220 */ /* 0x040fe20000400000 */
[----:B------:R-:W-:Y:S01]  /*9e00*/  F2FP.TF32.F32.PACK_B R8, R8 ;  /* 0x00000008ff08723e */ /* 0x000fe200024050ff */
[C---:B------:R-:W-:Y:S01]  /*9e10*/  FMUL R13, R24.reuse, R13 ;  /* 0x0000000d180d7220 */ /* 0x040fe20000400000 */
[----:B------:R1:W-:Y:S01]  /*9e20*/  STS.128 [R56+0x6000], R4 ;  /* 0x0060000438007388 */ /* 0x0003e20000000c00 */
        /* <DEDUP_REMOVED lines=8> */
[C---:B------:R-:W-:Y:S01]  /*9eb0*/  FFMA R15, R27.reuse, R32, R15 ;  /* 0x000000201b0f7223 */ /* 0x040fe2000000000f */
[C---:B------:R-:W-:Y:S01]  /*9ec0*/  FMUL R16, R24.reuse, R16 ;  /* 0x0000001018107220 */ /* 0x040fe20000400000 */
[----:B------:R-:W-:Y:S01]  /*9ed0*/  F2FP.TF32.F32.PACK_B R12, R12 ;  /* 0x0000000cff0c723e */ /* 0x000fe200024050ff */
[----:B------:R1:W-:Y:S01]  /*9ee0*/  STS.128 [R67+0x6010], R8 ;  /* 0x0060100843007388 */ /* 0x0003e20000000c00 */
[C---:B------:R-:W-:Y:S01]  /*9ef0*/  FMUL R17, R24.reuse, R17 ;  /* 0x0000001118117220 */ /* 0x040fe20000400000 */
[C---:B------:R-:W-:Y:S01]  /*9f00*/  FMUL R18, R24.reuse, R18 ;  /* 0x0000001218127220 */ /* 0x040fe20000400000 */
[----:B------:R-:W-:Y:S01]  /*9f10*/  FMUL R19, R24, R19 ;  /* 0x0000001318137220 */ /* 0x000fe20000400000 */
[----:B------:R-:W-:Y:S01]  /*9f20*/  F2FP.TF32.F32.PACK_B R13, R13 ;  /* 0x0000000dff0d723e */ /* 0x000fe200024050ff */
[C---:B------:R-:W-:Y:S01]  /*9f30*/  FFMA R16, R27.reuse, R33, R16 ;  /* 0x000000211b107223 */ /* 0x040fe20000000010 */
[----:B------:R-:W-:Y:S01]  /*9f40*/  F2FP.TF32.F32.PACK_B R14, R14 ;  /* 0x0000000eff0e723e */ /* 0x000fe200024050ff */
[C---:B------:R-:W-:Y:S01]  /*9f50*/  FFMA R17, R27.reuse, R34, R17 ;  /* 0x000000221b117223 */ /* 0x040fe20000000011 */
[----:B------:R-:W-:Y:S01]  /*9f60*/  F2FP.TF32.F32.PACK_B R15, R15 ;  /* 0x0000000fff0f723e */ /* 0x000fe200024050ff */
[C---:B------:R-:W-:Y:S01]  /*9f70*/  FFMA R18, R27.reuse, R35, R18 ;  /* 0x000000231b127223 */ /* 0x040fe20000000012 */
[----:B------:R-:W-:Y:S01]  /*9f80*/  FFMA R19, R27, R36, R19 ;  /* 0x000000241b137223 */ /* 0x000fe20000000013 */
[----:B------:R-:W-:Y:S02]  /*9f90*/  F2FP.TF32.F32.PACK_B R16, R16 ;  /* 0x00000010ff10723e */ /* 0x000fe400024050ff */
[----:B------:R1:W-:Y:S01]  /*9fa0*/  STS.128 [R66+0x6020], R12 ;  /* 0x0060200c42007388 */ /* 0x0003e20000000c00 */
[----:B------:R-:W-:Y:S02]  /*9fb0*/  F2FP.TF32.F32.PACK_B R17, R17 ;  /* 0x00000011ff11723e */ /* 0x000fe400024050ff */
        /* <DEDUP_REMOVED lines=19> */
.L_x_135:
[----:B------:R-:W-:Y:S05]  /*a0f0*/  BSYNC.RECONVERGENT B0 ;  /* 0x0000000000007941 */ /* 0x000fea0003800200 */
.L_x_134:
[----:B------:R-:W-:Y:S01]  /*a100*/  BAR.SYNC.DEFER_BLOCKING 0x1, 0x80 ;  /* 0x0042000000007b1d */ /* 0x000fe20000010000 */
[----:B------:R-:W-:Y:S01]  /*a110*/  UISETP.NE.AND UP0, UPT, UR55, -0x4, UPT ;  /* 0xfffffffc3700788c */ /* 0x000fe2000bf05270 */
[----:B------:R-:W-:Y:S08]  /*a120*/  IADD3 R22, PT, PT, R22, 0x1, RZ ;  /* 0x0000000116167810 */ /* 0x000ff00007ffe0ff */
[----:B------:R-:W-:Y:S05]  /*a130*/  BRA.U !UP0, `(.L_x_136) ;  /* 0x0000000108247547 */ /* 0x000fea000b800000 */
[----:B------:R-:W-:Y:S01]  /*a140*/  ISETP.NE.AND P0, PT, R71, RZ, PT ;  /* 0x000000ff4700720c */ /* 0x000fe20003f05270 */
[----:B------:R-:W-:Y:S01]  /*a150*/  IMAD.U32 R0, RZ, RZ, UR52 ;  /* 0x00000034ff007e24 */ /* 0x000fe2000f8e00ff */
[----:B------:R-:W-:Y:S04]  /*a160*/  UIADD3 UR4, UPT, UPT, UR52, 0x1, URZ ;  /* 0x0000000134047890 */ /* 0x000fe8000fffe0ff */
[----:B------:R-:W-:Y:S04]  /*a170*/  UISETP.NE.AND UP0, UPT, UR4, 0x4, UPT ;  /* 0x000000040400788c */ /* 0x000fe8000bf05270 */
[----:B------:R-:W-:Y:S03]  /*a180*/  USEL UR52, UR4, URZ, UP0 ;  /* 0x000000ff04347287 */ /* 0x000fe60008000000 */
[----:B------:R-:W-:Y:S05]  /*a190*/  @P0 LEA R0, R0, UR51, 0x3 ;  /* 0x0000003300000c11 */ /* 0x000fea000f8e18ff */
[----:B------:R-:W-:Y:S05]  /*a1a0*/  @P0 VIADD R0, R0, 0x60 ;  /* 0x0000006000000836 */ /* 0x000fea0000000000 */
[----:B------:R-:W-:Y:S04]  /*a1b0*/  @P0 PRMT R0, R77, 0x654, R0 ;  /* 0x000006544d000816 */ /* 0x000fe80000000000 */
[----:B------:R2:W-:Y:S03]  /*a1c0*/  @P0 SYNCS.ARRIVE.TRANS64.RED.A1T0 RZ, [R0+URZ], RZ ;  /* 0x000000ff00ff09a7 */ /* 0x0005e600081004ff */
.L_x_136:
[----:B------:R-:W-:Y:S01]  /*a1d0*/  R2UR UR6, R68 ;  /* 0x00000000440672ca */ /* 0x000fe200000e0000 */
[----:B------:R-:W-:Y:S01]  /*a1e0*/  UIADD3 UR55, UPT, UPT, UR55, 0x4, URZ ;  /* 0x0000000437377890 */ /* 0x000fe2000fffe0ff */
[----:B------:R-:W-:Y:S02]  /*a1f0*/  R2UR UR5, R63 ;  /* 0x000000003f0572ca */ /* 0x000fe400000e0000 */
[----:B------:R-:W-:Y:S02]  /*a200*/  R2UR UR4, R64 ;  /* 0x00000000400472ca */ /* 0x000fe400000e0000 */
[----:B------:R-:W-:Y:S02]  /*a210*/  R2UR UR50, R70 ;  /* 0x00000000463272ca */ /* 0x000fe400000e0000 */
[C---:B------:R-:W-:Y:S02]  /*a220*/  ISETP.NE.AND P0, PT, R22.reuse, 0x2, PT ;  /* 0x000000021600780c */ /* 0x040fe40003f05270 */
[----:B------:R-:W-:Y:S02]  /*a230*/  LOP3.LUT R53, R53, 0x1, RZ, 0x3c, !PT ;  /* 0x0000000135357812 */ /* 0x000fe400078e3cff */
[----:B--2---:R-:W-:Y:S01]  /*a240*/  SEL R0, RZ, 0x1, P0 ;  /* 0x00000001ff007807 */ /* 0x004fe20000000000 */
[----:B------:R-:W-:Y:S01]  /*a250*/  UISETP.NE.AND UP0, UPT, UR6, URZ, UPT ;  /* 0x000000ff0600728c */ /* 0x000fe2000bf05270 */
[----:B------:R-:W-:Y:S01]  /*a260*/  SEL R22, R22, RZ, P0 ;  /* 0x000000ff16167207 */ /* 0x000fe20000000000 */
[----:B------:R-:W-:Y:S01]  /*a270*/  UIADD3 UR21, UPT, UPT, UR36, UR5, URZ ;  /* 0x0000000524157290 */ /* 0x000fe2000fffe0ff */
[----:B------:R-:W-:Y:S01]  /*a280*/  LOP3.LUT R54, R54, R0, RZ, 0x3c, !PT ;  /* 0x0000000036367212 */ /* 0x000fe200078e3cff */
[----:B------:R-:W-:Y:S05]  /*a290*/  UIADD3 UR28, UPT, UPT, UR37, UR4, URZ ;  /* 0x00000004251c7290 */ /* 0x000fea000fffe0ff */
[----:B------:R-:W-:Y:S07]  /*a2a0*/  BRA.U UP0, `(.L_x_137) ;  /* 0xffffffc500847547 */ /* 0x000fee000b83ffff */
[----:B------:R-:W-:-:S13]  /*a2b0*/  R2UR UR4, R65 ;  /* 0x00000000410472ca */ /* 0x000fda00000e0000 */
[----:B------:R-:W-:-:S09]  /*a2c0*/  UISETP.NE.AND UP0, UPT, UR4, URZ, UPT ;  /* 0x000000ff0400728c */ /* 0x000fd2000bf05270 */
[----:B------:R-:W-:Y:S05]  /*a2d0*/  BRA.U !UP0, `(.L_x_138) ;  /* 0x0000000108487547 */ /* 0x000fea000b800000 */
[----:B------:R-:W2:Y:S02]  /*a2e0*/  LDCU.64 UR4, c[0x0][0x990] ;  /* 0x00013200ff0477ac */ /* 0x000ea40008000a00 */
[----:B--2---:R-:W-:-:S04]  /*a2f0*/  UISETP.NE.U32.AND UP0, UPT, UR4, URZ, UPT ;  /* 0x000000ff0400728c */ /* 0x004fc8000bf05070 */
[----:B------:R-:W-:-:S09]  /*a300*/  UISETP.NE.AND.EX UP0, UPT, UR5, URZ, UPT, UP0 ;  /* 0x000000ff0500728c */ /* 0x000fd2000bf05300 */
[----:B------:R-:W-:Y:S05]  /*a310*/  BRA.U UP0, `(.L_x_139) ;  /* 0x00000001000c7547 */ /* 0x000fea000b800000 */
[----:B------:R-:W-:-:S13]  /*a320*/  FSETP.NEU.AND P0, PT, R27, RZ, PT ;  /* 0x000000ff1b00720b */ /* 0x000fda0003f0d000 */
[----:B------:R-:W-:Y:S05]  /*a330*/  @!P0 EXIT ;  /* 0x000000000000894d */ /* 0x000fea0003800000 */
[----:B------:R-:W-:Y:S05]  /*a340*/  BRA `(.L_x_138) ;  /* 0x00000000002c7947 */ /* 0x000fea0003800000 */
.L_x_139:
[----:B------:R-:W-:Y:S01]  /*a350*/  ISETP.NE.AND P0, PT, R69, RZ, PT ;  /* 0x000000ff4500720c */ /* 0x000fe20003f05270 */
[----:B------:R-:W-:-:S12]  /*a360*/  BSSY.RECONVERGENT B0, `(.L_x_138) ;  /* 0x0000009000007945 */ /* 0x000fd80003800200 */
[----:B------:R-:W-:Y:S05]  /*a370*/  @P0 BRA `(.L_x_140) ;  /* 0x0000000000140947 */ /* 0x000fea0003800000 */
[----:B------:R-:W2:Y:S02]  /*a380*/  LDCU.64 UR4, c[0x0][0x988] ;  /* 0x00013100ff0477ac */ /* 0x000ea40008000a00 */
[----:B--2---:R-:W-:-:S04]  /*a390*/  ISETP.NE.U32.AND P0, PT, RZ, UR4, PT ;  /* 0x00000004ff007c0c */ /* 0x004fc8000bf05070 */
[----:B------:R-:W-:-:S13]  /*a3a0*/  ISETP.NE.AND.EX P0, PT, RZ, UR5, PT, P0 ;  /* 0x00000005ff007c0c */ /* 0x000fda000bf05300 */
[----:B------:R-:W-:Y:S05]  /*a3b0*/  @!P0 EXIT ;  /* 0x000000000000894d */ /* 0x000fea0003800000 */
[----:B------:R-:W-:Y:S05]  /*a3c0*/  BRA `(.L_x_141) ;  /* 0x0000000000087947 */ /* 0x000fea0003800000 */
.L_x_140:
[----:B------:R-:W-:-:S13]  /*a3d0*/  FSETP.NEU.AND P0, PT, R27, RZ, PT ;  /* 0x000000ff1b00720b */ /* 0x000fda0003f0d000 */
[----:B------:R-:W-:Y:S05]  /*a3e0*/  @!P0 EXIT ;  /* 0x000000000000894d */ /* 0x000fea0003800000 */
.L_x_141:
[----:B------:R-:W-:Y:S05]  /*a3f0*/  BSYNC.RECONVERGENT B0 ;  /* 0x0000000000007941 */ /* 0x000fea0003800200 */
.L_x_138:
[----:B------:R-:W2:Y:S01]  /*a400*/  S2UR UR5, SR_CgaCtaId ;  /* 0x00000000000579c3 */ /* 0x000ea20000008800 */
[----:B------:R-:W-:Y:S01]  /*a410*/  ULEA UR4, UR52, UR51, 0x3 ;  /* 0x0000003334047291 */ /* 0x000fe2000f8e18ff */
[----:B------:R-:W-:-:S04]  /*a420*/  DEPBAR.LE SB0, 0x0 ;  /* 0x000080000000791a */ /* 0x000fc80000000000 */
[----:B------:R-:W-:-:S04]  /*a430*/  UIADD3 UR4, UPT, UPT, UR4, 0x60, URZ ;  /* 0x0000006004047890 */ /* 0x000fc8000fffe0ff */
[----:B--2---:R-:W-:-:S09]  /*a440*/  UPRMT UR4, UR5, 0x654, UR4 ;  /* 0x0000065405047896 */ /* 0x004fd20008000004 */
[----:B------:R-:W-:Y:S01]  /*a450*/  SYNCS.ARRIVE.TRANS64.RED.A1T0 RZ, [UR4], RZ ;  /* 0x000000ffffff79a7 */ /* 0x000fe20008100404 */
[----:B------:R-:W-:Y:S05]  /*a460*/  EXIT ;  /* 0x000000000000794d */ /* 0x000fea0003800000 */
.L_x_24:
[----:B------:R-:W-:Y:S07]  /*a470*/  MOV R0, UR11 ;  /* 0x0000000b00007c02 */ /* 0x000fee0008000f00 */
.L_x_142:
[----:B-1----:R1:W4:Y:S02]  /*a480*/  SYNCS.PHASECHK.TRANS64.TRYWAIT P0, [R0+URZ+0x20], R4 ;  /* 0x00002004000075a7 */ /* 0x00232400080011ff */
[----:B----4-:R-:W-:Y:S05]  /*a490*/  @!P0 NANOSLEEP.SYNCS 0x989680 ;  /* 0x009896800000895d */ /* 0x010fea0003900000 */
[----:B------:R-:W4:Y:S02]  /*a4a0*/  @!P0 SYNCS.PHASECHK.TRANS64 P0, [R0+URZ+0x20], R4 ;  /* 0x00002004000085a7 */ /* 0x000f2400080010ff */
[----:B----4-:R-:W-:Y:S05]  /*a4b0*/  @!P0 BRA `(.L_x_142) ;  /* 0xfffffffc00f08947 */ /* 0x010fea000383ffff */
[----:B------:R-:W-:Y:S05]  /*a4c0*/  BRA `(.L_x_23) ;  /* 0xffffff7c00107947 */ /* 0x000fea000383ffff */
.L_x_31:
[----:B--2---:R-:W-:Y:S07]  /*a4d0*/  MOV R0, UR11 ;  /* 0x0000000b00007c02 */ /* 0x004fee0008000f00 */
.L_x_143:
[----:B-1----:R1:W2:Y:S02]  /*a4e0*/  SYNCS.PHASECHK.TRANS64.TRYWAIT P0, [R0+URZ+0x20], R4 ;  /* 0x00002004000075a7 */ /* 0x0022a400080011ff */
[----:B--2---:R-:W-:Y:S05]  /*a4f0*/  @!P0 NANOSLEEP.SYNCS 0x989680 ;  /* 0x009896800000895d */ /* 0x004fea0003900000 */
[----:B------:R-:W2:Y:S02]  /*a500*/  @!P0 SYNCS.PHASECHK.TRANS64 P0, [R0+URZ+0x20], R4 ;  /* 0x00002004000085a7 */ /* 0x000ea400080010ff */
[----:B--2---:R-:W-:Y:S05]  /*a510*/  @!P0 BRA `(.L_x_143) ;  /* 0xfffffffc00f08947 */ /* 0x004fea000383ffff */
[----:B------:R-:W-:Y:S05]  /*a520*/  BRA `(.L_x_30) ;  /* 0xffffff8000c07947 */ /* 0x000fea000383ffff */
.L_x_36:
[----:B------:R-:W-:-:S07]  /*a530*/  MOV R0, UR32 ;  /* 0x0000002000007c02 */ /* 0x000fce0008000f00 */
.L_x_144:
[----:B-1----:R1:W2:Y:S02]  /*a540*/  SYNCS.PHASECHK.TRANS64.TRYWAIT P0, [R0+URZ+0x90], R3 ;  /* 0x00009003000075a7 */ /* 0x0022a400080011ff */
[----:B--2---:R-:W-:Y:S05]  /*a550*/  @!P0 NANOSLEEP.SYNCS 0x989680 ;  /* 0x009896800000895d */ /* 0x004fea0003900000 */
[----:B------:R-:W2:Y:S02]  /*a560*/  @!P0 SYNCS.PHASECHK.TRANS64 P0, [R0+URZ+0x90], R3 ;  /* 0x00009003000085a7 */ /* 0x000ea400080010ff */
[----:B--2---:R-:W-:Y:S05]  /*a570*/  @!P0 BRA `(.L_x_144) ;  /* 0xfffffffc00f08947 */ /* 0x004fea000383ffff */
[----:B------:R-:W-:Y:S05]  /*a580*/  BRA `(.L_x_145) ;  /* 0xffffff8400e47947 */ /* 0x000fea000383ffff */
.L_x_40:
[----:B------:R-:W-:-:S07]  /*a590*/  MOV R0, UR4 ;  /* 0x0000000400007c02 */ /* 0x000fce0008000f00 */
.L_x_146:
[----:B-1----:R1:W2:Y:S02]  /*a5a0*/  SYNCS.PHASECHK.TRANS64.TRYWAIT P0, [R0+URZ], R2 ;  /* 0x00000002000075a7 */ /* 0x0022a400080011ff */
[----:B--2---:R-:W-:Y:S05]  /*a5b0*/  @!P0 NANOSLEEP.SYNCS 0x989680 ;  /* 0x009896800000895d */ /* 0x004fea0003900000 */
[----:B------:R-:W2:Y:S02]  /*a5c0*/  @!P0 SYNCS.PHASECHK.TRANS64 P0, [R0+URZ], R2 ;  /* 0x00000002000085a7 */ /* 0x000ea400080010ff */
[----:B--2---:R-:W-:Y:S05]  /*a5d0*/  @!P0 BRA `(.L_x_146) ;  /* 0xfffffffc00f08947 */ /* 0x004fea000383ffff */
[----:B------:R-:W-:Y:S05]  /*a5e0*/  BRA `(.L_x_147) ;  /* 0xffffff8c00787947 */ /* 0x000fea000383ffff */
.L_x_41:
[----:B------:R-:W-:-:S07]  /*a5f0*/  MOV R0, UR5 ;  /* 0x0000000500007c02 */ /* 0x000fce0008000f00 */
.L_x_148:
[----:B-1----:R1:W2:Y:S02]  /*a600*/  SYNCS.PHASECHK.TRANS64.TRYWAIT P0, [R0+URZ], R2 ;  /* 0x00000002000075a7 */ /* 0x0022a400080011ff */
[----:B--2---:R-:W-:Y:S05]  /*a610*/  @!P0 NANOSLEEP.SYNCS 0x989680 ;  /* 0x009896800000895d */ /* 0x004fea0003900000 */
[----:B------:R-:W2:Y:S02]  /*a620*/  @!P0 SYNCS.PHASECHK.TRANS64 P0, [R0+URZ], R2 ;  /* 0x00000002000085a7 */ /* 0x000ea400080010ff */
[----:B--2---:R-:W-:Y:S05]  /*a630*/  @!P0 BRA `(.L_x_148) ;  /* 0xfffffffc00f08947 */ /* 0x004fea000383ffff */
[----:B------:R-:W-:Y:S05]  /*a640*/  BRA `(.L_x_149) ;  /* 0xffffff8c00887947 */ /* 0x000fea000383ffff */
.L_x_42:
[----:B------:R-:W-:-:S07]  /*a650*/  MOV R0, UR5 ;  /* 0x0000000500007c02 */ /* 0x000fce0008000f00 */
.L_x_150:
[----:B-1----:R1:W2:Y:S02]  /*a660*/  SYNCS.PHASECHK.TRANS64.TRYWAIT P0, [R0+URZ], R2 ;  /* 0x00000002000075a7 */ /* 0x0022a400080011ff */
[----:B--2---:R-:W-:Y:S05]  /*a670*/  @!P0 NANOSLEEP.SYNCS 0x989680 ;  /* 0x009896800000895d */ /* 0x004fea0003900000 */
[----:B------:R-:W2:Y:S02]  /*a680*/  @!P0 SYNCS.PHASECHK.TRANS64 P0, [R0+URZ], R2 ;  /* 0x00000002000085a7 */ /* 0x000ea400080010ff */
[----:B--2---:R-:W-:Y:S05]  /*a690*/  @!P0 BRA `(.L_x_150) ;  /* 0xfffffffc00f08947 */ /* 0x004fea000383ffff */
[----:B------:R-:W-:Y:S05]  /*a6a0*/  BRA `(.L_x_151) ;  /* 0xffffff8c00987947 */ /* 0x000fea000383ffff */
.L_x_45:
[----:B------:R-:W-:-:S07]  /*a6b0*/  MOV R4, UR4 ;  /* 0x0000000400047c02 */ /* 0x000fce0008000f00 */
.L_x_152:
[----:B--2---:R2:W3:Y:S02]  /*a6c0*/  SYNCS.PHASECHK.TRANS64.TRYWAIT P1, [R4+URZ+0x98], R6 ;  /* 0x00009806040075a7 */ /* 0x0044e400080211ff */
[----:B---3--:R-:W-:Y:S05]  /*a6d0*/  @!P1 NANOSLEEP.SYNCS 0x989680 ;  /* 0x009896800000995d */ /* 0x008fea0003900000 */
[----:B------:R-:W3:Y:S02]  /*a6e0*/  @!P1 SYNCS.PHASECHK.TRANS64 P1, [R4+URZ+0x98], R6 ;  /* 0x00009806040095a7 */ /* 0x000ee400080210ff */
[----:B---3--:R-:W-:Y:S05]  /*a6f0*/  @!P1 BRA `(.L_x_152) ;  /* 0xfffffffc00f09947 */ /* 0x008fea000383ffff */
[----:B------:R-:W-:Y:S05]  /*a700*/  BRA `(.L_x_153) ;  /* 0xffffff9000087947 */ /* 0x000fea000383ffff */
.L_x_46:
[----:B--2---:R-:W-:-:S07]  /*a710*/  MOV R4, UR4 ;  /* 0x0000000400047c02 */ /* 0x004fce0008000f00 */
.L_x_154:
[----:B--2---:R2:W3:Y:S02]  /*a720*/  SYNCS.PHASECHK.TRANS64.TRYWAIT P1, [R4+URZ+0x90], R5 ;  /* 0x00009005040075a7 */ /* 0x0044e400080211ff */
[----:B---3--:R-:W-:Y:S05]  /*a730*/  @!P1 NANOSLEEP.SYNCS 0x989680 ;  /* 0x009896800000995d */ /* 0x008fea0003900000 */
[----:B------:R-:W3:Y:S02]  /*a740*/  @!P1 SYNCS.PHASECHK.TRANS64 P1, [R4+URZ+0x90], R5 ;  /* 0x00009005040095a7 */ /* 0x000ee400080210ff */
[----:B---3--:R-:W-:Y:S05]  /*a750*/  @!P1 BRA `(.L_x_154) ;  /* 0xfffffffc00f09947 */ /* 0x008fea000383ffff */
[----:B------:R-:W-:Y:S05]  /*a760*/  BRA `(.L_x_155) ;  /* 0xffffff9000107947 */ /* 0x000fea000383ffff */
.L_x_56:
[----:B--2---:R-:W-:-:S04]  /*a770*/  MOV R5, UR5 ;  /* 0x0000000500057c02 */ /* 0x004fc80008000f00 */
[----:B------:R2:W3:Y:S03]  /*a780*/  SYNCS.PHASECHK.TRANS64.TRYWAIT P0, [R5+URZ+0x8], R6 ;  /* 0x00000806050075a7 */ /* 0x0004e600080011ff */
[----:B---3--:R-:W-:Y:S05]  /*a790*/  @!P0 NANOSLEEP.SYNCS 0x989680 ;  /* 0x009896800000895d */ /* 0x008fea0003900000 */
[----:B------:R-:W3:Y:S02]  /*a7a0*/  @!P0 SYNCS.PHASECHK.TRANS64 P0, [R5+URZ+0x8], R6 ;  /* 0x00000806050085a7 */ /* 0x000ee400080010ff */
[----:B---3--:R-:W-:Y:S05]  /*a7b0*/  @!P0 BRA `(.L_x_56) ;  /* 0xfffffffc00ec8947 */ /* 0x008fea000383ffff */
[----:B------:R-:W-:Y:S05]  /*a7c0*/  BRA `(.L_x_55) ;  /* 0xffffff9000dc7947 */ /* 0x000fea000383ffff */
.L_x_58:
[----:B------:R-:W-:Y:S01]  /*a7d0*/  BSSY B0, `(.L_x_156) ;  /* 0x0000006000007945 */ /* 0x000fe20003800000 */
[----:B------:R-:W-:-:S07]  /*a7e0*/  MOV R15, 0xffffffff ;  /* 0xffffffff000f7802 */ /* 0x000fce0000000f00 */
[----:B-12--5:R-:W-:Y:S05]  /*a7f0*/  WARPSYNC.COLLECTIVE R15, `(.L_x_157) ;  /* 0x000000000f0c7348 */ /* 0x026fea0003c00000 */
[----:B------:R-:W-:Y:S02]  /*a800*/  ELECT P6, UR79, PT ;  /* 0x00000000004f782f */ /* 0x000fe400038c0000 */
[----:B------:R-:W-:Y:S01]  /*a810*/  MOV R14, UR79 ;  /* 0x0000004f000e7c02 */ /* 0x000fe20008000f00 */
[----:B-12--5:R-:W-:Y:S10]  /*a820*/  ENDCOLLECTIVE ;  /* 0x000000000000791b */ /* 0x026ff40003800000 */
.L_x_157:
[----:B------:R-:W-:Y:S05]  /*a830*/  BSYNC B0 ;  /* 0x0000000000007941 */ /* 0x000fea0003800000 */
.L_x_156:
[----:B------:R-:W-:Y:S01]  /*a840*/  PLOP3.LUT P0, PT, P6, PT, PT, 0x80, 0x8 ;  /* 0x000000000008781c */ /* 0x000fe2000370f070 */
[----:B------:R-:W-:-:S12]  /*a850*/  BRA `(.L_x_158) ;  /* 0xffffff9400087947 */ /* 0x000fd8000383ffff */
.L_x_60:
[----:B--2---:R-:W-:-:S04]  /*a860*/  MOV R3, UR5 ;  /* 0x0000000500037c02 */ /* 0x004fc80008000f00 */
[----:B------:R2:W3:Y:S03]  /*a870*/  SYNCS.PHASECHK.TRANS64.TRYWAIT P0, [R3+URZ+0x8], R4 ;  /* 0x00000804030075a7 */ /* 0x0004e600080011ff */
[----:B---3--:R-:W-:Y:S05]  /*a880*/  @!P0 NANOSLEEP.SYNCS 0x989680 ;  /* 0x009896800000895d */ /* 0x008fea0003900000 */
[----:B------:R-:W3:Y:S02]  /*a890*/  @!P0 SYNCS.PHASECHK.TRANS64 P0, [R3+URZ+0x8], R4 ;  /* 0x00000804030085a7 */ /* 0x000ee400080010ff */
[----:B---3--:R-:W-:Y:S05]  /*a8a0*/  @!P0 BRA `(.L_x_60) ;  /* 0xfffffffc00ec8947 */ /* 0x008fea000383ffff */
[----:B------:R-:W-:Y:S05]  /*a8b0*/  BRA `(.L_x_59) ;  /* 0xffffff94000c7947 */ /* 0x000fea000383ffff */
.L_x_61:
[----:B------:R-:W-:-:S07]  /*a8c0*/  MOV R4, UR23 ;  /* 0x0000001700047c02 */ /* 0x000fce0008000f00 */
.L_x_159:
[----:B-1----:R1:W2:Y:S02]  /*a8d0*/  SYNCS.PHASECHK.TRANS64.TRYWAIT P0, [R4+URZ+0x90], R5 ;  /* 0x00009005040075a7 */ /* 0x0022a400080011ff */
[----:B--2---:R-:W-:Y:S05]  /*a8e0*/  @!P0 NANOSLEEP.SYNCS 0x989680 ;  /* 0x009896800000895d */ /* 0x004fea0003900000 */
[----:B------:R-:W2:Y:S02]  /*a8f0*/  @!P0 SYNCS.PHASECHK.TRANS64 P0, [R4+URZ+0x90], R5 ;  /* 0x00009005040085a7 */ /* 0x000ea400080010ff */
[----:B--2---:R-:W-:Y:S05]  /*a900*/  @!P0 BRA `(.L_x_159) ;  /* 0xfffffffc00f08947 */ /* 0x004fea000383ffff */
[----:B------:R-:W-:Y:S05]  /*a910*/  BRA `(.L_x_160) ;  /* 0xffffff98001c7947 */ /* 0x000fea000383ffff */
.L_x_63:
[----:B------:R-:W-:-:S07]  /*a920*/  MOV R4, UR28 ;  /* 0x0000001c00047c02 */ /* 0x000fce0008000f00 */
.L_x_161:
[----:B-1----:R1:W2:Y:S02]  /*a930*/  SYNCS.PHASECHK.TRANS64.TRYWAIT P0, [R4+URZ+0xb0], R5 ;  /* 0x0000b005040075a7 */ /* 0x0022a400080011ff */
[----:B--2---:R-:W-:Y:S05]  /*a940*/  @!P0 NANOSLEEP.SYNCS 0x989680 ;  /* 0x009896800000895d */ /* 0x004fea0003900000 */
[----:B------:R-:W2:Y:S02]  /*a950*/  @!P0 SYNCS.PHASECHK.TRANS64 P0, [R4+URZ+0xb0], R5 ;  /* 0x0000b005040085a7 */ /* 0x000ea400080010ff */
[----:B--2---:R-:W-:Y:S05]  /*a960*/  @!P0 BRA `(.L_x_161) ;  /* 0xfffffffc00f08947 */ /* 0x004fea000383ffff */
[----:B------:R-:W-:Y:S05]  /*a970*/  BRA `(.L_x_62) ;  /* 0xffffff98003c7947 */ /* 0x000fea000383ffff */
.L_x_67:
[----:B-1----:R-:W-:Y:S07]  /*a980*/  MOV R4, UR19 ;  /* 0x0000001300047c02 */ /* 0x002fee0008000f00 */
.L_x_162:
[----:B-1----:R1:W2:Y:S02]  /*a990*/  SYNCS.PHASECHK.TRANS64.TRYWAIT P0, [R4+URZ], R6 ;  /* 0x00000006040075a7 */ /* 0x0022a400080011ff */
[----:B--2---:R-:W-:Y:S05]  /*a9a0*/  @!P0 NANOSLEEP.SYNCS 0x989680 ;  /* 0x009896800000895d */ /* 0x004fea0003900000 */
[----:B------:R-:W2:Y:S02]  /*a9b0*/  @!P0 SYNCS.PHASECHK.TRANS64 P0, [R4+URZ], R6 ;  /* 0x00000006040085a7 */ /* 0x000ea400080010ff */
[----:B--2---:R-:W-:Y:S05]  /*a9c0*/  @!P0 BRA `(.L_x_162) ;  /* 0xfffffffc00f08947 */ /* 0x004fea000383ffff */
[----:B------:R-:W-:Y:S05]  /*a9d0*/  BRA `(.L_x_66) ;  /* 0xffffff9800747947 */ /* 0x000fea000383ffff */
.L_x_71:
[----:B--2---:R-:W-:-:S07]  /*a9e0*/  MOV R0, UR4 ;  /* 0x0000000400007c02 */ /* 0x004fce0008000f00 */
.L_x_163:
[----:B--2---:R2:W3:Y:S02]  /*a9f0*/  SYNCS.PHASECHK.TRANS64.TRYWAIT P0, [R0+URZ], R2 ;  /* 0x00000002000075a7 */ /* 0x0044e400080011ff */
[----:B---3--:R-:W-:Y:S05]  /*aa00*/  @!P0 NANOSLEEP.SYNCS 0x989680 ;  /* 0x009896800000895d */ /* 0x008fea0003900000 */
[----:B------:R-:W3:Y:S02]  /*aa10*/  @!P0 SYNCS.PHASECHK.TRANS64 P0, [R0+URZ], R2 ;  /* 0x00000002000085a7 */ /* 0x000ee400080010ff */
[----:B---3--:R-:W-:Y:S05]  /*aa20*/  @!P0 BRA `(.L_x_163) ;  /* 0xfffffffc00f08947 */ /* 0x008fea000383ffff */
[----:B------:R-:W-:Y:S05]  /*aa30*/  BRA `(.L_x_164) ;  /* 0xffffff9c00d07947 */ /* 0x000fea000383ffff */
.L_x_74:
[----:B------:R-:W-:-:S07]  /*aa40*/  MOV R0, UR23 ;  /* 0x0000001700007c02 */ /* 0x000fce0008000f00 */
.L_x_165:
[----:B--2---:R2:W3:Y:S02]  /*aa50*/  SYNCS.PHASECHK.TRANS64.TRYWAIT P1, [R0+URZ+0xc0], R2 ;  /* 0x0000c002000075a7 */ /* 0x0044e400080211ff */
[----:B---3--:R-:W-:Y:S05]  /*aa60*/  @!P1 NANOSLEEP.SYNCS 0x989680 ;  /* 0x009896800000995d */ /* 0x008fea0003900000 */
[----:B------:R-:W3:Y:S02]  /*aa70*/  @!P1 SYNCS.PHASECHK.TRANS64 P1, [R0+URZ+0xc0], R2 ;  /* 0x0000c002000095a7 */ /* 0x000ee400080210ff */
[----:B---3--:R-:W-:Y:S05]  /*aa80*/  @!P1 BRA `(.L_x_165) ;  /* 0xfffffffc00f09947 */ /* 0x008fea000383ffff */
[----:B------:R-:W-:Y:S05]  /*aa90*/  BRA `(.L_x_166) ;  /* 0xffffffa0001c7947 */ /* 0x000fea000383ffff */
.L_x_79:
[----:B------:R-:W-:Y:S07]  /*aaa0*/  MOV R0, UR20 ;  /* 0x0000001400007c02 */ /* 0x000fee0008000f00 */
.L_x_167:
[----:B-1----:R1:W2:Y:S02]  /*aab0*/  SYNCS.PHASECHK.TRANS64.TRYWAIT P0, [R0+URZ+0x90], R3 ;  /* 0x00009003000075a7 */ /* 0x0022a400080011ff */
[----:B--2---:R-:W-:Y:S05]  /*aac0*/  @!P0 NANOSLEEP.SYNCS 0x989680 ;  /* 0x009896800000895d */ /* 0x004fea0003900000 */
[----:B------:R-:W2:Y:S02]  /*aad0*/  @!P0 SYNCS.PHASECHK.TRANS64 P0, [R0+URZ+0x90], R3 ;  /* 0x00009003000085a7 */ /* 0x000ea400080010ff */
[----:B--2---:R-:W-:Y:S05]  /*aae0*/  @!P0 BRA `(.L_x_167) ;  /* 0xfffffffc00f08947 */ /* 0x004fea000383ffff */
[----:B------:R-:W-:Y:S05]  /*aaf0*/  BRA `(.L_x_168) ;  /* 0xffffffa800007947 */ /* 0x000fea000383ffff */
.L_x_82:
[----:B------:R-:W-:Y:S07]  /*ab00*/  MOV R3, UR20 ;  /* 0x0000001400037c02 */ /* 0x000fee0008000f00 */
.L_x_169:
[----:B-1----:R1:W2:Y:S02]  /*ab10*/  SYNCS.PHASECHK.TRANS64.TRYWAIT P1, [R3+URZ+0x88], R8 ;  /* 0x00008808030075a7 */ /* 0x0022a400080211ff */
[----:B--2---:R-:W-:Y:S05]  /*ab20*/  @!P1 NANOSLEEP.SYNCS 0x989680 ;  /* 0x009896800000995d */ /* 0x004fea0003900000 */
[----:B------:R-:W2:Y:S02]  /*ab30*/  @!P1 SYNCS.PHASECHK.TRANS64 P1, [R3+URZ+0x88], R8 ;  /* 0x00008808030095a7 */ /* 0x000ea400080210ff */
[----:B--2---:R-:W-:Y:S05]  /*ab40*/  @!P1 BRA `(.L_x_169) ;  /* 0xfffffffc00f09947 */ /* 0x004fea000383ffff */
[----:B------:R-:W-:Y:S05]  /*ab50*/  BRA `(.L_x_81) ;  /* 0xffffffac005c7947 */ /* 0x000fea000383ffff */
.L_x_85:
[----:B------:R-:W-:Y:S07]  /*ab60*/  MOV R0, UR20 ;  /* 0x0000001400007c02 */ /* 0x000fee0008000f00 */
.L_x_170:
[----:B-1----:R1:W2:Y:S02]  /*ab70*/  SYNCS.PHASECHK.TRANS64.TRYWAIT P1, [R0+URZ+0x60], R8 ;  /* 0x00006008000075a7 */ /* 0x0022a400080211ff */
[----:B--2---:R-:W-:Y:S05]  /*ab80*/  @!P1 NANOSLEEP.SYNCS 0x989680 ;  /* 0x009896800000995d */ /* 0x004fea0003900000 */
[----:B------:R-:W2:Y:S02]  /*ab90*/  @!P1 SYNCS.PHASECHK.TRANS64 P1, [R0+URZ+0x60], R8 ;  /* 0x00006008000095a7 */ /* 0x000ea400080210ff */
[----:B--2---:R-:W-:Y:S05]  /*aba0*/  @!P1 BRA `(.L_x_170) ;  /* 0xfffffffc00f09947 */ /* 0x004fea000383ffff */
[----:B------:R-:W-:Y:S05]  /*abb0*/  BRA `(.L_x_171) ;  /* 0xffffffb000cc7947 */ /* 0x000fea000383ffff */
.L_x_86:
[----:B------:R-:W-:Y:S07]  /*abc0*/  MOV R0, UR20 ;  /* 0x0000001400007c02 */ /* 0x000fee0008000f00 */
.L_x_172:
[----:B-1----:R1:W2:Y:S02]  /*abd0*/  SYNCS.PHASECHK.TRANS64.TRYWAIT P1, [R0+URZ+0x68], R8 ;  /* 0x00006808000075a7 */ /* 0x0022a400080211ff */
[----:B--2---:R-:W-:Y:S05]  /*abe0*/  @!P1 NANOSLEEP.SYNCS 0x989680 ;  /* 0x009896800000995d */ /* 0x004fea0003900000 */
[----:B------:R-:W2:Y:S02]  /*abf0*/  @!P1 SYNCS.PHASECHK.TRANS64 P1, [R0+URZ+0x68], R8 ;  /* 0x00006808000095a7 */ /* 0x000ea400080210ff */
[----:B--2---:R-:W-:Y:S05]  /*ac00*/  @!P1 BRA `(.L_x_172) ;  /* 0xfffffffc00f09947 */ /* 0x004fea000383ffff */
[----:B------:R-:W-:Y:S05]  /*ac10*/  BRA `(.L_x_173) ;  /* 0xffffffb4000c7947 */ /* 0x000fea000383ffff */
.L_x_87:
[----:B------:R-:W-:Y:S07]  /*ac20*/  MOV R0, UR20 ;  /* 0x0000001400007c02 */ /* 0x000fee0008000f00 */
.L_x_174:
[----:B-1----:R1:W2:Y:S02]  /*ac30*/  SYNCS.PHASECHK.TRANS64.TRYWAIT P1, [R0+URZ+0x70], R8 ;  /* 0x00007008000075a7 */ /* 0x0022a400080211ff */
[----:B--2---:R-:W-:Y:S05]  /*ac40*/  @!P1 NANOSLEEP.SYNCS 0x989680 ;  /* 0x009896800000995d */ /* 0x004fea0003900000 */
[----:B------:R-:W2:Y:S02]  /*ac50*/  @!P1 SYNCS.PHASECHK.TRANS64 P1, [R0+URZ+0x70], R8 ;  /* 0x00007008000095a7 */ /* 0x000ea400080210ff */
[----:B--2---:R-:W-:Y:S05]  /*ac60*/  @!P1 BRA `(.L_x_174) ;  /* 0xfffffffc00f09947 */ /* 0x004fea000383ffff */
[----:B------:R-:W-:Y:S05]  /*ac70*/  BRA `(.L_x_175) ;  /* 0xffffffb4004c7947 */ /* 0x000fea000383ffff */
.L_x_88:
[----:B------:R-:W-:Y:S07]  /*ac80*/  MOV R0, UR20 ;  /* 0x0000001400007c02 */ /* 0x000fee0008000f00 */
.L_x_176:
[----:B-1----:R1:W2:Y:S02]  /*ac90*/  SYNCS.PHASECHK.TRANS64.TRYWAIT P0, [R0+URZ+0x78], R8 ;  /* 0x00007808000075a7 */ /* 0x0022a400080011ff */
[----:B--2---:R-:W-:Y:S05]  /*aca0*/  @!P0 NANOSLEEP.SYNCS 0x989680 ;  /* 0x009896800000895d */ /* 0x004fea0003900000 */
[----:B------:R-:W2:Y:S02]  /*acb0*/  @!P0 SYNCS.PHASECHK.TRANS64 P0, [R0+URZ+0x78], R8 ;  /* 0x00007808000085a7 */ /* 0x000ea400080010ff */
[----:B--2---:R-:W-:Y:S05]  /*acc0*/  @!P0 BRA `(.L_x_176) ;  /* 0xfffffffc00f08947 */ /* 0x004fea000383ffff */
[----:B------:R-:W-:Y:S05]  /*acd0*/  BRA `(.L_x_177) ;  /* 0xffffffb400947947 */ /* 0x000fea000383ffff */
.L_x_90:
[----:B------:R-:W-:-:S07]  /*ace0*/  MOV R0, UR20 ;  /* 0x0000001400007c02 */ /* 0x000fce0008000f00 */
.L_x_178:
[----:B-1----:R1:W2:Y:S02]  /*acf0*/  SYNCS.PHASECHK.TRANS64.TRYWAIT P0, [R0+URZ+0x60], R2 ;  /* 0x00006002000075a7 */ /* 0x0022a400080011ff */
[----:B--2---:R-:W-:Y:S05]  /*ad00*/  @!P0 NANOSLEEP.SYNCS 0x989680 ;  /* 0x009896800000895d */ /* 0x004fea0003900000 */
[----:B------:R-:W2:Y:S02]  /*ad10*/  @!P0 SYNCS.PHASECHK.TRANS64 P0, [R0+URZ+0x60], R2 ;  /* 0x00006002000085a7 */ /* 0x000ea400080010ff */
[----:B--2---:R-:W-:Y:S05]  /*ad20*/  @!P0 BRA `(.L_x_178) ;  /* 0xfffffffc00f08947 */ /* 0x004fea000383ffff */
[----:B------:R-:W-:Y:S05]  /*ad30*/  BRA `(.L_x_179) ;  /* 0xffffffb400f47947 */ /* 0x000fea000383ffff */
.L_x_91:
[----:B-1----:R-:W-:-:S07]  /*ad40*/  MOV R0, UR20 ;  /* 0x0000001400007c02 */ /* 0x002fce0008000f00 */
.L_x_180:
[----:B-1----:R1:W2:Y:S02]  /*ad50*/  SYNCS.PHASECHK.TRANS64.TRYWAIT P0, [R0+URZ+0x68], R2 ;  /* 0x00006802000075a7 */ /* 0x0022a400080011ff */
[----:B--2---:R-:W-:Y:S05]  /*ad60*/  @!P0 NANOSLEEP.SYNCS 0x989680 ;  /* 0x009896800000895d */ /* 0x004fea0003900000 */
[----:B------:R-:W2:Y:S02]  /*ad70*/  @!P0 SYNCS.PHASECHK.TRANS64 P0, [R0+URZ+0x68], R2 ;  /* 0x00006802000085a7 */ /* 0x000ea400080010ff */
[----:B--2---:R-:W-:Y:S05]  /*ad80*/  @!P0 BRA `(.L_x_180) ;  /* 0xfffffffc00f08947 */ /* 0x004fea000383ffff */
[----:B------:R-:W-:Y:S05]  /*ad90*/  BRA `(.L_x_181) ;  /* 0xffffffb400e47947 */ /* 0x000fea000383ffff */
.L_x_92:
[----:B-1----:R-:W-:-:S07]  /*ada0*/  MOV R0, UR20 ;  /* 0x0000001400007c02 */ /* 0x002fce0008000f00 */
.L_x_182:
[----:B-1----:R1:W2:Y:S02]  /*adb0*/  SYNCS.PHASECHK.TRANS64.TRYWAIT P0, [R0+URZ+0x70], R2 ;  /* 0x00007002000075a7 */ /* 0x0022a400080011ff */
[----:B--2---:R-:W-:Y:S05]  /*adc0*/  @!P0 NANOSLEEP.SYNCS 0x989680 ;  /* 0x009896800000895d */ /* 0x004fea0003900000 */
[----:B------:R-:W2:Y:S02]  /*add0*/  @!P0 SYNCS.PHASECHK.TRANS64 P0, [R0+URZ+0x70], R2 ;  /* 0x00007002000085a7 */ /* 0x000ea400080010ff */
[----:B--2---:R-:W-:Y:S05]  /*ade0*/  @!P0 BRA `(.L_x_182) ;  /* 0xfffffffc00f08947 */ /* 0x004fea000383ffff */
[----:B------:R-:W-:Y:S05]  /*adf0*/  BRA `(.L_x_183) ;  /* 0xffffffb400d47947 */ /* 0x000fea000383ffff */
.L_x_94:
[----:B------:R-:W-:Y:S07]  /*ae00*/  MOV R0, UR51 ;  /* 0x0000003300007c02 */ /* 0x000fee0008000f00 */
.L_x_184:
[----:B-1----:R1:W2:Y:S02]  /*ae10*/  SYNCS.PHASECHK.TRANS64.TRYWAIT P0, [R0+URZ+0x90], R2 ;  /* 0x00009002000075a7 */ /* 0x0022a400080011ff */
[----:B--2---:R-:W-:Y:S05]  /*ae20*/  @!P0 NANOSLEEP.SYNCS 0x989680 ;  /* 0x009896800000895d */ /* 0x004fea0003900000 */
[----:B------:R-:W2:Y:S02]  /*ae30*/  @!P0 SYNCS.PHASECHK.TRANS64 P0, [R0+URZ+0x90], R2 ;  /* 0x00009002000085a7 */ /* 0x000ea400080010ff */
[----:B--2---:R-:W-:Y:S05]  /*ae40*/  @!P0 BRA `(.L_x_184) ;  /* 0xfffffffc00f08947 */ /* 0x004fea000383ffff */
[----:B------:R-:W-:Y:S05]  /*ae50*/  BRA `(.L_x_185) ;  /* 0xffffffb800a47947 */ /* 0x000fea000383ffff */
.L_x_105:
[----:B-1----:R-:W-:Y:S04]  /*ae60*/  MOV R2, UR51 ;  /* 0x0000003300027c02 */ /* 0x002fe80008000f00 */
[----:B------:R1:W3:Y:S03]  /*ae70*/  SYNCS.PHASECHK.TRANS64.TRYWAIT P1, [R2+URZ+0x40], R3 ;  /* 0x00004003020075a7 */ /* 0x0002e600080211ff */
[----:B---3--:R-:W-:Y:S05]  /*ae80*/  @!P1 NANOSLEEP.SYNCS 0x989680 ;  /* 0x009896800000995d */ /* 0x008fea0003900000 */
[----:B------:R-:W3:Y:S02]  /*ae90*/  @!P1 SYNCS.PHASECHK.TRANS64 P1, [R2+URZ+0x40], R3 ;  /* 0x00004003020095a7 */ /* 0x000ee400080210ff */
[----:B---3--:R-:W-:Y:S05]  /*aea0*/  @!P1 BRA `(.L_x_105) ;  /* 0xfffffffc00ec9947 */ /* 0x008fea000383ffff */
[----:B------:R-:W-:Y:S05]  /*aeb0*/  BRA `(.L_x_104) ;  /* 0xffffffcc009c7947 */ /* 0x000fea000383ffff */
.L_x_107:
[----:B-1----:R1:W4:Y:S02]  /*aec0*/  SYNCS.PHASECHK.TRANS64.TRYWAIT P0, [R73+URZ+0xa0], R0 ;  /* 0x0000a000490075a7 */ /* 0x00232400080011ff */
[----:B----4-:R-:W-:Y:S05]  /*aed0*/  @!P0 NANOSLEEP.SYNCS 0x989680 ;  /* 0x009896800000895d */ /* 0x010fea0003900000 */
[----:B------:R-:W4:Y:S02]  /*aee0*/  @!P0 SYNCS.PHASECHK.TRANS64 P0, [R73+URZ+0xa0], R0 ;  /* 0x0000a000490085a7 */ /* 0x000f2400080010ff */
[----:B----4-:R-:W-:Y:S05]  /*aef0*/  @!P0 BRA `(.L_x_107) ;  /* 0xfffffffc00f08947 */ /* 0x010fea000383ffff */
[----:B------:R-:W-:Y:S05]  /*af00*/  BRA `(.L_x_106) ;  /* 0xffffffcc00c47947 */ /* 0x000fea000383ffff */
.L_x_116:
[----:B-1----:R1:W2:Y:S02]  /*af10*/  SYNCS.PHASECHK.TRANS64.TRYWAIT P0, [R2+URZ+0x40], R0 ;  /* 0x00004000020075a7 */ /* 0x0022a400080011ff */
[----:B--2---:R-:W-:Y:S05]  /*af20*/  @!P0 NANOSLEEP.SYNCS 0x989680 ;  /* 0x009896800000895d */ /* 0x004fea0003900000 */
[----:B------:R-:W2:Y:S02]  /*af30*/  @!P0 SYNCS.PHASECHK.TRANS64 P0, [R2+URZ+0x40], R0 ;  /* 0x00004000020085a7 */ /* 0x000ea400080010ff */
[----:B--2---:R-:W-:Y:S05]  /*af40*/  @!P0 BRA `(.L_x_116) ;  /* 0xfffffffc00f08947 */ /* 0x004fea000383ffff */
[----:B------:R-:W-:Y:S05]  /*af50*/  BRA `(.L_x_115) ;  /* 0xffffffd400e07947 */ /* 0x000fea000383ffff */
.L_x_124:
[----:B-1----:R1:W2:Y:S02]  /*af60*/  SYNCS.PHASECHK.TRANS64.TRYWAIT P0, [R6+URZ+0x40], R5 ;  /* 0x00004005060075a7 */ /* 0x0022a400080011ff */
[----:B--2---:R-:W-:Y:S05]  /*af70*/  @!P0 NANOSLEEP.SYNCS 0x989680 ;  /* 0x009896800000895d */ /* 0x004fea0003900000 */
[----:B------:R-:W2:Y:S02]  /*af80*/  @!P0 SYNCS.PHASECHK.TRANS64 P0, [R6+URZ+0x40], R5 ;  /* 0x00004005060085a7 */ /* 0x000ea400080010ff */
[----:B--2---:R-:W-:Y:S05]  /*af90*/  @!P0 BRA `(.L_x_124) ;  /* 0xfffffffc00f08947 */ /* 0x004fea000383ffff */
[----:B------:R-:W-:Y:S05]  /*afa0*/  BRA `(.L_x_123) ;  /* 0xffffffe0001c7947 */ /* 0x000fea000383ffff */
.L_x_132:
[----:B-1----:R1:W2:Y:S02]  /*afb0*/  SYNCS.PHASECHK.TRANS64.TRYWAIT P0, [R0+URZ+0x40], R5 ;  /* 0x00004005000075a7 */ /* 0x0022a400080011ff */
[----:B--2---:R-:W-:Y:S05]  /*afc0*/  @!P0 NANOSLEEP.SYNCS 0x989680 ;  /* 0x009896800000895d */ /* 0x004fea0003900000 */
[----:B------:R-:W2:Y:S02]  /*afd0*/  @!P0 SYNCS.PHASECHK.TRANS64 P0, [R0+URZ+0x40], R5 ;  /* 0x00004005000085a7 */ /* 0x000ea400080010ff */
[----:B--2---:R-:W-:Y:S05]  /*afe0*/  @!P0 BRA `(.L_x_132) ;  /* 0xfffffffc00f08947 */ /* 0x004fea000383ffff */
[----:B------:R-:W-:Y:S05]  /*aff0*/  BRA `(.L_x_131) ;  /* 0xffffffe800547947 */ /* 0x000fea000383ffff */
        .weak           $__internal_0_$__cuda_sm10x_tcgen05_guardrail_trap_col_being_dealloced_not_returned_by_alloc
        .type           $__internal_0_$__cuda_sm10x_tcgen05_guardrail_trap_col_being_dealloced_not_returned_by_alloc,@function
        .size           $__internal_0_$__cuda_sm10x_tcgen05_guardrail_trap_col_being_dealloced_not_returned_by_alloc,($__internal_1_$__cuda_sm10x_tcgen05_guardrail_trap_phase_invalid_during_alloc - $__internal_0_$__cuda_sm10x_tcgen05_guardrail_trap_col_being_dealloced_not_returned_by_alloc)
$__internal_0_$__cuda_sm10x_tcgen05_guardrail_trap_col_being_dealloced_not_returned_by_alloc:
[----:B------:R-:W-:Y:S05]  /*b000*/  BPT.TRAP 0x1 ;  /* 0x000000040000795c */ /* 0x000fea0000300000 */
[----:B------:R-:W-:-:S04]  /*b010*/  HFMA2 R3, -RZ, RZ, 0, 0 ;  /* 0x00000000ff037431 */ /* 0x000fc800000001ff */
[----:B------:R-:W-:Y:S05]  /*b020*/  RET.REL.NODEC R2 `(_ZN7cutlass13device_kernelINS_4conv6kernel13ConvUniversalINS1_16ConvProblemShapeILNS1_8OperatorE2ELi3EEENS1_10collective14CollectiveConvINS1_47MainloopSm100TmaUmmaWarpSpecializedImplicitGemmILS5_2ELi4ELi3ELi1ELi2EN4cute5tupleIJNSA_1CILi2EEENSC_ILi1EEESE_EEEEENSB_IJNSC_ILi256EEENSB_IJNSC_ILi64EEEEEESJ_EEENS_10tfloat32_tESL_NSA_8TiledMMAINSA_8MMA_AtomIJNSA_23SM100_MMA_TF32_2x1SM_SSISL_SL_fLi256ELi64ELNSA_4UMMA5MajorE1ELSQ_1ELNSP_7ScaleInE0ELSR_0EEEEEENSA_6LayoutINSB_IJSE_SE_SE_EEENSB_IJNSC_ILi0EEESW_SW_EEEEENSB_IJNSA_10UnderscoreESZ_SZ_EEEEENS7_6detail27Sm100ImplicitGemmTileTraitsINSA_18SM100_TMA_2SM_LOADENSA_14ComposedLayoutINSA_7SwizzleILi2ELi5ELi2EEENSA_18smem_ptr_flag_bitsILi32EEENSU_INSB_IJNSC_ILi32EEENSC_ILi4EEEEEENSB_IJSE_S1A_EEEEEEEvEENS13_INSA_25SM100_TMA_2SM_LOAD_IM2COLES1F_vEEEENS_8epilogue10collective18CollectiveEpilogueINS1K_23Sm100TmaWarpSpecializedILi4ELi2ELi16ELb1ELb0EEEJNSB_IJNSC_ILi128EEESJ_SJ_EEENSB_IJNSU_IS1P_SE_EENSU_INSC_ILi16EEESE_EEEEESL_NSB_IJlNSB_IJSE_lllEEESW_EEESL_S1W_NS1K_6fusion15FusionCallbacksIS1O_NS1X_17LinearCombinationISL_fSL_fLNS_15FloatRoundStyleE2EEES1Q_S1U_JEEENSA_5SM1004TMEM4LOAD26SM100_TMEM_LOAD_32dp32b16xENSA_13SM90_TMA_LOADENS15_INS16_ILi2ELi4ELi3EEES19_NSU_INSB_IJNSC_ILi8EEES1S_EEENSB_IJS1S_SE_EEEEEEENSA_39AutoVectorizingCopyWithAssumedAlignmentILi128EEENSA_14SM90_TMA_STOREES2D_S2F_S2F_EEEvvEEEEvNT_6ParamsE) ;  /* 0xffffff4c02f47950 */ /* 0x000fea0003c3ffff */
        .weak           $__internal_1_$__cuda_sm10x_tcgen05_guardrail_trap_phase_invalid_during_alloc
        .type           $__internal_1_$__cuda_sm10x_tcgen05_guardrail_trap_phase_invalid_during_alloc,@function
        .size           $__internal_1_$__cuda_sm10x_tcgen05_guardrail_trap_phase_invalid_during_alloc,($__internal_2_$__cuda_sm10x_tcgen05_guardrail_trap_unallocated_columns_being_dealloced - $__internal_1_$__cuda_sm10x_tcgen05_guardrail_trap_phase_invalid_during_alloc)
$__internal_1_$__cuda_sm10x_tcgen05_guardrail_trap_phase_invalid_during_alloc:
[----:B------:R-:W-:Y:S05]  /*b030*/  BPT.TRAP 0x1 ;  /* 0x000000040000795c */ /* 0x000fea0000300000 */
[----:B------:R-:W-:-:S04]  /*b040*/  MOV R5, 0x0 ;  /* 0x0000000000057802 */ /* 0x000fc80000000f00 */
[----:B------:R-:W-:Y:S05]  /*b050*/  RET.REL.NODEC R4 `(_ZN7cutlass13device_kernelINS_4conv6kernel13ConvUniversalINS1_16ConvProblemShapeILNS1_8OperatorE2ELi3EEENS1_10collective14CollectiveConvINS1_47MainloopSm100TmaUmmaWarpSpecializedImplicitGemmILS5_2ELi4ELi3ELi1ELi2EN4cute5tupleIJNSA_1CILi2EEENSC_ILi1EEESE_EEEEENSB_IJNSC_ILi256EEENSB_IJNSC_ILi64EEEEEESJ_EEENS_10tfloat32_tESL_NSA_8TiledMMAINSA_8MMA_AtomIJNSA_23SM100_MMA_TF32_2x1SM_SSISL_SL_fLi256ELi64ELNSA_4UMMA5MajorE1ELSQ_1ELNSP_7ScaleInE0ELSR_0EEEEEENSA_6LayoutINSB_IJSE_SE_SE_EEENSB_IJNSC_ILi0EEESW_SW_EEEEENSB_IJNSA_10UnderscoreESZ_SZ_EEEEENS7_6detail27Sm100ImplicitGemmTileTraitsINSA_18SM100_TMA_2SM_LOADENSA_14ComposedLayoutINSA_7SwizzleILi2ELi5ELi2EEENSA_18smem_ptr_flag_bitsILi32EEENSU_INSB_IJNSC_ILi32EEENSC_ILi4EEEEEENSB_IJSE_S1A_EEEEEEEvEENS13_INSA_25SM100_TMA_2SM_LOAD_IM2COLES1F_vEEEENS_8epilogue10collective18CollectiveEpilogueINS1K_23Sm100TmaWarpSpecializedILi4ELi2ELi16ELb1ELb0EEEJNSB_IJNSC_ILi128EEESJ_SJ_EEENSB_IJNSU_IS1P_SE_EENSU_INSC_ILi16EEESE_EEEEESL_NSB_IJlNSB_IJSE_lllEEESW_EEESL_S1W_NS1K_6fusion15FusionCallbacksIS1O_NS1X_17LinearCombinationISL_fSL_fLNS_15FloatRoundStyleE2EEES1Q_S1U_JEEENSA_5SM1004TMEM4LOAD26SM100_TMEM_LOAD_32dp32b16xENSA_13SM90_TMA_LOADENS15_INS16_ILi2ELi4ELi3EEES19_NSU_INSB_IJNSC_ILi8EEES1S_EEENSB_IJS1S_SE_EEEEEEENSA_39AutoVectorizingCopyWithAssumedAlignmentILi128EEENSA_14SM90_TMA_STOREES2D_S2F_S2F_EEEvvEEEEvNT_6ParamsE) ;  /* 0xffffff4c04e87950 */ /* 0x000fea0003c3ffff */
        .weak           $__internal_2_$__cuda_sm10x_tcgen05_guardrail_trap_unallocated_columns_being_dealloced
        .type           $__internal_2_$__cuda_sm10x_tcgen05_guardrail_trap_unallocated_columns_being_dealloced,@function
        .size           $__internal_2_$__cuda_sm10x_tcgen05_guardrail_trap_unallocated_columns_being_dealloced,(.L_x_187 - $__internal_2_$__cuda_sm10x_tcgen05_guardrail_trap_unallocated_columns_being_dealloced)
$__internal_2_$__cuda_sm10x_tcgen05_guardrail_trap_unallocated_columns_being_dealloced:
[----:B------:R-:W-:Y:S05]  /*b060*/  BPT.TRAP 0x1 ;  /* 0x000000040000795c */ /* 0x000fea0000300000 */
[----:B------:R-:W-:-:S04]  /*b070*/  HFMA2 R3, -RZ, RZ, 0, 0 ;  /* 0x00000000ff037431 */ /* 0x000fc800000001ff */
[----:B------:R-:W-:Y:S05]  /*b080*/  RET.REL.NODEC R2 `(_ZN7cutlass13device_kernelINS_4conv6kernel13ConvUniversalINS1_16ConvProblemShapeILNS1_8OperatorE2ELi3EEENS1_10collective14CollectiveConvINS1_47MainloopSm100TmaUmmaWarpSpecializedImplicitGemmILS5_2ELi4ELi3ELi1ELi2EN4cute5tupleIJNSA_1CILi2EEENSC_ILi1EEESE_EEEEENSB_IJNSC_ILi256EEENSB_IJNSC_ILi64EEEEEESJ_EEENS_10tfloat32_tESL_NSA_8TiledMMAINSA_8MMA_AtomIJNSA_23SM100_MMA_TF32_2x1SM_SSISL_SL_fLi256ELi64ELNSA_4UMMA5MajorE1ELSQ_1ELNSP_7ScaleInE0ELSR_0EEEEEENSA_6LayoutINSB_IJSE_SE_SE_EEENSB_IJNSC_ILi0EEESW_SW_EEEEENSB_IJNSA_10UnderscoreESZ_SZ_EEEEENS7_6detail27Sm100ImplicitGemmTileTraitsINSA_18SM100_TMA_2SM_LOADENSA_14ComposedLayoutINSA_7SwizzleILi2ELi5ELi2EEENSA_18smem_ptr_flag_bitsILi32EEENSU_INSB_IJNSC_ILi32EEENSC_ILi4EEEEEENSB_IJSE_S1A_EEEEEEEvEENS13_INSA_25SM100_TMA_2SM_LOAD_IM2COLES1F_vEEEENS_8epilogue10collective18CollectiveEpilogueINS1K_23Sm100TmaWarpSpecializedILi4ELi2ELi16ELb1ELb0EEEJNSB_IJNSC_ILi128EEESJ_SJ_EEENSB_IJNSU_IS1P_SE_EENSU_INSC_ILi16EEESE_EEEEESL_NSB_IJlNSB_IJSE_lllEEESW_EEESL_S1W_NS1K_6fusion15FusionCallbacksIS1O_NS1X_17LinearCombinationISL_fSL_fLNS_15FloatRoundStyleE2EEES1Q_S1U_JEEENSA_5SM1004TMEM4LOAD26SM100_TMEM_LOAD_32dp32b16xENSA_13SM90_TMA_LOADENS15_INS16_ILi2ELi4ELi3EEES19_NSU_INSB_IJNSC_ILi8EEES1S_EEENSB_IJS1S_SE_EEEEEEENSA_39AutoVectorizingCopyWithAssumedAlignmentILi128EEENSA_14SM90_TMA_STOREES2D_S2F_S2F_EEEvvEEEEvNT_6ParamsE) ;  /* 0xffffff4c02dc7950 */ /* 0x000fea0003c3ffff */
.L_x_186:
[----:B------:R-:W-:-:S00]  /*b090*/  BRA `(.L_x_186) ;  /* 0xfffffffc00fc7947 */ /* 0x000fc0000383ffff */
[----:B------:R-:W-:-:S00]  /*b0a0*/  NOP ;  /* 0x0000000000007918 */ /* 0x000fc00000000000 */
        /* <DEDUP_REMOVED lines=13> */
.L_x_187:


//--------------------- .nv.global.init           --------------------------
	.section	.nv.global.init,"aw",@progbits
.nv.global.init:
	.type		$str$29,@object
	.size		$str$29,($str$30 - $str$29)
$str$29:
        /*0000*/ 	.byte	0x28, 0x61, 0x64, 0x64, 0x72, 0x65, 0x73, 0x73, 0x20, 0x26, 0x20, 0x6d, 0x61, 0x73, 0x6b, 0x29
        /*0010*/ 	.byte	0x20, 0x3d, 0x3d, 0x20, 0x30, 0x00
	.type		$str$30,@object
	.size		$str$30,($str$28 - $str$30)
$str$30:
        /*0016*/ 	.byte	0x2f, 0x74, 0x6d, 0x70, 0x2f, 0x63, 0x75, 0x74, 0x6c, 0x61, 0x73, 0x73, 0x5f, 0x73, 0x77, 0x65
        /*0026*/ 	.byte	0x65, 0x70, 0x5f, 0x73, 0x72, 0x63, 0x2f, 0x69, 0x6e, 0x63, 0x6c, 0x75, 0x64, 0x65, 0x2f, 0x63
        /*0036*/ 	.byte	0x75, 0x74, 0x65, 0x2f, 0x70, 0x6f, 0x69, 0x6e, 0x74, 0x65, 0x72, 0x5f, 0x66, 0x6c, 0x61, 0x67
        /*0046*/ 	.byte	0x67, 0x65, 0x64, 0x2e, 0x68, 0x70, 0x70, 0x00
	.type		$str$28,@object
	.size		$str$28,($str$27 - $str$28)
$str$28:
        /*004e*/ 	.byte	0x2f, 0x74, 0x6d, 0x70, 0x2f, 0x63, 0x75, 0x74, 0x6c, 0x61, 0x73, 0x73, 0x5f, 0x73, 0x77, 0x65
        /*005e*/ 	.byte	0x65, 0x70, 0x5f, 0x73, 0x72, 0x63, 0x2f, 0x69, 0x6e, 0x63, 0x6c, 0x75, 0x64, 0x65, 0x2f, 0x63
        /*006e*/ 	.byte	0x75, 0x74, 0x65, 0x2f, 0x61, 0x74, 0x6f, 0x6d, 0x2f, 0x63, 0x6f, 0x70, 0x79, 0x5f, 0x74, 0x72
        /*007e*/ 	.byte	0x61, 0x69, 0x74, 0x73, 0x5f, 0x73, 0x6d, 0x31, 0x30, 0x30, 0x2e, 0x68, 0x70, 0x70, 0x00
	.type		$str$27,@object
	.size		$str$27,(__unnamed_1 - $str$27)
$str$27:
        /*008d*/ 	.byte	0x28, 0x28, 0x75, 0x69, 0x6e, 0x74, 0x33, 0x32, 0x5f, 0x74, 0x28, 0x74, 0x68, 0x72, 0x65, 0x61
        /*009d*/ 	.byte	0x64, 0x49, 0x64, 0x78, 0x2e, 0x78, 0x29, 0x20, 0x2f, 0x20, 0x33, 0x32, 0x29, 0x20, 0x25, 0x20
        /*00ad*/ 	.byte	0x34, 0x29, 0x20, 0x3d, 0x3d, 0x20, 0x28, 0x28, 0x28, 0x74, 0x6d, 0x65, 0x6d, 0x5f, 0x61, 0x64
        /*00bd*/ 	.byte	0x64, 0x72, 0x20, 0x3e, 0x3e, 0x20, 0x31, 0x36, 0x29, 0x20, 0x2f, 0x20, 0x33, 0x32, 0x29, 0x20
        /*00cd*/ 	.byte	0x25, 0x20, 0x34, 0x29, 0x00
	.type		__unnamed_1,@object
	.size		__unnamed_1,(__unnamed_2 - __unnamed_1)
__unnamed_1:
        /*00d2*/ 	.byte	0x61, 0x75, 0x74, 0x6f, 0x20, 0x63, 0x75, 0x74, 0x65, 0x3a, 0x3a, 0x61, 0x73, 0x5f, 0x70, 0x6f
        /* <DEDUP_REMOVED lines=24> */
        /*0262*/ 	.byte	0x32, 0x30, 0x34, 0x38, 0x3e, 0x3e, 0x3e, 0x3e, 0x5d, 0x00
	.type		__unnamed_2,@object
	.size		__unnamed_2,(.L_2 - __unnamed_2)
__unnamed_2:
        /* <DEDUP_REMOVED lines=42> */
        /*050c*/ 	.byte	0x3e, 0x5d, 0x00
.L_2:


//--------------------- .nv.shared._ZN7cutlass13device_kernelINS_4conv6kernel13ConvUniversalINS1_16ConvProblemShapeILNS1_8OperatorE2ELi3EEENS1_10collective14CollectiveConvINS1_47MainloopSm100TmaUmmaWarpSpecializedImplicitGemmILS5_2ELi4ELi3ELi1ELi2EN4cute5tupleIJNSA_1CILi2EEENSC_ILi1EEESE_EEEEENSB_IJNSC_ILi256EEENSB_IJNSC_ILi64EEEEEESJ_EEENS_10tfloat32_tESL_NSA_8TiledMMAINSA_8MMA_AtomIJNSA_23SM100_MMA_TF32_2x1SM_SSISL_SL_fLi256ELi64ELNSA_4UMMA5MajorE1ELSQ_1ELNSP_7ScaleInE0ELSR_0EEEEEENSA_6LayoutINSB_IJSE_SE_SE_EEENSB_IJNSC_ILi0EEESW_SW_EEEEENSB_IJNSA_10UnderscoreESZ_SZ_EEEEENS7_6detail27Sm100ImplicitGemmTileTraitsINSA_18SM100_TMA_2SM_LOADENSA_14ComposedLayoutINSA_7SwizzleILi2ELi5ELi2EEENSA_18smem_ptr_flag_bitsILi32EEENSU_INSB_IJNSC_ILi32EEENSC_ILi4EEEEEENSB_IJSE_S1A_EEEEEEEvEENS13_INSA_25SM100_TMA_2SM_LOAD_IM2COLES1F_vEEEENS_8epilogue10collective18CollectiveEpilogueINS1K_23Sm100TmaWarpSpecializedILi4ELi2ELi16ELb1ELb0EEEJNSB_IJNSC_ILi128EEESJ_SJ_EEENSB_IJNSU_IS1P_SE_EENSU_INSC_ILi16EEESE_EEEEESL_NSB_IJlNSB_IJSE_lllEEESW_EEESL_S1W_NS1K_6fusion15FusionCallbacksIS1O_NS1X_17LinearCombinationISL_fSL_fLNS_15FloatRoundStyleE2EEES1Q_S1U_JEEENSA_5SM1004TMEM4LOAD26SM100_TMEM_LOAD_32dp32b16xENSA_13SM90_TMA_LOADENS15_INS16_ILi2ELi4ELi3EEES19_NSU_INSB_IJNSC_ILi8EEES1S_EEENSB_IJS1S_SE_EEEEEEENSA_39AutoVectorizingCopyWithAssumedAlignmentILi128EEENSA_14SM90_TMA_STOREES2D_S2F_S2F_EEEvvEEEEvNT_6ParamsE --------------------------
	.section	.nv.shared._ZN7cutlass13device_kernelINS_4conv6kernel13ConvUniversalINS1_16ConvProblemShapeILNS1_8OperatorE2ELi3EEENS1_10collective14CollectiveConvINS1_47MainloopSm100TmaUmmaWarpSpecializedImplicitGemmILS5_2ELi4ELi3ELi1ELi2EN4cute5tupleIJNSA_1CILi2EEENSC_ILi1EEESE_EEEEENSB_IJNSC_ILi256EEENSB_IJNSC_ILi64EEEEEESJ_EEENS_10tfloat32_tESL_NSA_8TiledMMAINSA_8MMA_AtomIJNSA_23SM100_MMA_TF32_2x1SM_SSISL_SL_fLi256ELi64ELNSA_4UMMA5MajorE1ELSQ_1ELNSP_7ScaleInE0ELSR_0EEEEEENSA_6LayoutINSB_IJSE_SE_SE_EEENSB_IJNSC_ILi0EEESW_SW_EEEEENSB_IJNSA_10UnderscoreESZ_SZ_EEEEENS7_6detail27Sm100ImplicitGemmTileTraitsINSA_18SM100_TMA_2SM_LOADENSA_14ComposedLayoutINSA_7SwizzleILi2ELi5ELi2EEENSA_18smem_ptr_flag_bitsILi32EEENSU_INSB_IJNSC_ILi32EEENSC_ILi4EEEEEENSB_IJSE_S1A_EEEEEEEvEENS13_INSA_25SM100_TMA_2SM_LOAD_IM2COLES1F_vEEEENS_8epilogue10collective18CollectiveEpilogueINS1K_23Sm100TmaWarpSpecializedILi4ELi2ELi16ELb1ELb0EEEJNSB_IJNSC_ILi128EEESJ_SJ_EEENSB_IJNSU_IS1P_SE_EENSU_INSC_ILi16EEESE_EEEEESL_NSB_IJlNSB_IJSE_lllEEESW_EEESL_S1W_NS1K_6fusion15FusionCallbacksIS1O_NS1X_17LinearCombinationISL_fSL_fLNS_15FloatRoundStyleE2EEES1Q_S1U_JEEENSA_5SM1004TMEM4LOAD26SM100_TMEM_LOAD_32dp32b16xENSA_13SM90_TMA_LOADENS15_INS16_ILi2ELi4ELi3EEES19_NSU_INSB_IJNSC_ILi8EEES1S_EEENSB_IJS1S_SE_EEEEEEENSA_39AutoVectorizingCopyWithAssumedAlignmentILi128EEENSA_14SM90_TMA_STOREES2D_S2F_S2F_EEEvvEEEEvNT_6ParamsE,"aw",@nobits
	.sectionflags	@""
	.align	16
	.zero		1024


//--------------------- .nv.shared.reserved.0     --------------------------
	.section	.nv.shared.reserved.0,"aw",@nobits
	.weak		__nv_reservedSMEM_offset_0_alias
	.size		__nv_reservedSMEM_offset_0_alias, 0, 64
	.other		__nv_reservedSMEM_offset_0_alias,@"STO_CUDA_RESERVED_SHARED STV_DEFAULT"
__nv_reservedSMEM_offset_0_alias:
	.zero		0
.nv.shared.reserved.0:
	.zero		64
	.weak		__nv_reservedSMEM_tcgen05_partition
	.type		__nv_reservedSMEM_tcgen05_partition,@object
	.size		__nv_reservedSMEM_tcgen05_partition,(.L_0 - __nv_reservedSMEM_tcgen05_partition)
__nv_reservedSMEM_tcgen05_partition:
	.zero		32
.L_0:


//--------------------- .nv.global                --------------------------
	.section	.nv.global,"aw",@nobits
.nv.global:
	.type		_ZN39_INTERNAL_9640e9dd_4_k_cu_05da5d0a_34104cute1_E,@object
	.size		_ZN39_INTERNAL_9640e9dd_4_k_cu_05da5d0a_34104cute1_E,(_ZN39_INTERNAL_9640e9dd_4_k_cu_05da5d0a_34104cuda3std3__45__cpo6cbeginE - _ZN39_INTERNAL_9640e9dd_4_k_cu_05da5d0a_34104cute1_E)
_ZN39_INTERNAL_9640e9dd_4_k_cu_05da5d0a_34104cute1_E:
	.zero		1
	.type		_ZN39_INTERNAL_9640e9dd_4_k_cu_05da5d0a_34104cuda3std3__45__cpo6cbeginE,@object
	.size		_ZN39_INTERNAL_9640e9dd_4_k_cu_05da5d0a_34104cuda3std3__45__cpo6cbeginE,(_ZN39_INTERNAL_9640e9dd_4_k_cu_05da5d0a_34104cuda3std3__48in_placeE - _ZN39_INTERNAL_9640e9dd_4_k_cu_05da5d0a_34104cuda3std3__45__cpo6cbeginE)
_ZN39_INTERNAL_9640e9dd_4_k_cu_05da5d0a_34104cuda3std3__45__cpo6cbeginE:
	.zero		1
	.type		_ZN39_INTERNAL_9640e9dd_4_k_cu_05da5d0a_34104cuda3std3__48in_placeE,@object
	.size		_ZN39_INTERNAL_9640e9dd_4_k_cu_05da5d0a_34104cuda3std3__48in_placeE,(_ZN39_INTERNAL_9640e9dd_4_k_cu_05da5d0a_34104cuda3std6ranges3__45__cpo9iter_moveE - _ZN39_INTERNAL_9640e9dd_4_k_cu_05da5d0a_34104cuda3std3__48in_placeE)
_ZN39_INTERNAL_9640e9dd_4_k_cu_05da5d0a_34104cuda3std3__48in_placeE:
	.zero		1
	.type		_ZN39_INTERNAL_9640e9dd_4_k_cu_05da5d0a_34104cuda3std6ranges3__45__cpo9iter_moveE,@object
	.size		_ZN39_INTERNAL_9640e9dd_4_k_cu_05da5d0a_34104cuda3std6ranges3__45__cpo9iter_moveE,(_ZN39_INTERNAL_9640e9dd_4_k_cu_05da5d0a_34104cuda3std3__45__cpo5beginE - _ZN39_INTERNAL_9640e9dd_4_k_cu_05da5d0a_34104cuda3std6ranges3__45__cpo9iter_moveE)
_ZN39_INTERNAL_9640e9dd_4_k_cu_05da5d0a_34104cuda3std6ranges3__45__cpo9iter_moveE:
	.zero		1
	.type		_ZN39_INTERNAL_9640e9dd_4_k_cu_05da5d0a_34104cuda3std3__45__cpo5beginE,@object
	.size		_ZN39_INTERNAL_9640e9dd_4_k_cu_05da5d0a_34104cuda3std3__45__cpo5beginE,(_ZN39_INTERNAL_9640e9dd_4_k_cu_05da5d0a_34104cuda3std3__441_GLOBAL__N__9640e9dd_4_k_cu_05da5d0a_34106ignoreE - _ZN39_INTERNAL_9640e9dd_4_k_cu_05da5d0a_34104cuda3std3__45__cpo5beginE)
_ZN39_INTERNAL_9640e9dd_4_k_cu_05da5d0a_34104cuda3std3__45__cpo5beginE:
	.zero		1
	.type		_ZN39_INTERNAL_9640e9dd_4_k_cu_05da5d0a_34104cuda3std3__441_GLOBAL__N__9640e9dd_4_k_cu_05da5d0a_34106ignoreE,@object
	.size		_ZN39_INTERNAL_9640e9dd_4_k_cu_05da5d0a_34104cuda3std3__441_GLOBAL__N__9640e9dd_4_k_cu_05da5d0a_34106ignoreE,(_ZN39_INTERNAL_9640e9dd_4_k_cu_05da5d0a_34104cute7productE - _ZN39_INTERNAL_9640e9dd_4_k_cu_05da5d0a_34104cuda3std3__441_GLOBAL__N__9640e9dd_4_k_cu_05da5d0a_34106ignoreE)
_ZN39_INTERNAL_9640e9dd_4_k_cu_05da5d0a_34104cuda3std3__441_GLOBAL__N__9640e9dd_4_k_cu_05da5d0a_34106ignoreE:
	.zero		1
	.type		_ZN39_INTERNAL_9640e9dd_4_k_cu_05da5d0a_34104cute7productE,@object
	.size		_ZN39_INTERNAL_9640e9dd_4_k_cu_05da5d0a_34104cute7productE,(_ZN39_INTERNAL_9640e9dd_4_k_cu_05da5d0a_34104cuda3std3__45__cpo3endE - _ZN39_INTERNAL_9640e9dd_4_k_cu_05da5d0a_34104cute7productE)
_ZN39_INTERNAL_9640e9dd_4_k_cu_05da5d0a_34104cute7productE:
	.zero		1
	.type		_ZN39_INTERNAL_9640e9dd_4_k_cu_05da5d0a_34104cuda3std3__45__cpo3endE,@object
	.size		_ZN39_INTERNAL_9640e9dd_4_k_cu_05da5d0a_34104cuda3std3__45__cpo3endE,(_ZN39_INTERNAL_9640e9dd_4_k_cu_05da5d0a_34104cuda3std3__419piecewise_constructE - _ZN39_INTERNAL_9640e9dd_4_k_cu_05da5d0a_34104cuda3std3__45__cpo3endE)
_ZN39_INTERNAL_9640e9dd_4_k_cu_05da5d0a_34104cuda3std3__45__cpo3endE:
	.zero		1
	.type		_ZN39_INTERNAL_9640e9dd_4_k_cu_05da5d0a_34104cuda3std3__419piecewise_constructE,@object
	.size		_ZN39_INTERNAL_9640e9dd_4_k_cu_05da5d0a_34104cuda3std3__419piecewise_constructE,(_ZN39_INTERNAL_9640e9dd_4_k_cu_05da5d0a_34104cuda3std3__45__cpo4cendE - _ZN39_INTERNAL_9640e9dd_4_k_cu_05da5d0a_34104cuda3std3__419piecewise_constructE)
_ZN39_INTERNAL_9640e9dd_4_k_cu_05da5d0a_34104cuda3std3__419piecewise_constructE:
	.zero		1
	.type		_ZN39_INTERNAL_9640e9dd_4_k_cu_05da5d0a_34104cuda3std3__45__cpo4cendE,@object
	.size		_ZN39_INTERNAL_9640e9dd_4_k_cu_05da5d0a_34104cuda3std3__45__cpo4cendE,(_ZN39_INTERNAL_9640e9dd_4_k_cu_05da5d0a_34104cuda3std6ranges3__45__cpo4swapE - _ZN39_INTERNAL_9640e9dd_4_k_cu_05da5d0a_34104cuda3std3__45__cpo4cendE)
_ZN39_INTERNAL_9640e9dd_4_k_cu_05da5d0a_34104cuda3std3__45__cpo4cendE:
	.zero		1
	.type		_ZN39_INTERNAL_9640e9dd_4_k_cu_05da5d0a_34104cuda3std6ranges3__45__cpo4swapE,@object
	.size		_ZN39_INTERNAL_9640e9dd_4_k_cu_05da5d0a_34104cuda3std6ranges3__45__cpo4swapE,(.L_10 - _ZN39_INTERNAL_9640e9dd_4_k_cu_05da5d0a_34104cuda3std6ranges3__45__cpo4swapE)
_ZN39_INTERNAL_9640e9dd_4_k_cu_05da5d0a_34104cuda3std6ranges3__45__cpo4swapE:
	.zero		1
.L_10:


//--------------------- .nv.constant0._ZN7cutlass13device_kernelINS_4conv6kernel13ConvUniversalINS1_16ConvProblemShapeILNS1_8OperatorE2ELi3EEENS1_10collective14CollectiveConvINS1_47MainloopSm100TmaUmmaWarpSpecializedImplicitGemmILS5_2ELi4ELi3ELi1ELi2EN4cute5tupleIJNSA_1CILi2EEENSC_ILi1EEESE_EEEEENSB_IJNSC_ILi256EEENSB_IJNSC_ILi64EEEEEESJ_EEENS_10tfloat32_tESL_NSA_8TiledMMAINSA_8MMA_AtomIJNSA_23SM100_MMA_TF32_2x1SM_SSISL_SL_fLi256ELi64ELNSA_4UMMA5MajorE1ELSQ_1ELNSP_7ScaleInE0ELSR_0EEEEEENSA_6LayoutINSB_IJSE_SE_SE_EEENSB_IJNSC_ILi0EEESW_SW_EEEEENSB_IJNSA_10UnderscoreESZ_SZ_EEEEENS7_6detail27Sm100ImplicitGemmTileTraitsINSA_18SM100_TMA_2SM_LOADENSA_14ComposedLayoutINSA_7SwizzleILi2ELi5ELi2EEENSA_18smem_ptr_flag_bitsILi32EEENSU_INSB_IJNSC_ILi32EEENSC_ILi4EEEEEENSB_IJSE_S1A_EEEEEEEvEENS13_INSA_25SM100_TMA_2SM_LOAD_IM2COLES1F_vEEEENS_8epilogue10collective18CollectiveEpilogueINS1K_23Sm100TmaWarpSpecializedILi4ELi2ELi16ELb1ELb0EEEJNSB_IJNSC_ILi128EEESJ_SJ_EEENSB_IJNSU_IS1P_SE_EENSU_INSC_ILi16EEESE_EEEEESL_NSB_IJlNSB_IJSE_lllEEESW_EEESL_S1W_NS1K_6fusion15FusionCallbacksIS1O_NS1X_17LinearCombinationISL_fSL_fLNS_15FloatRoundStyleE2EEES1Q_S1U_JEEENSA_5SM1004TMEM4LOAD26SM100_TMEM_LOAD_32dp32b16xENSA_13SM90_TMA_LOADENS15_INS16_ILi2ELi4ELi3EEES19_NSU_INSB_IJNSC_ILi8EEES1S_EEENSB_IJS1S_SE_EEEEEEENSA_39AutoVectorizingCopyWithAssumedAlignmentILi128EEENSA_14SM90_TMA_STOREES2D_S2F_S2F_EEEvvEEEEvNT_6ParamsE --------------------------
	.section	.nv.constant0._ZN7cutlass13device_kernelINS_4conv6kernel13ConvUniversalINS1_16ConvProblemShapeILNS1_8OperatorE2ELi3EEENS1_10collective14CollectiveConvINS1_47MainloopSm100TmaUmmaWarpSpecializedImplicitGemmILS5_2ELi4ELi3ELi1ELi2EN4cute5tupleIJNSA_1CILi2EEENSC_ILi1EEESE_EEEEENSB_IJNSC_ILi256EEENSB_IJNSC_ILi64EEEEEESJ_EEENS_10tfloat32_tESL_NSA_8TiledMMAINSA_8MMA_AtomIJNSA_23SM100_MMA_TF32_2x1SM_SSISL_SL_fLi256ELi64ELNSA_4UMMA5MajorE1ELSQ_1ELNSP_7ScaleInE0ELSR_0EEEEEENSA_6LayoutINSB_IJSE_SE_SE_EEENSB_IJNSC_ILi0EEESW_SW_EEEEENSB_IJNSA_10UnderscoreESZ_SZ_EEEEENS7_6detail27Sm100ImplicitGemmTileTraitsINSA_18SM100_TMA_2SM_LOADENSA_14ComposedLayoutINSA_7SwizzleILi2ELi5ELi2EEENSA_18smem_ptr_flag_bitsILi32EEENSU_INSB_IJNSC_ILi32EEENSC_ILi4EEEEEENSB_IJSE_S1A_EEEEEEEvEENS13_INSA_25SM100_TMA_2SM_LOAD_IM2COLES1F_vEEEENS_8epilogue10collective18CollectiveEpilogueINS1K_23Sm100TmaWarpSpecializedILi4ELi2ELi16ELb1ELb0EEEJNSB_IJNSC_ILi128EEESJ_SJ_EEENSB_IJNSU_IS1P_SE_EENSU_INSC_ILi16EEESE_EEEEESL_NSB_IJlNSB_IJSE_lllEEESW_EEESL_S1W_NS1K_6fusion15FusionCallbacksIS1O_NS1X_17LinearCombinationISL_fSL_fLNS_15FloatRoundStyleE2EEES1Q_S1U_JEEENSA_5SM1004TMEM4LOAD26SM100_TMEM_LOAD_32dp32b16xENSA_13SM90_TMA_LOADENS15_INS16_ILi2ELi4ELi3EEES19_NSU_INSB_IJNSC_ILi8EEES1S_EEENSB_IJS1S_SE_EEEEEEENSA_39AutoVectorizingCopyWithAssumedAlignmentILi128EEENSA_14SM90_TMA_STOREES2D_S2F_S2F_EEEvvEEEEvNT_6ParamsE,"a",@progbits
	.sectionflags	@""
	.align	4
.nv.constant0._ZN7cutlass13device_kernelINS_4conv6kernel13ConvUniversalINS1_16ConvProblemShapeILNS1_8OperatorE2ELi3EEENS1_10collective14CollectiveConvINS1_47MainloopSm100TmaUmmaWarpSpecializedImplicitGemmILS5_2ELi4ELi3ELi1ELi2EN4cute5tupleIJNSA_1CILi2EEENSC_ILi1EEESE_EEEEENSB_IJNSC_ILi256EEENSB_IJNSC_ILi64EEEEEESJ_EEENS_10tfloat32_tESL_NSA_8TiledMMAINSA_8MMA_AtomIJNSA_23SM100_MMA_TF32_2x1SM_SSISL_SL_fLi256ELi64ELNSA_4UMMA5MajorE1ELSQ_1ELNSP_7ScaleInE0ELSR_0EEEEEENSA_6LayoutINSB_IJSE_SE_SE_EEENSB_IJNSC_ILi0EEESW_SW_EEEEENSB_IJNSA_10UnderscoreESZ_SZ_EEEEENS7_6detail27Sm100ImplicitGemmTileTraitsINSA_18SM100_TMA_2SM_LOADENSA_14ComposedLayoutINSA_7SwizzleILi2ELi5ELi2EEENSA_18smem_ptr_flag_bitsILi32EEENSU_INSB_IJNSC_ILi32EEENSC_ILi4EEEEEENSB_IJSE_S1A_EEEEEEEvEENS13_INSA_25SM100_TMA_2SM_LOAD_IM2COLES1F_vEEEENS_8epilogue10collective18CollectiveEpilogueINS1K_23Sm100TmaWarpSpecializedILi4ELi2ELi16ELb1ELb0EEEJNSB_IJNSC_ILi128EEESJ_SJ_EEENSB_IJNSU_IS1P_SE_EENSU_INSC_ILi16EEESE_EEEEESL_NSB_IJlNSB_IJSE_lllEEESW_EEESL_S1W_NS1K_6fusion15FusionCallbacksIS1O_NS1X_17LinearCombinationISL_fSL_fLNS_15FloatRoundStyleE2EEES1Q_S1U_JEEENSA_5SM1004TMEM4LOAD26SM100_TMEM_LOAD_32dp32b16xENSA_13SM90_TMA_LOADENS15_INS16_ILi2ELi4ELi3EEES19_NSU_INSB_IJNSC_ILi8EEES1S_EEENSB_IJS1S_SE_EEEEEEENSA_39AutoVectorizingCopyWithAssumedAlignmentILi128EEENSA_14SM90_TMA_STOREES2D_S2F_S2F_EEEvvEEEEvNT_6ParamsE:
	.zero		3200


//--------------------- SYMBOLS --------------------------

	.type		.nv.reservedSmem.offset0,@object
	.size		.nv.reservedSmem.offset0,0x4
	.type		.nv.reservedSmem.cap,@object
	.size		.nv.reservedSmem.cap,0x4
	.type		__assertfail,@function
